//
// Generated by NVIDIA NVVM Compiler
//
// Compiler Build ID: CL-36424714
// Cuda compilation tools, release 13.0, V13.0.88
// Based on NVVM 20.0.0
//

.version 9.0
.target sm_100
.address_size 64

	// .globl	_Z13ab_gpu_i4j4dbPKfS0_Pfiii
// _ZZ13ab_gpu_i4j4dbPKfS0_PfiiiE4as00 has been demoted
// _ZZ13ab_gpu_i4j4dbPKfS0_PfiiiE4as01 has been demoted
// _ZZ13ab_gpu_i4j4dbPKfS0_PfiiiE4as10 has been demoted
// _ZZ13ab_gpu_i4j4dbPKfS0_PfiiiE4as11 has been demoted
// _ZZ13ab_gpu_i4j4dbPKfS0_PfiiiE4bs00 has been demoted
// _ZZ13ab_gpu_i4j4dbPKfS0_PfiiiE4bs01 has been demoted
// _ZZ13ab_gpu_i4j4dbPKfS0_PfiiiE4bs10 has been demoted
// _ZZ13ab_gpu_i4j4dbPKfS0_PfiiiE4bs11 has been demoted
// _ZZ11ab_gpu_i4j4PKfS0_PfiiiE4as00 has been demoted
// _ZZ11ab_gpu_i4j4PKfS0_PfiiiE4as01 has been demoted
// _ZZ11ab_gpu_i4j4PKfS0_PfiiiE4as10 has been demoted
// _ZZ11ab_gpu_i4j4PKfS0_PfiiiE4as11 has been demoted
// _ZZ11ab_gpu_i4j4PKfS0_PfiiiE4bs00 has been demoted
// _ZZ11ab_gpu_i4j4PKfS0_PfiiiE4bs01 has been demoted
// _ZZ11ab_gpu_i4j4PKfS0_PfiiiE4bs10 has been demoted
// _ZZ11ab_gpu_i4j4PKfS0_PfiiiE4bs11 has been demoted
// _ZZ13ab_gpu_i2j2dbPKfS0_PfiiiE3as0 has been demoted
// _ZZ13ab_gpu_i2j2dbPKfS0_PfiiiE3as1 has been demoted
// _ZZ13ab_gpu_i2j2dbPKfS0_PfiiiE3bs0 has been demoted
// _ZZ13ab_gpu_i2j2dbPKfS0_PfiiiE3bs1 has been demoted
// _ZZ9ab_gpu_dbPKfS0_PfiiiE2as has been demoted
// _ZZ9ab_gpu_dbPKfS0_PfiiiE2bs has been demoted
// _ZZ6ab_gpuPKfS0_PfiiiE2as has been demoted
// _ZZ6ab_gpuPKfS0_PfiiiE2bs has been demoted
// _ZZ7aTb_gpuPKfS0_PfiiiE4as00 has been demoted
// _ZZ7aTb_gpuPKfS0_PfiiiE4as01 has been demoted
// _ZZ7aTb_gpuPKfS0_PfiiiE4as10 has been demoted
// _ZZ7aTb_gpuPKfS0_PfiiiE4as11 has been demoted
// _ZZ7aTb_gpuPKfS0_PfiiiE4bs00 has been demoted
// _ZZ7aTb_gpuPKfS0_PfiiiE4bs01 has been demoted
// _ZZ7aTb_gpuPKfS0_PfiiiE4bs10 has been demoted
// _ZZ7aTb_gpuPKfS0_PfiiiE4bs11 has been demoted
// _ZZ12aTb_gpu_i4j4PKfS0_PfiiiE4as00 has been demoted
// _ZZ12aTb_gpu_i4j4PKfS0_PfiiiE4as01 has been demoted
// _ZZ12aTb_gpu_i4j4PKfS0_PfiiiE4as10 has been demoted
// _ZZ12aTb_gpu_i4j4PKfS0_PfiiiE4as11 has been demoted
// _ZZ12aTb_gpu_i4j4PKfS0_PfiiiE4bs00 has been demoted
// _ZZ12aTb_gpu_i4j4PKfS0_PfiiiE4bs01 has been demoted
// _ZZ12aTb_gpu_i4j4PKfS0_PfiiiE4bs10 has been demoted
// _ZZ12aTb_gpu_i4j4PKfS0_PfiiiE4bs11 has been demoted
// _ZZ14aTb_gpu_i4j4dbPKfS0_PfiiiE4as00 has been demoted
// _ZZ14aTb_gpu_i4j4dbPKfS0_PfiiiE4as01 has been demoted
// _ZZ14aTb_gpu_i4j4dbPKfS0_PfiiiE4as10 has been demoted
// _ZZ14aTb_gpu_i4j4dbPKfS0_PfiiiE4as11 has been demoted
// _ZZ14aTb_gpu_i4j4dbPKfS0_PfiiiE4bs00 has been demoted
// _ZZ14aTb_gpu_i4j4dbPKfS0_PfiiiE4bs01 has been demoted
// _ZZ14aTb_gpu_i4j4dbPKfS0_PfiiiE4bs10 has been demoted
// _ZZ14aTb_gpu_i4j4dbPKfS0_PfiiiE4bs11 has been demoted
// _ZZ14aTb_gpu_i2j2dbPKfS0_PfiiiE3as0 has been demoted
// _ZZ14aTb_gpu_i2j2dbPKfS0_PfiiiE3as1 has been demoted
// _ZZ14aTb_gpu_i2j2dbPKfS0_PfiiiE3bs0 has been demoted
// _ZZ14aTb_gpu_i2j2dbPKfS0_PfiiiE3bs1 has been demoted
// _ZZ12aTb_gpu_i2j2PKfS0_PfiiiE3as0 has been demoted
// _ZZ12aTb_gpu_i2j2PKfS0_PfiiiE3as1 has been demoted
// _ZZ12aTb_gpu_i2j2PKfS0_PfiiiE3bs0 has been demoted
// _ZZ12aTb_gpu_i2j2PKfS0_PfiiiE3bs1 has been demoted
// _ZZ10aTb_gpu_dbPKfS0_PfiiiE2as has been demoted
// _ZZ10aTb_gpu_dbPKfS0_PfiiiE2bs has been demoted
// _ZZ12abT_gpu_i4j4PKfS0_PfiiiE4as00 has been demoted
// _ZZ12abT_gpu_i4j4PKfS0_PfiiiE4as01 has been demoted
// _ZZ12abT_gpu_i4j4PKfS0_PfiiiE4as10 has been demoted
// _ZZ12abT_gpu_i4j4PKfS0_PfiiiE4as11 has been demoted
// _ZZ12abT_gpu_i4j4PKfS0_PfiiiE4bs00 has been demoted
// _ZZ12abT_gpu_i4j4PKfS0_PfiiiE4bs01 has been demoted
// _ZZ12abT_gpu_i4j4PKfS0_PfiiiE4bs10 has been demoted
// _ZZ12abT_gpu_i4j4PKfS0_PfiiiE4bs11 has been demoted
// _ZZ14abT_gpu_i2j2dbPKfS0_PfiiiE3as0 has been demoted
// _ZZ14abT_gpu_i2j2dbPKfS0_PfiiiE3as1 has been demoted
// _ZZ14abT_gpu_i2j2dbPKfS0_PfiiiE3bs0 has been demoted
// _ZZ14abT_gpu_i2j2dbPKfS0_PfiiiE3bs1 has been demoted
// _ZZ10abT_gpu_dbPKfS0_PfiiiE2as has been demoted
// _ZZ10abT_gpu_dbPKfS0_PfiiiE2bs has been demoted
// _ZZ13aTbT_gpu_i4j4PKfS0_PfiiiE4as00 has been demoted
// _ZZ13aTbT_gpu_i4j4PKfS0_PfiiiE4as01 has been demoted
// _ZZ13aTbT_gpu_i4j4PKfS0_PfiiiE4as10 has been demoted
// _ZZ13aTbT_gpu_i4j4PKfS0_PfiiiE4as11 has been demoted
// _ZZ13aTbT_gpu_i4j4PKfS0_PfiiiE4bs00 has been demoted
// _ZZ13aTbT_gpu_i4j4PKfS0_PfiiiE4bs01 has been demoted
// _ZZ13aTbT_gpu_i4j4PKfS0_PfiiiE4bs10 has been demoted
// _ZZ13aTbT_gpu_i4j4PKfS0_PfiiiE4bs11 has been demoted
// _ZZ13aTbT_gpu_i2j2PKfS0_PfiiiE3as0 has been demoted
// _ZZ13aTbT_gpu_i2j2PKfS0_PfiiiE3as1 has been demoted
// _ZZ13aTbT_gpu_i2j2PKfS0_PfiiiE3bs0 has been demoted
// _ZZ13aTbT_gpu_i2j2PKfS0_PfiiiE3bs1 has been demoted
// _ZZ11aTbT_gpu_dbPKfS0_PfiiiE2as has been demoted
// _ZZ11aTbT_gpu_dbPKfS0_PfiiiE2bs has been demoted

.visible .entry _Z13ab_gpu_i4j4dbPKfS0_Pfiii(
	.param .u64 .ptr .align 1 _Z13ab_gpu_i4j4dbPKfS0_Pfiii_param_0,
	.param .u64 .ptr .align 1 _Z13ab_gpu_i4j4dbPKfS0_Pfiii_param_1,
	.param .u64 .ptr .align 1 _Z13ab_gpu_i4j4dbPKfS0_Pfiii_param_2,
	.param .u32 _Z13ab_gpu_i4j4dbPKfS0_Pfiii_param_3,
	.param .u32 _Z13ab_gpu_i4j4dbPKfS0_Pfiii_param_4,
	.param .u32 _Z13ab_gpu_i4j4dbPKfS0_Pfiii_param_5
)
{
	.reg .pred 	%p<277>;
	.reg .b16 	%rs<6>;
	.reg .b32 	%r<902>;
	.reg .b32 	%f<1107>;
	.reg .b64 	%rd<71>;
	// demoted variable
	.shared .align 4 .b8 _ZZ13ab_gpu_i4j4dbPKfS0_PfiiiE4as00[2048];
	// demoted variable
	.shared .align 4 .b8 _ZZ13ab_gpu_i4j4dbPKfS0_PfiiiE4as01[2048];
	// demoted variable
	.shared .align 4 .b8 _ZZ13ab_gpu_i4j4dbPKfS0_PfiiiE4as10[2048];
	// demoted variable
	.shared .align 4 .b8 _ZZ13ab_gpu_i4j4dbPKfS0_PfiiiE4as11[2048];
	// demoted variable
	.shared .align 4 .b8 _ZZ13ab_gpu_i4j4dbPKfS0_PfiiiE4bs00[2048];
	// demoted variable
	.shared .align 4 .b8 _ZZ13ab_gpu_i4j4dbPKfS0_PfiiiE4bs01[2048];
	// demoted variable
	.shared .align 4 .b8 _ZZ13ab_gpu_i4j4dbPKfS0_PfiiiE4bs10[2048];
	// demoted variable
	.shared .align 4 .b8 _ZZ13ab_gpu_i4j4dbPKfS0_PfiiiE4bs11[2048];
	ld.param.u64 	%rd4, [_Z13ab_gpu_i4j4dbPKfS0_Pfiii_param_0];
	ld.param.u64 	%rd5, [_Z13ab_gpu_i4j4dbPKfS0_Pfiii_param_1];
	ld.param.u64 	%rd6, [_Z13ab_gpu_i4j4dbPKfS0_Pfiii_param_2];
	ld.param.u32 	%r220, [_Z13ab_gpu_i4j4dbPKfS0_Pfiii_param_3];
	ld.param.u32 	%r221, [_Z13ab_gpu_i4j4dbPKfS0_Pfiii_param_4];
	ld.param.u32 	%r222, [_Z13ab_gpu_i4j4dbPKfS0_Pfiii_param_5];
	cvta.to.global.u64 	%rd1, %rd6;
	cvta.to.global.u64 	%rd2, %rd5;
	cvta.to.global.u64 	%rd3, %rd4;
	mov.u32 	%r1, %tid.x;
	mov.u32 	%r2, %tid.y;
	mov.u32 	%r223, %ctaid.x;
	mov.u32 	%r224, %ntid.x;
	mul.lo.s32 	%r225, %r224, %r223;
	shl.b32 	%r226, %r225, 2;
	add.s32 	%r3, %r226, %r1;
	mov.u32 	%r227, %ctaid.y;
	mov.u32 	%r228, %ntid.y;
	mul.lo.s32 	%r229, %r228, %r227;
	shl.b32 	%r230, %r229, 2;
	add.s32 	%r4, %r230, %r2;
	setp.ge.u32 	%p4, %r4, %r220;
	setp.ge.u32 	%p5, %r1, %r222;
	shl.b32 	%r231, %r2, 6;
	mov.u32 	%r232, _ZZ13ab_gpu_i4j4dbPKfS0_PfiiiE4as00;
	add.s32 	%r233, %r232, %r231;
	shl.b32 	%r234, %r1, 2;
	add.s32 	%r5, %r233, %r234;
	or.pred  	%p6, %p4, %p5;
	@%p6 bra 	$L__BB0_2;
	mad.lo.s32 	%r236, %r222, %r4, %r1;
	mul.wide.u32 	%rd7, %r236, 4;
	add.s64 	%rd8, %rd3, %rd7;
	ld.global.nc.f32 	%f225, [%rd8];
	st.shared.f32 	[%r5], %f225;
	bra.uni 	$L__BB0_3;
$L__BB0_2:
	mov.b32 	%r235, 0;
	st.shared.u32 	[%r5], %r235;
$L__BB0_3:
	setp.ge.u32 	%p7, %r1, %r222;
	add.s32 	%r6, %r4, 16;
	setp.ge.u32 	%p8, %r6, %r220;
	mov.u32 	%r238, _ZZ13ab_gpu_i4j4dbPKfS0_PfiiiE4as01;
	add.s32 	%r239, %r238, %r231;
	add.s32 	%r7, %r239, %r234;
	or.pred  	%p9, %p8, %p7;
	@%p9 bra 	$L__BB0_5;
	mad.lo.s32 	%r242, %r222, %r6, %r1;
	mul.wide.u32 	%rd9, %r242, 4;
	add.s64 	%rd10, %rd3, %rd9;
	ld.global.nc.f32 	%f226, [%rd10];
	st.shared.f32 	[%r7], %f226;
	bra.uni 	$L__BB0_6;
$L__BB0_5:
	mov.b32 	%r241, 0;
	st.shared.u32 	[%r7], %r241;
$L__BB0_6:
	setp.ge.u32 	%p10, %r1, %r222;
	add.s32 	%r8, %r4, 32;
	setp.ge.u32 	%p11, %r8, %r220;
	mov.u32 	%r244, _ZZ13ab_gpu_i4j4dbPKfS0_PfiiiE4as10;
	add.s32 	%r245, %r244, %r231;
	add.s32 	%r9, %r245, %r234;
	or.pred  	%p12, %p11, %p10;
	@%p12 bra 	$L__BB0_8;
	mad.lo.s32 	%r248, %r222, %r8, %r1;
	mul.wide.u32 	%rd11, %r248, 4;
	add.s64 	%rd12, %rd3, %rd11;
	ld.global.nc.f32 	%f227, [%rd12];
	st.shared.f32 	[%r9], %f227;
	bra.uni 	$L__BB0_9;
$L__BB0_8:
	mov.b32 	%r247, 0;
	st.shared.u32 	[%r9], %r247;
$L__BB0_9:
	setp.ge.u32 	%p13, %r1, %r222;
	add.s32 	%r10, %r4, 48;
	setp.ge.u32 	%p14, %r10, %r220;
	mov.u32 	%r250, _ZZ13ab_gpu_i4j4dbPKfS0_PfiiiE4as11;
	add.s32 	%r251, %r250, %r231;
	add.s32 	%r11, %r251, %r234;
	or.pred  	%p15, %p14, %p13;
	@%p15 bra 	$L__BB0_11;
	mad.lo.s32 	%r254, %r222, %r10, %r1;
	mul.wide.u32 	%rd13, %r254, 4;
	add.s64 	%rd14, %rd3, %rd13;
	ld.global.nc.f32 	%f228, [%rd14];
	st.shared.f32 	[%r11], %f228;
	bra.uni 	$L__BB0_12;
$L__BB0_11:
	mov.b32 	%r253, 0;
	st.shared.u32 	[%r11], %r253;
$L__BB0_12:
	setp.ge.u32 	%p16, %r3, %r221;
	setp.ge.u32 	%p17, %r2, %r222;
	mov.u32 	%r256, _ZZ13ab_gpu_i4j4dbPKfS0_PfiiiE4bs00;
	add.s32 	%r257, %r256, %r231;
	add.s32 	%r12, %r257, %r234;
	or.pred  	%p18, %p16, %p17;
	@%p18 bra 	$L__BB0_14;
	mad.lo.s32 	%r260, %r221, %r2, %r3;
	mul.wide.u32 	%rd15, %r260, 4;
	add.s64 	%rd16, %rd2, %rd15;
	ld.global.nc.f32 	%f229, [%rd16];
	st.shared.f32 	[%r12], %f229;
	bra.uni 	$L__BB0_15;
$L__BB0_14:
	mov.b32 	%r259, 0;
	st.shared.u32 	[%r12], %r259;
$L__BB0_15:
	setp.ge.u32 	%p19, %r2, %r222;
	add.s32 	%r13, %r3, 16;
	setp.ge.u32 	%p20, %r13, %r221;
	mov.u32 	%r262, _ZZ13ab_gpu_i4j4dbPKfS0_PfiiiE4bs01;
	add.s32 	%r263, %r262, %r231;
	add.s32 	%r14, %r263, %r234;
	or.pred  	%p21, %p20, %p19;
	@%p21 bra 	$L__BB0_17;
	mad.lo.s32 	%r266, %r221, %r2, %r13;
	mul.wide.u32 	%rd17, %r266, 4;
	add.s64 	%rd18, %rd2, %rd17;
	ld.global.nc.f32 	%f230, [%rd18];
	st.shared.f32 	[%r14], %f230;
	bra.uni 	$L__BB0_18;
$L__BB0_17:
	mov.b32 	%r265, 0;
	st.shared.u32 	[%r14], %r265;
$L__BB0_18:
	setp.ge.u32 	%p22, %r2, %r222;
	add.s32 	%r15, %r3, 32;
	setp.ge.u32 	%p23, %r15, %r221;
	mov.u32 	%r268, _ZZ13ab_gpu_i4j4dbPKfS0_PfiiiE4bs10;
	add.s32 	%r269, %r268, %r231;
	add.s32 	%r16, %r269, %r234;
	or.pred  	%p24, %p23, %p22;
	@%p24 bra 	$L__BB0_20;
	mad.lo.s32 	%r272, %r221, %r2, %r15;
	mul.wide.u32 	%rd19, %r272, 4;
	add.s64 	%rd20, %rd2, %rd19;
	ld.global.nc.f32 	%f231, [%rd20];
	st.shared.f32 	[%r16], %f231;
	bra.uni 	$L__BB0_21;
$L__BB0_20:
	mov.b32 	%r271, 0;
	st.shared.u32 	[%r16], %r271;
$L__BB0_21:
	setp.ge.u32 	%p25, %r2, %r222;
	add.s32 	%r17, %r3, 48;
	setp.ge.u32 	%p26, %r17, %r221;
	mov.u32 	%r274, _ZZ13ab_gpu_i4j4dbPKfS0_PfiiiE4bs11;
	add.s32 	%r275, %r274, %r231;
	add.s32 	%r18, %r275, %r234;
	or.pred  	%p27, %p26, %p25;
	@%p27 bra 	$L__BB0_23;
	mad.lo.s32 	%r278, %r221, %r2, %r17;
	mul.wide.u32 	%rd21, %r278, 4;
	add.s64 	%rd22, %rd2, %rd21;
	ld.global.nc.f32 	%f232, [%rd22];
	st.shared.f32 	[%r18], %f232;
	bra.uni 	$L__BB0_24;
$L__BB0_23:
	mov.b32 	%r277, 0;
	st.shared.u32 	[%r18], %r277;
$L__BB0_24:
	bar.sync 	0;
	setp.lt.s32 	%p28, %r222, 1;
	mov.f32 	%f1090, 0f00000000;
	mov.f32 	%f1082, %f1090;
	mov.f32 	%f1074, %f1090;
	mov.f32 	%f1066, %f1090;
	mov.f32 	%f1058, %f1090;
	mov.f32 	%f1050, %f1090;
	mov.f32 	%f1042, %f1090;
	mov.f32 	%f1034, %f1090;
	mov.f32 	%f1026, %f1090;
	mov.f32 	%f1018, %f1090;
	mov.f32 	%f1010, %f1090;
	mov.f32 	%f1002, %f1090;
	mov.f32 	%f994, %f1090;
	mov.f32 	%f986, %f1090;
	mov.f32 	%f978, %f1090;
	mov.f32 	%f970, %f1090;
	@%p28 bra 	$L__BB0_243;
	setp.lt.u32 	%p29, %r17, %r221;
	setp.lt.u32 	%p30, %r15, %r221;
	setp.lt.u32 	%p31, %r3, %r221;
	setp.lt.u32 	%p32, %r8, %r220;
	setp.lt.u32 	%p33, %r6, %r220;
	add.s32 	%r19, %r256, %r234;
	add.s32 	%r20, %r262, %r234;
	add.s32 	%r21, %r268, %r234;
	add.s32 	%r22, %r274, %r234;
	and.pred  	%p1, %p33, %p30;
	and.pred  	%p2, %p33, %p29;
	and.pred  	%p3, %p32, %p31;
	mov.b16 	%rs5, 0;
	mov.f32 	%f970, 0f00000000;
	mov.b32 	%r818, 0;
	not.pred 	%p100, %p1;
	not.pred 	%p109, %p2;
	not.pred 	%p118, %p3;
	mov.f32 	%f978, %f970;
	mov.f32 	%f986, %f970;
	mov.f32 	%f994, %f970;
	mov.f32 	%f1002, %f970;
	mov.f32 	%f1010, %f970;
	mov.f32 	%f1018, %f970;
	mov.f32 	%f1026, %f970;
	mov.f32 	%f1034, %f970;
	mov.f32 	%f1042, %f970;
	mov.f32 	%f1050, %f970;
	mov.f32 	%f1058, %f970;
	mov.f32 	%f1066, %f970;
	mov.f32 	%f1074, %f970;
	mov.f32 	%f1082, %f970;
	mov.f32 	%f1090, %f970;
	mov.u32 	%r819, %r818;
$L__BB0_26:
	add.s32 	%r25, %r819, 16;
	min.s32 	%r285, %r222, %r25;
	add.s32 	%r286, %r819, 1;
	max.s32 	%r26, %r285, %r286;
	and.b32  	%r27, %r26, 3;
	and.b32  	%r28, %r26, 7;
	add.s32 	%r29, %r28, -1;
	shl.b32 	%r30, %r818, 4;
	sub.s32 	%r31, %r26, %r30;
	add.s32 	%r32, %r31, -1;
	setp.ge.u32 	%p34, %r4, %r220;
	setp.ge.u32 	%p35, %r3, %r221;
	or.pred  	%p36, %p34, %p35;
	@%p36 bra 	$L__BB0_38;
	setp.lt.u32 	%p37, %r32, 7;
	mov.u32 	%r824, %r819;
	@%p37 bra 	$L__BB0_30;
	add.s32 	%r287, %r30, %r28;
	sub.s32 	%r822, %r287, %r26;
	mul.wide.u16 	%r288, %rs5, 1024;
	shl.b32 	%r289, %r2, 6;
	mov.u32 	%r290, _ZZ13ab_gpu_i4j4dbPKfS0_PfiiiE4as00;
	add.s32 	%r291, %r289, %r290;
	add.s32 	%r292, %r291, %r288;
	add.s32 	%r821, %r292, 16;
	mov.u32 	%r293, %tid.x;
	shl.b32 	%r294, %r293, 2;
	mov.u32 	%r295, _ZZ13ab_gpu_i4j4dbPKfS0_PfiiiE4bs00;
	add.s32 	%r296, %r294, %r295;
	add.s32 	%r297, %r296, %r288;
	add.s32 	%r820, %r297, 256;
	mov.u32 	%r824, %r819;
$L__BB0_29:
	.pragma "nounroll";
	ld.shared.f32 	%f236, [%r821+-16];
	ld.shared.f32 	%f237, [%r820+-256];
	fma.rn.f32 	%f238, %f236, %f237, %f970;
	ld.shared.f32 	%f239, [%r821+-12];
	ld.shared.f32 	%f240, [%r820+-192];
	fma.rn.f32 	%f241, %f239, %f240, %f238;
	ld.shared.f32 	%f242, [%r821+-8];
	ld.shared.f32 	%f243, [%r820+-128];
	fma.rn.f32 	%f244, %f242, %f243, %f241;
	ld.shared.f32 	%f245, [%r821+-4];
	ld.shared.f32 	%f246, [%r820+-64];
	fma.rn.f32 	%f247, %f245, %f246, %f244;
	ld.shared.f32 	%f248, [%r821];
	ld.shared.f32 	%f249, [%r820];
	fma.rn.f32 	%f250, %f248, %f249, %f247;
	ld.shared.f32 	%f251, [%r821+4];
	ld.shared.f32 	%f252, [%r820+64];
	fma.rn.f32 	%f253, %f251, %f252, %f250;
	ld.shared.f32 	%f254, [%r821+8];
	ld.shared.f32 	%f255, [%r820+128];
	fma.rn.f32 	%f256, %f254, %f255, %f253;
	ld.shared.f32 	%f257, [%r821+12];
	ld.shared.f32 	%f258, [%r820+192];
	fma.rn.f32 	%f970, %f257, %f258, %f256;
	add.s32 	%r824, %r824, 8;
	add.s32 	%r822, %r822, 8;
	add.s32 	%r821, %r821, 32;
	add.s32 	%r820, %r820, 512;
	setp.ne.s32 	%p38, %r822, 0;
	@%p38 bra 	$L__BB0_29;
$L__BB0_30:
	setp.eq.s32 	%p39, %r28, 0;
	@%p39 bra 	$L__BB0_38;
	shl.b32 	%r298, %r2, 6;
	mov.u32 	%r299, _ZZ13ab_gpu_i4j4dbPKfS0_PfiiiE4as00;
	add.s32 	%r300, %r299, %r298;
	mul.wide.u16 	%r301, %rs5, 1024;
	add.s32 	%r45, %r300, %r301;
	add.s32 	%r46, %r19, %r301;
	setp.lt.u32 	%p40, %r29, 3;
	@%p40 bra 	$L__BB0_33;
	sub.s32 	%r302, %r824, %r819;
	shl.b32 	%r303, %r302, 2;
	add.s32 	%r304, %r45, %r303;
	ld.shared.f32 	%f260, [%r304];
	shl.b32 	%r305, %r302, 6;
	add.s32 	%r306, %r46, %r305;
	ld.shared.f32 	%f261, [%r306];
	fma.rn.f32 	%f262, %f260, %f261, %f970;
	ld.shared.f32 	%f263, [%r304+4];
	ld.shared.f32 	%f264, [%r306+64];
	fma.rn.f32 	%f265, %f263, %f264, %f262;
	ld.shared.f32 	%f266, [%r304+8];
	ld.shared.f32 	%f267, [%r306+128];
	fma.rn.f32 	%f268, %f266, %f267, %f265;
	ld.shared.f32 	%f269, [%r304+12];
	ld.shared.f32 	%f270, [%r306+192];
	fma.rn.f32 	%f970, %f269, %f270, %f268;
	add.s32 	%r824, %r824, 4;
$L__BB0_33:
	setp.eq.s32 	%p41, %r27, 0;
	@%p41 bra 	$L__BB0_38;
	setp.eq.s32 	%p42, %r27, 1;
	@%p42 bra 	$L__BB0_36;
	sub.s32 	%r307, %r824, %r819;
	shl.b32 	%r308, %r307, 2;
	add.s32 	%r309, %r45, %r308;
	ld.shared.f32 	%f272, [%r309];
	shl.b32 	%r310, %r307, 6;
	add.s32 	%r311, %r46, %r310;
	ld.shared.f32 	%f273, [%r311];
	fma.rn.f32 	%f274, %f272, %f273, %f970;
	ld.shared.f32 	%f275, [%r309+4];
	ld.shared.f32 	%f276, [%r311+64];
	fma.rn.f32 	%f970, %f275, %f276, %f274;
	add.s32 	%r824, %r824, 2;
$L__BB0_36:
	and.b32  	%r312, %r26, 1;
	setp.eq.b32 	%p43, %r312, 1;
	not.pred 	%p44, %p43;
	@%p44 bra 	$L__BB0_38;
	sub.s32 	%r313, %r824, %r819;
	shl.b32 	%r314, %r313, 2;
	add.s32 	%r315, %r45, %r314;
	ld.shared.f32 	%f277, [%r315];
	shl.b32 	%r316, %r313, 6;
	add.s32 	%r317, %r46, %r316;
	ld.shared.f32 	%f278, [%r317];
	fma.rn.f32 	%f970, %f277, %f278, %f970;
$L__BB0_38:
	setp.ge.u32 	%p46, %r13, %r221;
	or.pred  	%p47, %p34, %p46;
	@%p47 bra 	$L__BB0_50;
	shl.b32 	%r318, %r2, 6;
	mov.u32 	%r319, _ZZ13ab_gpu_i4j4dbPKfS0_PfiiiE4as00;
	add.s32 	%r320, %r319, %r318;
	mul.wide.u16 	%r321, %rs5, 1024;
	add.s32 	%r51, %r320, %r321;
	add.s32 	%r52, %r20, %r321;
	setp.lt.u32 	%p48, %r32, 7;
	mov.u32 	%r829, %r819;
	@%p48 bra 	$L__BB0_42;
	mov.b32 	%r828, 0;
	mov.u32 	%r829, %r819;
$L__BB0_41:
	.pragma "nounroll";
	sub.s32 	%r323, %r829, %r819;
	shl.b32 	%r324, %r323, 2;
	add.s32 	%r325, %r51, %r324;
	ld.shared.f32 	%f280, [%r325];
	shl.b32 	%r326, %r323, 6;
	add.s32 	%r327, %r52, %r326;
	ld.shared.f32 	%f281, [%r327];
	fma.rn.f32 	%f282, %f280, %f281, %f978;
	ld.shared.f32 	%f283, [%r325+4];
	ld.shared.f32 	%f284, [%r327+64];
	fma.rn.f32 	%f285, %f283, %f284, %f282;
	ld.shared.f32 	%f286, [%r325+8];
	ld.shared.f32 	%f287, [%r327+128];
	fma.rn.f32 	%f288, %f286, %f287, %f285;
	ld.shared.f32 	%f289, [%r325+12];
	ld.shared.f32 	%f290, [%r327+192];
	fma.rn.f32 	%f291, %f289, %f290, %f288;
	ld.shared.f32 	%f292, [%r325+16];
	ld.shared.f32 	%f293, [%r327+256];
	fma.rn.f32 	%f294, %f292, %f293, %f291;
	ld.shared.f32 	%f295, [%r325+20];
	ld.shared.f32 	%f296, [%r327+320];
	fma.rn.f32 	%f297, %f295, %f296, %f294;
	ld.shared.f32 	%f298, [%r325+24];
	ld.shared.f32 	%f299, [%r327+384];
	fma.rn.f32 	%f300, %f298, %f299, %f297;
	ld.shared.f32 	%f301, [%r325+28];
	ld.shared.f32 	%f302, [%r327+448];
	fma.rn.f32 	%f978, %f301, %f302, %f300;
	add.s32 	%r829, %r829, 8;
	add.s32 	%r828, %r828, 8;
	sub.s32 	%r328, %r31, %r28;
	setp.ne.s32 	%p49, %r828, %r328;
	@%p49 bra 	$L__BB0_41;
$L__BB0_42:
	setp.eq.s32 	%p50, %r28, 0;
	@%p50 bra 	$L__BB0_50;
	setp.lt.u32 	%p51, %r29, 3;
	@%p51 bra 	$L__BB0_45;
	sub.s32 	%r329, %r829, %r819;
	shl.b32 	%r330, %r329, 2;
	add.s32 	%r331, %r51, %r330;
	ld.shared.f32 	%f304, [%r331];
	shl.b32 	%r332, %r329, 6;
	add.s32 	%r333, %r52, %r332;
	ld.shared.f32 	%f305, [%r333];
	fma.rn.f32 	%f306, %f304, %f305, %f978;
	ld.shared.f32 	%f307, [%r331+4];
	ld.shared.f32 	%f308, [%r333+64];
	fma.rn.f32 	%f309, %f307, %f308, %f306;
	ld.shared.f32 	%f310, [%r331+8];
	ld.shared.f32 	%f311, [%r333+128];
	fma.rn.f32 	%f312, %f310, %f311, %f309;
	ld.shared.f32 	%f313, [%r331+12];
	ld.shared.f32 	%f314, [%r333+192];
	fma.rn.f32 	%f978, %f313, %f314, %f312;
	add.s32 	%r829, %r829, 4;
$L__BB0_45:
	setp.eq.s32 	%p52, %r27, 0;
	@%p52 bra 	$L__BB0_50;
	setp.eq.s32 	%p53, %r27, 1;
	@%p53 bra 	$L__BB0_48;
	sub.s32 	%r334, %r829, %r819;
	shl.b32 	%r335, %r334, 2;
	add.s32 	%r336, %r51, %r335;
	ld.shared.f32 	%f316, [%r336];
	shl.b32 	%r337, %r334, 6;
	add.s32 	%r338, %r52, %r337;
	ld.shared.f32 	%f317, [%r338];
	fma.rn.f32 	%f318, %f316, %f317, %f978;
	ld.shared.f32 	%f319, [%r336+4];
	ld.shared.f32 	%f320, [%r338+64];
	fma.rn.f32 	%f978, %f319, %f320, %f318;
	add.s32 	%r829, %r829, 2;
$L__BB0_48:
	and.b32  	%r339, %r26, 1;
	setp.eq.b32 	%p54, %r339, 1;
	not.pred 	%p55, %p54;
	@%p55 bra 	$L__BB0_50;
	sub.s32 	%r340, %r829, %r819;
	shl.b32 	%r341, %r340, 2;
	add.s32 	%r342, %r51, %r341;
	ld.shared.f32 	%f321, [%r342];
	shl.b32 	%r343, %r340, 6;
	add.s32 	%r344, %r52, %r343;
	ld.shared.f32 	%f322, [%r344];
	fma.rn.f32 	%f978, %f321, %f322, %f978;
$L__BB0_50:
	setp.ge.u32 	%p56, %r4, %r220;
	setp.ge.u32 	%p57, %r15, %r221;
	or.pred  	%p58, %p56, %p57;
	@%p58 bra 	$L__BB0_62;
	shl.b32 	%r345, %r2, 6;
	mov.u32 	%r346, _ZZ13ab_gpu_i4j4dbPKfS0_PfiiiE4as00;
	add.s32 	%r347, %r346, %r345;
	mul.wide.u16 	%r348, %rs5, 1024;
	add.s32 	%r62, %r347, %r348;
	add.s32 	%r63, %r21, %r348;
	setp.lt.u32 	%p59, %r32, 7;
	mov.u32 	%r834, %r819;
	@%p59 bra 	$L__BB0_54;
	mov.b32 	%r833, 0;
	mov.u32 	%r834, %r819;
$L__BB0_53:
	.pragma "nounroll";
	sub.s32 	%r350, %r834, %r819;
	shl.b32 	%r351, %r350, 2;
	add.s32 	%r352, %r62, %r351;
	ld.shared.f32 	%f324, [%r352];
	shl.b32 	%r353, %r350, 6;
	add.s32 	%r354, %r63, %r353;
	ld.shared.f32 	%f325, [%r354];
	fma.rn.f32 	%f326, %f324, %f325, %f986;
	ld.shared.f32 	%f327, [%r352+4];
	ld.shared.f32 	%f328, [%r354+64];
	fma.rn.f32 	%f329, %f327, %f328, %f326;
	ld.shared.f32 	%f330, [%r352+8];
	ld.shared.f32 	%f331, [%r354+128];
	fma.rn.f32 	%f332, %f330, %f331, %f329;
	ld.shared.f32 	%f333, [%r352+12];
	ld.shared.f32 	%f334, [%r354+192];
	fma.rn.f32 	%f335, %f333, %f334, %f332;
	ld.shared.f32 	%f336, [%r352+16];
	ld.shared.f32 	%f337, [%r354+256];
	fma.rn.f32 	%f338, %f336, %f337, %f335;
	ld.shared.f32 	%f339, [%r352+20];
	ld.shared.f32 	%f340, [%r354+320];
	fma.rn.f32 	%f341, %f339, %f340, %f338;
	ld.shared.f32 	%f342, [%r352+24];
	ld.shared.f32 	%f343, [%r354+384];
	fma.rn.f32 	%f344, %f342, %f343, %f341;
	ld.shared.f32 	%f345, [%r352+28];
	ld.shared.f32 	%f346, [%r354+448];
	fma.rn.f32 	%f986, %f345, %f346, %f344;
	add.s32 	%r834, %r834, 8;
	add.s32 	%r833, %r833, 8;
	sub.s32 	%r355, %r31, %r28;
	setp.ne.s32 	%p60, %r833, %r355;
	@%p60 bra 	$L__BB0_53;
$L__BB0_54:
	setp.eq.s32 	%p61, %r28, 0;
	@%p61 bra 	$L__BB0_62;
	setp.lt.u32 	%p62, %r29, 3;
	@%p62 bra 	$L__BB0_57;
	sub.s32 	%r356, %r834, %r819;
	shl.b32 	%r357, %r356, 2;
	add.s32 	%r358, %r62, %r357;
	ld.shared.f32 	%f348, [%r358];
	shl.b32 	%r359, %r356, 6;
	add.s32 	%r360, %r63, %r359;
	ld.shared.f32 	%f349, [%r360];
	fma.rn.f32 	%f350, %f348, %f349, %f986;
	ld.shared.f32 	%f351, [%r358+4];
	ld.shared.f32 	%f352, [%r360+64];
	fma.rn.f32 	%f353, %f351, %f352, %f350;
	ld.shared.f32 	%f354, [%r358+8];
	ld.shared.f32 	%f355, [%r360+128];
	fma.rn.f32 	%f356, %f354, %f355, %f353;
	ld.shared.f32 	%f357, [%r358+12];
	ld.shared.f32 	%f358, [%r360+192];
	fma.rn.f32 	%f986, %f357, %f358, %f356;
	add.s32 	%r834, %r834, 4;
$L__BB0_57:
	setp.eq.s32 	%p63, %r27, 0;
	@%p63 bra 	$L__BB0_62;
	setp.eq.s32 	%p64, %r27, 1;
	@%p64 bra 	$L__BB0_60;
	sub.s32 	%r361, %r834, %r819;
	shl.b32 	%r362, %r361, 2;
	add.s32 	%r363, %r62, %r362;
	ld.shared.f32 	%f360, [%r363];
	shl.b32 	%r364, %r361, 6;
	add.s32 	%r365, %r63, %r364;
	ld.shared.f32 	%f361, [%r365];
	fma.rn.f32 	%f362, %f360, %f361, %f986;
	ld.shared.f32 	%f363, [%r363+4];
	ld.shared.f32 	%f364, [%r365+64];
	fma.rn.f32 	%f986, %f363, %f364, %f362;
	add.s32 	%r834, %r834, 2;
$L__BB0_60:
	and.b32  	%r366, %r26, 1;
	setp.eq.b32 	%p65, %r366, 1;
	not.pred 	%p66, %p65;
	@%p66 bra 	$L__BB0_62;
	sub.s32 	%r367, %r834, %r819;
	shl.b32 	%r368, %r367, 2;
	add.s32 	%r369, %r62, %r368;
	ld.shared.f32 	%f365, [%r369];
	shl.b32 	%r370, %r367, 6;
	add.s32 	%r371, %r63, %r370;
	ld.shared.f32 	%f366, [%r371];
	fma.rn.f32 	%f986, %f365, %f366, %f986;
$L__BB0_62:
	setp.ge.u32 	%p68, %r17, %r221;
	or.pred  	%p69, %p56, %p68;
	@%p69 bra 	$L__BB0_74;
	shl.b32 	%r372, %r2, 6;
	mov.u32 	%r373, _ZZ13ab_gpu_i4j4dbPKfS0_PfiiiE4as00;
	add.s32 	%r374, %r373, %r372;
	mul.wide.u16 	%r375, %rs5, 1024;
	add.s32 	%r73, %r374, %r375;
	add.s32 	%r74, %r22, %r375;
	setp.lt.u32 	%p70, %r32, 7;
	mov.u32 	%r839, %r819;
	@%p70 bra 	$L__BB0_66;
	mov.b32 	%r838, 0;
	mov.u32 	%r839, %r819;
$L__BB0_65:
	.pragma "nounroll";
	sub.s32 	%r377, %r839, %r819;
	shl.b32 	%r378, %r377, 2;
	add.s32 	%r379, %r73, %r378;
	ld.shared.f32 	%f368, [%r379];
	shl.b32 	%r380, %r377, 6;
	add.s32 	%r381, %r74, %r380;
	ld.shared.f32 	%f369, [%r381];
	fma.rn.f32 	%f370, %f368, %f369, %f994;
	ld.shared.f32 	%f371, [%r379+4];
	ld.shared.f32 	%f372, [%r381+64];
	fma.rn.f32 	%f373, %f371, %f372, %f370;
	ld.shared.f32 	%f374, [%r379+8];
	ld.shared.f32 	%f375, [%r381+128];
	fma.rn.f32 	%f376, %f374, %f375, %f373;
	ld.shared.f32 	%f377, [%r379+12];
	ld.shared.f32 	%f378, [%r381+192];
	fma.rn.f32 	%f379, %f377, %f378, %f376;
	ld.shared.f32 	%f380, [%r379+16];
	ld.shared.f32 	%f381, [%r381+256];
	fma.rn.f32 	%f382, %f380, %f381, %f379;
	ld.shared.f32 	%f383, [%r379+20];
	ld.shared.f32 	%f384, [%r381+320];
	fma.rn.f32 	%f385, %f383, %f384, %f382;
	ld.shared.f32 	%f386, [%r379+24];
	ld.shared.f32 	%f387, [%r381+384];
	fma.rn.f32 	%f388, %f386, %f387, %f385;
	ld.shared.f32 	%f389, [%r379+28];
	ld.shared.f32 	%f390, [%r381+448];
	fma.rn.f32 	%f994, %f389, %f390, %f388;
	add.s32 	%r839, %r839, 8;
	add.s32 	%r838, %r838, 8;
	sub.s32 	%r382, %r31, %r28;
	setp.ne.s32 	%p71, %r838, %r382;
	@%p71 bra 	$L__BB0_65;
$L__BB0_66:
	setp.eq.s32 	%p72, %r28, 0;
	@%p72 bra 	$L__BB0_74;
	setp.lt.u32 	%p73, %r29, 3;
	@%p73 bra 	$L__BB0_69;
	sub.s32 	%r383, %r839, %r819;
	shl.b32 	%r384, %r383, 2;
	add.s32 	%r385, %r73, %r384;
	ld.shared.f32 	%f392, [%r385];
	shl.b32 	%r386, %r383, 6;
	add.s32 	%r387, %r74, %r386;
	ld.shared.f32 	%f393, [%r387];
	fma.rn.f32 	%f394, %f392, %f393, %f994;
	ld.shared.f32 	%f395, [%r385+4];
	ld.shared.f32 	%f396, [%r387+64];
	fma.rn.f32 	%f397, %f395, %f396, %f394;
	ld.shared.f32 	%f398, [%r385+8];
	ld.shared.f32 	%f399, [%r387+128];
	fma.rn.f32 	%f400, %f398, %f399, %f397;
	ld.shared.f32 	%f401, [%r385+12];
	ld.shared.f32 	%f402, [%r387+192];
	fma.rn.f32 	%f994, %f401, %f402, %f400;
	add.s32 	%r839, %r839, 4;
$L__BB0_69:
	setp.eq.s32 	%p74, %r27, 0;
	@%p74 bra 	$L__BB0_74;
	setp.eq.s32 	%p75, %r27, 1;
	@%p75 bra 	$L__BB0_72;
	sub.s32 	%r388, %r839, %r819;
	shl.b32 	%r389, %r388, 2;
	add.s32 	%r390, %r73, %r389;
	ld.shared.f32 	%f404, [%r390];
	shl.b32 	%r391, %r388, 6;
	add.s32 	%r392, %r74, %r391;
	ld.shared.f32 	%f405, [%r392];
	fma.rn.f32 	%f406, %f404, %f405, %f994;
	ld.shared.f32 	%f407, [%r390+4];
	ld.shared.f32 	%f408, [%r392+64];
	fma.rn.f32 	%f994, %f407, %f408, %f406;
	add.s32 	%r839, %r839, 2;
$L__BB0_72:
	and.b32  	%r393, %r26, 1;
	setp.eq.b32 	%p76, %r393, 1;
	not.pred 	%p77, %p76;
	@%p77 bra 	$L__BB0_74;
	sub.s32 	%r394, %r839, %r819;
	shl.b32 	%r395, %r394, 2;
	add.s32 	%r396, %r73, %r395;
	ld.shared.f32 	%f409, [%r396];
	shl.b32 	%r397, %r394, 6;
	add.s32 	%r398, %r74, %r397;
	ld.shared.f32 	%f410, [%r398];
	fma.rn.f32 	%f994, %f409, %f410, %f994;
$L__BB0_74:
	setp.ge.u32 	%p78, %r6, %r220;
	setp.ge.u32 	%p79, %r3, %r221;
	or.pred  	%p80, %p78, %p79;
	@%p80 bra 	$L__BB0_86;
	shl.b32 	%r399, %r2, 6;
	mov.u32 	%r400, _ZZ13ab_gpu_i4j4dbPKfS0_PfiiiE4as01;
	add.s32 	%r401, %r400, %r399;
	mul.wide.u16 	%r402, %rs5, 1024;
	add.s32 	%r84, %r401, %r402;
	add.s32 	%r85, %r19, %r402;
	setp.lt.u32 	%p81, %r32, 7;
	mov.u32 	%r844, %r819;
	@%p81 bra 	$L__BB0_78;
	mov.b32 	%r843, 0;
	mov.u32 	%r844, %r819;
$L__BB0_77:
	.pragma "nounroll";
	sub.s32 	%r404, %r844, %r819;
	shl.b32 	%r405, %r404, 2;
	add.s32 	%r406, %r84, %r405;
	ld.shared.f32 	%f412, [%r406];
	shl.b32 	%r407, %r404, 6;
	add.s32 	%r408, %r85, %r407;
	ld.shared.f32 	%f413, [%r408];
	fma.rn.f32 	%f414, %f412, %f413, %f1002;
	ld.shared.f32 	%f415, [%r406+4];
	ld.shared.f32 	%f416, [%r408+64];
	fma.rn.f32 	%f417, %f415, %f416, %f414;
	ld.shared.f32 	%f418, [%r406+8];
	ld.shared.f32 	%f419, [%r408+128];
	fma.rn.f32 	%f420, %f418, %f419, %f417;
	ld.shared.f32 	%f421, [%r406+12];
	ld.shared.f32 	%f422, [%r408+192];
	fma.rn.f32 	%f423, %f421, %f422, %f420;
	ld.shared.f32 	%f424, [%r406+16];
	ld.shared.f32 	%f425, [%r408+256];
	fma.rn.f32 	%f426, %f424, %f425, %f423;
	ld.shared.f32 	%f427, [%r406+20];
	ld.shared.f32 	%f428, [%r408+320];
	fma.rn.f32 	%f429, %f427, %f428, %f426;
	ld.shared.f32 	%f430, [%r406+24];
	ld.shared.f32 	%f431, [%r408+384];
	fma.rn.f32 	%f432, %f430, %f431, %f429;
	ld.shared.f32 	%f433, [%r406+28];
	ld.shared.f32 	%f434, [%r408+448];
	fma.rn.f32 	%f1002, %f433, %f434, %f432;
	add.s32 	%r844, %r844, 8;
	add.s32 	%r843, %r843, 8;
	sub.s32 	%r409, %r31, %r28;
	setp.ne.s32 	%p82, %r843, %r409;
	@%p82 bra 	$L__BB0_77;
$L__BB0_78:
	setp.eq.s32 	%p83, %r28, 0;
	@%p83 bra 	$L__BB0_86;
	setp.lt.u32 	%p84, %r29, 3;
	@%p84 bra 	$L__BB0_81;
	sub.s32 	%r410, %r844, %r819;
	shl.b32 	%r411, %r410, 2;
	add.s32 	%r412, %r84, %r411;
	ld.shared.f32 	%f436, [%r412];
	shl.b32 	%r413, %r410, 6;
	add.s32 	%r414, %r85, %r413;
	ld.shared.f32 	%f437, [%r414];
	fma.rn.f32 	%f438, %f436, %f437, %f1002;
	ld.shared.f32 	%f439, [%r412+4];
	ld.shared.f32 	%f440, [%r414+64];
	fma.rn.f32 	%f441, %f439, %f440, %f438;
	ld.shared.f32 	%f442, [%r412+8];
	ld.shared.f32 	%f443, [%r414+128];
	fma.rn.f32 	%f444, %f442, %f443, %f441;
	ld.shared.f32 	%f445, [%r412+12];
	ld.shared.f32 	%f446, [%r414+192];
	fma.rn.f32 	%f1002, %f445, %f446, %f444;
	add.s32 	%r844, %r844, 4;
$L__BB0_81:
	setp.eq.s32 	%p85, %r27, 0;
	@%p85 bra 	$L__BB0_86;
	setp.eq.s32 	%p86, %r27, 1;
	@%p86 bra 	$L__BB0_84;
	sub.s32 	%r415, %r844, %r819;
	shl.b32 	%r416, %r415, 2;
	add.s32 	%r417, %r84, %r416;
	ld.shared.f32 	%f448, [%r417];
	shl.b32 	%r418, %r415, 6;
	add.s32 	%r419, %r85, %r418;
	ld.shared.f32 	%f449, [%r419];
	fma.rn.f32 	%f450, %f448, %f449, %f1002;
	ld.shared.f32 	%f451, [%r417+4];
	ld.shared.f32 	%f452, [%r419+64];
	fma.rn.f32 	%f1002, %f451, %f452, %f450;
	add.s32 	%r844, %r844, 2;
$L__BB0_84:
	and.b32  	%r420, %r26, 1;
	setp.eq.b32 	%p87, %r420, 1;
	not.pred 	%p88, %p87;
	@%p88 bra 	$L__BB0_86;
	sub.s32 	%r421, %r844, %r819;
	shl.b32 	%r422, %r421, 2;
	add.s32 	%r423, %r84, %r422;
	ld.shared.f32 	%f453, [%r423];
	shl.b32 	%r424, %r421, 6;
	add.s32 	%r425, %r85, %r424;
	ld.shared.f32 	%f454, [%r425];
	fma.rn.f32 	%f1002, %f453, %f454, %f1002;
$L__BB0_86:
	setp.ge.u32 	%p90, %r13, %r221;
	or.pred  	%p91, %p78, %p90;
	@%p91 bra 	$L__BB0_98;
	shl.b32 	%r426, %r2, 6;
	mov.u32 	%r427, _ZZ13ab_gpu_i4j4dbPKfS0_PfiiiE4as01;
	add.s32 	%r428, %r427, %r426;
	mul.wide.u16 	%r429, %rs5, 1024;
	add.s32 	%r95, %r428, %r429;
	add.s32 	%r96, %r20, %r429;
	setp.lt.u32 	%p92, %r32, 7;
	mov.u32 	%r849, %r819;
	@%p92 bra 	$L__BB0_90;
	mov.b32 	%r848, 0;
	mov.u32 	%r849, %r819;
$L__BB0_89:
	.pragma "nounroll";
	sub.s32 	%r431, %r849, %r819;
	shl.b32 	%r432, %r431, 2;
	add.s32 	%r433, %r95, %r432;
	ld.shared.f32 	%f456, [%r433];
	shl.b32 	%r434, %r431, 6;
	add.s32 	%r435, %r96, %r434;
	ld.shared.f32 	%f457, [%r435];
	fma.rn.f32 	%f458, %f456, %f457, %f1010;
	ld.shared.f32 	%f459, [%r433+4];
	ld.shared.f32 	%f460, [%r435+64];
	fma.rn.f32 	%f461, %f459, %f460, %f458;
	ld.shared.f32 	%f462, [%r433+8];
	ld.shared.f32 	%f463, [%r435+128];
	fma.rn.f32 	%f464, %f462, %f463, %f461;
	ld.shared.f32 	%f465, [%r433+12];
	ld.shared.f32 	%f466, [%r435+192];
	fma.rn.f32 	%f467, %f465, %f466, %f464;
	ld.shared.f32 	%f468, [%r433+16];
	ld.shared.f32 	%f469, [%r435+256];
	fma.rn.f32 	%f470, %f468, %f469, %f467;
	ld.shared.f32 	%f471, [%r433+20];
	ld.shared.f32 	%f472, [%r435+320];
	fma.rn.f32 	%f473, %f471, %f472, %f470;
	ld.shared.f32 	%f474, [%r433+24];
	ld.shared.f32 	%f475, [%r435+384];
	fma.rn.f32 	%f476, %f474, %f475, %f473;
	ld.shared.f32 	%f477, [%r433+28];
	ld.shared.f32 	%f478, [%r435+448];
	fma.rn.f32 	%f1010, %f477, %f478, %f476;
	add.s32 	%r849, %r849, 8;
	add.s32 	%r848, %r848, 8;
	sub.s32 	%r436, %r31, %r28;
	setp.ne.s32 	%p93, %r848, %r436;
	@%p93 bra 	$L__BB0_89;
$L__BB0_90:
	setp.eq.s32 	%p94, %r28, 0;
	@%p94 bra 	$L__BB0_98;
	setp.lt.u32 	%p95, %r29, 3;
	@%p95 bra 	$L__BB0_93;
	sub.s32 	%r437, %r849, %r819;
	shl.b32 	%r438, %r437, 2;
	add.s32 	%r439, %r95, %r438;
	ld.shared.f32 	%f480, [%r439];
	shl.b32 	%r440, %r437, 6;
	add.s32 	%r441, %r96, %r440;
	ld.shared.f32 	%f481, [%r441];
	fma.rn.f32 	%f482, %f480, %f481, %f1010;
	ld.shared.f32 	%f483, [%r439+4];
	ld.shared.f32 	%f484, [%r441+64];
	fma.rn.f32 	%f485, %f483, %f484, %f482;
	ld.shared.f32 	%f486, [%r439+8];
	ld.shared.f32 	%f487, [%r441+128];
	fma.rn.f32 	%f488, %f486, %f487, %f485;
	ld.shared.f32 	%f489, [%r439+12];
	ld.shared.f32 	%f490, [%r441+192];
	fma.rn.f32 	%f1010, %f489, %f490, %f488;
	add.s32 	%r849, %r849, 4;
$L__BB0_93:
	setp.eq.s32 	%p96, %r27, 0;
	@%p96 bra 	$L__BB0_98;
	setp.eq.s32 	%p97, %r27, 1;
	@%p97 bra 	$L__BB0_96;
	sub.s32 	%r442, %r849, %r819;
	shl.b32 	%r443, %r442, 2;
	add.s32 	%r444, %r95, %r443;
	ld.shared.f32 	%f492, [%r444];
	shl.b32 	%r445, %r442, 6;
	add.s32 	%r446, %r96, %r445;
	ld.shared.f32 	%f493, [%r446];
	fma.rn.f32 	%f494, %f492, %f493, %f1010;
	ld.shared.f32 	%f495, [%r444+4];
	ld.shared.f32 	%f496, [%r446+64];
	fma.rn.f32 	%f1010, %f495, %f496, %f494;
	add.s32 	%r849, %r849, 2;
$L__BB0_96:
	and.b32  	%r447, %r26, 1;
	setp.eq.b32 	%p98, %r447, 1;
	not.pred 	%p99, %p98;
	@%p99 bra 	$L__BB0_98;
	sub.s32 	%r448, %r849, %r819;
	shl.b32 	%r449, %r448, 2;
	add.s32 	%r450, %r95, %r449;
	ld.shared.f32 	%f497, [%r450];
	shl.b32 	%r451, %r448, 6;
	add.s32 	%r452, %r96, %r451;
	ld.shared.f32 	%f498, [%r452];
	fma.rn.f32 	%f1010, %f497, %f498, %f1010;
$L__BB0_98:
	@%p100 bra 	$L__BB0_110;
	shl.b32 	%r453, %r2, 6;
	mov.u32 	%r454, _ZZ13ab_gpu_i4j4dbPKfS0_PfiiiE4as01;
	add.s32 	%r455, %r454, %r453;
	mul.wide.u16 	%r456, %rs5, 1024;
	add.s32 	%r106, %r455, %r456;
	add.s32 	%r107, %r21, %r456;
	setp.lt.u32 	%p101, %r32, 7;
	mov.u32 	%r854, %r819;
	@%p101 bra 	$L__BB0_102;
	mov.b32 	%r853, 0;
	mov.u32 	%r854, %r819;
$L__BB0_101:
	.pragma "nounroll";
	sub.s32 	%r458, %r854, %r819;
	shl.b32 	%r459, %r458, 2;
	add.s32 	%r460, %r106, %r459;
	ld.shared.f32 	%f500, [%r460];
	shl.b32 	%r461, %r458, 6;
	add.s32 	%r462, %r107, %r461;
	ld.shared.f32 	%f501, [%r462];
	fma.rn.f32 	%f502, %f500, %f501, %f1018;
	ld.shared.f32 	%f503, [%r460+4];
	ld.shared.f32 	%f504, [%r462+64];
	fma.rn.f32 	%f505, %f503, %f504, %f502;
	ld.shared.f32 	%f506, [%r460+8];
	ld.shared.f32 	%f507, [%r462+128];
	fma.rn.f32 	%f508, %f506, %f507, %f505;
	ld.shared.f32 	%f509, [%r460+12];
	ld.shared.f32 	%f510, [%r462+192];
	fma.rn.f32 	%f511, %f509, %f510, %f508;
	ld.shared.f32 	%f512, [%r460+16];
	ld.shared.f32 	%f513, [%r462+256];
	fma.rn.f32 	%f514, %f512, %f513, %f511;
	ld.shared.f32 	%f515, [%r460+20];
	ld.shared.f32 	%f516, [%r462+320];
	fma.rn.f32 	%f517, %f515, %f516, %f514;
	ld.shared.f32 	%f518, [%r460+24];
	ld.shared.f32 	%f519, [%r462+384];
	fma.rn.f32 	%f520, %f518, %f519, %f517;
	ld.shared.f32 	%f521, [%r460+28];
	ld.shared.f32 	%f522, [%r462+448];
	fma.rn.f32 	%f1018, %f521, %f522, %f520;
	add.s32 	%r854, %r854, 8;
	add.s32 	%r853, %r853, 8;
	sub.s32 	%r463, %r31, %r28;
	setp.ne.s32 	%p102, %r853, %r463;
	@%p102 bra 	$L__BB0_101;
$L__BB0_102:
	setp.eq.s32 	%p103, %r28, 0;
	@%p103 bra 	$L__BB0_110;
	setp.lt.u32 	%p104, %r28, 4;
	@%p104 bra 	$L__BB0_105;
	sub.s32 	%r464, %r854, %r819;
	shl.b32 	%r465, %r464, 2;
	add.s32 	%r466, %r106, %r465;
	ld.shared.f32 	%f524, [%r466];
	shl.b32 	%r467, %r464, 6;
	add.s32 	%r468, %r107, %r467;
	ld.shared.f32 	%f525, [%r468];
	fma.rn.f32 	%f526, %f524, %f525, %f1018;
	ld.shared.f32 	%f527, [%r466+4];
	ld.shared.f32 	%f528, [%r468+64];
	fma.rn.f32 	%f529, %f527, %f528, %f526;
	ld.shared.f32 	%f530, [%r466+8];
	ld.shared.f32 	%f531, [%r468+128];
	fma.rn.f32 	%f532, %f530, %f531, %f529;
	ld.shared.f32 	%f533, [%r466+12];
	ld.shared.f32 	%f534, [%r468+192];
	fma.rn.f32 	%f1018, %f533, %f534, %f532;
	add.s32 	%r854, %r854, 4;
$L__BB0_105:
	setp.eq.s32 	%p105, %r27, 0;
	@%p105 bra 	$L__BB0_110;
	setp.eq.s32 	%p106, %r27, 1;
	@%p106 bra 	$L__BB0_108;
	sub.s32 	%r469, %r854, %r819;
	shl.b32 	%r470, %r469, 2;
	add.s32 	%r471, %r106, %r470;
	ld.shared.f32 	%f536, [%r471];
	shl.b32 	%r472, %r469, 6;
	add.s32 	%r473, %r107, %r472;
	ld.shared.f32 	%f537, [%r473];
	fma.rn.f32 	%f538, %f536, %f537, %f1018;
	ld.shared.f32 	%f539, [%r471+4];
	ld.shared.f32 	%f540, [%r473+64];
	fma.rn.f32 	%f1018, %f539, %f540, %f538;
	add.s32 	%r854, %r854, 2;
$L__BB0_108:
	and.b32  	%r474, %r26, 1;
	setp.eq.b32 	%p107, %r474, 1;
	not.pred 	%p108, %p107;
	@%p108 bra 	$L__BB0_110;
	sub.s32 	%r475, %r854, %r819;
	shl.b32 	%r476, %r475, 2;
	add.s32 	%r477, %r106, %r476;
	ld.shared.f32 	%f541, [%r477];
	shl.b32 	%r478, %r475, 6;
	add.s32 	%r479, %r107, %r478;
	ld.shared.f32 	%f542, [%r479];
	fma.rn.f32 	%f1018, %f541, %f542, %f1018;
$L__BB0_110:
	@%p109 bra 	$L__BB0_122;
	shl.b32 	%r480, %r2, 6;
	mov.u32 	%r481, _ZZ13ab_gpu_i4j4dbPKfS0_PfiiiE4as01;
	add.s32 	%r482, %r481, %r480;
	mul.wide.u16 	%r483, %rs5, 1024;
	add.s32 	%r117, %r482, %r483;
	add.s32 	%r118, %r22, %r483;
	setp.lt.u32 	%p110, %r32, 7;
	mov.u32 	%r859, %r819;
	@%p110 bra 	$L__BB0_114;
	mov.b32 	%r858, 0;
	mov.u32 	%r859, %r819;
$L__BB0_113:
	.pragma "nounroll";
	sub.s32 	%r485, %r859, %r819;
	shl.b32 	%r486, %r485, 2;
	add.s32 	%r487, %r117, %r486;
	ld.shared.f32 	%f544, [%r487];
	shl.b32 	%r488, %r485, 6;
	add.s32 	%r489, %r118, %r488;
	ld.shared.f32 	%f545, [%r489];
	fma.rn.f32 	%f546, %f544, %f545, %f1026;
	ld.shared.f32 	%f547, [%r487+4];
	ld.shared.f32 	%f548, [%r489+64];
	fma.rn.f32 	%f549, %f547, %f548, %f546;
	ld.shared.f32 	%f550, [%r487+8];
	ld.shared.f32 	%f551, [%r489+128];
	fma.rn.f32 	%f552, %f550, %f551, %f549;
	ld.shared.f32 	%f553, [%r487+12];
	ld.shared.f32 	%f554, [%r489+192];
	fma.rn.f32 	%f555, %f553, %f554, %f552;
	ld.shared.f32 	%f556, [%r487+16];
	ld.shared.f32 	%f557, [%r489+256];
	fma.rn.f32 	%f558, %f556, %f557, %f555;
	ld.shared.f32 	%f559, [%r487+20];
	ld.shared.f32 	%f560, [%r489+320];
	fma.rn.f32 	%f561, %f559, %f560, %f558;
	ld.shared.f32 	%f562, [%r487+24];
	ld.shared.f32 	%f563, [%r489+384];
	fma.rn.f32 	%f564, %f562, %f563, %f561;
	ld.shared.f32 	%f565, [%r487+28];
	ld.shared.f32 	%f566, [%r489+448];
	fma.rn.f32 	%f1026, %f565, %f566, %f564;
	add.s32 	%r859, %r859, 8;
	add.s32 	%r858, %r858, 8;
	sub.s32 	%r490, %r31, %r28;
	setp.ne.s32 	%p111, %r858, %r490;
	@%p111 bra 	$L__BB0_113;
$L__BB0_114:
	setp.eq.s32 	%p112, %r28, 0;
	@%p112 bra 	$L__BB0_122;
	setp.lt.u32 	%p113, %r28, 4;
	@%p113 bra 	$L__BB0_117;
	sub.s32 	%r491, %r859, %r819;
	shl.b32 	%r492, %r491, 2;
	add.s32 	%r493, %r117, %r492;
	ld.shared.f32 	%f568, [%r493];
	shl.b32 	%r494, %r491, 6;
	add.s32 	%r495, %r118, %r494;
	ld.shared.f32 	%f569, [%r495];
	fma.rn.f32 	%f570, %f568, %f569, %f1026;
	ld.shared.f32 	%f571, [%r493+4];
	ld.shared.f32 	%f572, [%r495+64];
	fma.rn.f32 	%f573, %f571, %f572, %f570;
	ld.shared.f32 	%f574, [%r493+8];
	ld.shared.f32 	%f575, [%r495+128];
	fma.rn.f32 	%f576, %f574, %f575, %f573;
	ld.shared.f32 	%f577, [%r493+12];
	ld.shared.f32 	%f578, [%r495+192];
	fma.rn.f32 	%f1026, %f577, %f578, %f576;
	add.s32 	%r859, %r859, 4;
$L__BB0_117:
	setp.eq.s32 	%p114, %r27, 0;
	@%p114 bra 	$L__BB0_122;
	setp.eq.s32 	%p115, %r27, 1;
	@%p115 bra 	$L__BB0_120;
	sub.s32 	%r496, %r859, %r819;
	shl.b32 	%r497, %r496, 2;
	add.s32 	%r498, %r117, %r497;
	ld.shared.f32 	%f580, [%r498];
	shl.b32 	%r499, %r496, 6;
	add.s32 	%r500, %r118, %r499;
	ld.shared.f32 	%f581, [%r500];
	fma.rn.f32 	%f582, %f580, %f581, %f1026;
	ld.shared.f32 	%f583, [%r498+4];
	ld.shared.f32 	%f584, [%r500+64];
	fma.rn.f32 	%f1026, %f583, %f584, %f582;
	add.s32 	%r859, %r859, 2;
$L__BB0_120:
	and.b32  	%r501, %r26, 1;
	setp.eq.b32 	%p116, %r501, 1;
	not.pred 	%p117, %p116;
	@%p117 bra 	$L__BB0_122;
	sub.s32 	%r502, %r859, %r819;
	shl.b32 	%r503, %r502, 2;
	add.s32 	%r504, %r117, %r503;
	ld.shared.f32 	%f585, [%r504];
	shl.b32 	%r505, %r502, 6;
	add.s32 	%r506, %r118, %r505;
	ld.shared.f32 	%f586, [%r506];
	fma.rn.f32 	%f1026, %f585, %f586, %f1026;
$L__BB0_122:
	@%p118 bra 	$L__BB0_134;
	shl.b32 	%r507, %r2, 6;
	mov.u32 	%r508, _ZZ13ab_gpu_i4j4dbPKfS0_PfiiiE4as10;
	add.s32 	%r509, %r508, %r507;
	mul.wide.u16 	%r510, %rs5, 1024;
	add.s32 	%r128, %r509, %r510;
	add.s32 	%r129, %r19, %r510;
	setp.lt.u32 	%p119, %r32, 7;
	mov.u32 	%r864, %r819;
	@%p119 bra 	$L__BB0_126;
	mov.b32 	%r863, 0;
	mov.u32 	%r864, %r819;
$L__BB0_125:
	.pragma "nounroll";
	sub.s32 	%r512, %r864, %r819;
	shl.b32 	%r513, %r512, 2;
	add.s32 	%r514, %r128, %r513;
	ld.shared.f32 	%f588, [%r514];
	shl.b32 	%r515, %r512, 6;
	add.s32 	%r516, %r129, %r515;
	ld.shared.f32 	%f589, [%r516];
	fma.rn.f32 	%f590, %f588, %f589, %f1034;
	ld.shared.f32 	%f591, [%r514+4];
	ld.shared.f32 	%f592, [%r516+64];
	fma.rn.f32 	%f593, %f591, %f592, %f590;
	ld.shared.f32 	%f594, [%r514+8];
	ld.shared.f32 	%f595, [%r516+128];
	fma.rn.f32 	%f596, %f594, %f595, %f593;
	ld.shared.f32 	%f597, [%r514+12];
	ld.shared.f32 	%f598, [%r516+192];
	fma.rn.f32 	%f599, %f597, %f598, %f596;
	ld.shared.f32 	%f600, [%r514+16];
	ld.shared.f32 	%f601, [%r516+256];
	fma.rn.f32 	%f602, %f600, %f601, %f599;
	ld.shared.f32 	%f603, [%r514+20];
	ld.shared.f32 	%f604, [%r516+320];
	fma.rn.f32 	%f605, %f603, %f604, %f602;
	ld.shared.f32 	%f606, [%r514+24];
	ld.shared.f32 	%f607, [%r516+384];
	fma.rn.f32 	%f608, %f606, %f607, %f605;
	ld.shared.f32 	%f609, [%r514+28];
	ld.shared.f32 	%f610, [%r516+448];
	fma.rn.f32 	%f1034, %f609, %f610, %f608;
	add.s32 	%r864, %r864, 8;
	add.s32 	%r863, %r863, 8;
	sub.s32 	%r517, %r31, %r28;
	setp.ne.s32 	%p120, %r863, %r517;
	@%p120 bra 	$L__BB0_125;
$L__BB0_126:
	setp.eq.s32 	%p121, %r28, 0;
	@%p121 bra 	$L__BB0_134;
	setp.lt.u32 	%p122, %r28, 4;
	@%p122 bra 	$L__BB0_129;
	sub.s32 	%r518, %r864, %r819;
	shl.b32 	%r519, %r518, 2;
	add.s32 	%r520, %r128, %r519;
	ld.shared.f32 	%f612, [%r520];
	shl.b32 	%r521, %r518, 6;
	add.s32 	%r522, %r129, %r521;
	ld.shared.f32 	%f613, [%r522];
	fma.rn.f32 	%f614, %f612, %f613, %f1034;
	ld.shared.f32 	%f615, [%r520+4];
	ld.shared.f32 	%f616, [%r522+64];
	fma.rn.f32 	%f617, %f615, %f616, %f614;
	ld.shared.f32 	%f618, [%r520+8];
	ld.shared.f32 	%f619, [%r522+128];
	fma.rn.f32 	%f620, %f618, %f619, %f617;
	ld.shared.f32 	%f621, [%r520+12];
	ld.shared.f32 	%f622, [%r522+192];
	fma.rn.f32 	%f1034, %f621, %f622, %f620;
	add.s32 	%r864, %r864, 4;
$L__BB0_129:
	setp.eq.s32 	%p123, %r27, 0;
	@%p123 bra 	$L__BB0_134;
	setp.eq.s32 	%p124, %r27, 1;
	@%p124 bra 	$L__BB0_132;
	sub.s32 	%r523, %r864, %r819;
	shl.b32 	%r524, %r523, 2;
	add.s32 	%r525, %r128, %r524;
	ld.shared.f32 	%f624, [%r525];
	shl.b32 	%r526, %r523, 6;
	add.s32 	%r527, %r129, %r526;
	ld.shared.f32 	%f625, [%r527];
	fma.rn.f32 	%f626, %f624, %f625, %f1034;
	ld.shared.f32 	%f627, [%r525+4];
	ld.shared.f32 	%f628, [%r527+64];
	fma.rn.f32 	%f1034, %f627, %f628, %f626;
	add.s32 	%r864, %r864, 2;
$L__BB0_132:
	and.b32  	%r528, %r26, 1;
	setp.eq.b32 	%p125, %r528, 1;
	not.pred 	%p126, %p125;
	@%p126 bra 	$L__BB0_134;
	sub.s32 	%r529, %r864, %r819;
	shl.b32 	%r530, %r529, 2;
	add.s32 	%r531, %r128, %r530;
	ld.shared.f32 	%f629, [%r531];
	shl.b32 	%r532, %r529, 6;
	add.s32 	%r533, %r129, %r532;
	ld.shared.f32 	%f630, [%r533];
	fma.rn.f32 	%f1034, %f629, %f630, %f1034;
$L__BB0_134:
	setp.ge.u32 	%p127, %r8, %r220;
	or.pred  	%p129, %p127, %p90;
	@%p129 bra 	$L__BB0_146;
	shl.b32 	%r534, %r2, 6;
	mov.u32 	%r535, _ZZ13ab_gpu_i4j4dbPKfS0_PfiiiE4as10;
	add.s32 	%r536, %r535, %r534;
	mul.wide.u16 	%r537, %rs5, 1024;
	add.s32 	%r139, %r536, %r537;
	add.s32 	%r140, %r20, %r537;
	setp.lt.u32 	%p130, %r32, 7;
	mov.u32 	%r869, %r819;
	@%p130 bra 	$L__BB0_138;
	mov.b32 	%r868, 0;
	mov.u32 	%r869, %r819;
$L__BB0_137:
	.pragma "nounroll";
	sub.s32 	%r539, %r869, %r819;
	shl.b32 	%r540, %r539, 2;
	add.s32 	%r541, %r139, %r540;
	ld.shared.f32 	%f632, [%r541];
	shl.b32 	%r542, %r539, 6;
	add.s32 	%r543, %r140, %r542;
	ld.shared.f32 	%f633, [%r543];
	fma.rn.f32 	%f634, %f632, %f633, %f1042;
	ld.shared.f32 	%f635, [%r541+4];
	ld.shared.f32 	%f636, [%r543+64];
	fma.rn.f32 	%f637, %f635, %f636, %f634;
	ld.shared.f32 	%f638, [%r541+8];
	ld.shared.f32 	%f639, [%r543+128];
	fma.rn.f32 	%f640, %f638, %f639, %f637;
	ld.shared.f32 	%f641, [%r541+12];
	ld.shared.f32 	%f642, [%r543+192];
	fma.rn.f32 	%f643, %f641, %f642, %f640;
	ld.shared.f32 	%f644, [%r541+16];
	ld.shared.f32 	%f645, [%r543+256];
	fma.rn.f32 	%f646, %f644, %f645, %f643;
	ld.shared.f32 	%f647, [%r541+20];
	ld.shared.f32 	%f648, [%r543+320];
	fma.rn.f32 	%f649, %f647, %f648, %f646;
	ld.shared.f32 	%f650, [%r541+24];
	ld.shared.f32 	%f651, [%r543+384];
	fma.rn.f32 	%f652, %f650, %f651, %f649;
	ld.shared.f32 	%f653, [%r541+28];
	ld.shared.f32 	%f654, [%r543+448];
	fma.rn.f32 	%f1042, %f653, %f654, %f652;
	add.s32 	%r869, %r869, 8;
	add.s32 	%r868, %r868, 8;
	sub.s32 	%r544, %r31, %r28;
	setp.ne.s32 	%p131, %r868, %r544;
	@%p131 bra 	$L__BB0_137;
$L__BB0_138:
	setp.eq.s32 	%p132, %r28, 0;
	@%p132 bra 	$L__BB0_146;
	setp.lt.u32 	%p133, %r28, 4;
	@%p133 bra 	$L__BB0_141;
	sub.s32 	%r545, %r869, %r819;
	shl.b32 	%r546, %r545, 2;
	add.s32 	%r547, %r139, %r546;
	ld.shared.f32 	%f656, [%r547];
	shl.b32 	%r548, %r545, 6;
	add.s32 	%r549, %r140, %r548;
	ld.shared.f32 	%f657, [%r549];
	fma.rn.f32 	%f658, %f656, %f657, %f1042;
	ld.shared.f32 	%f659, [%r547+4];
	ld.shared.f32 	%f660, [%r549+64];
	fma.rn.f32 	%f661, %f659, %f660, %f658;
	ld.shared.f32 	%f662, [%r547+8];
	ld.shared.f32 	%f663, [%r549+128];
	fma.rn.f32 	%f664, %f662, %f663, %f661;
	ld.shared.f32 	%f665, [%r547+12];
	ld.shared.f32 	%f666, [%r549+192];
	fma.rn.f32 	%f1042, %f665, %f666, %f664;
	add.s32 	%r869, %r869, 4;
$L__BB0_141:
	setp.eq.s32 	%p134, %r27, 0;
	@%p134 bra 	$L__BB0_146;
	setp.eq.s32 	%p135, %r27, 1;
	@%p135 bra 	$L__BB0_144;
	sub.s32 	%r550, %r869, %r819;
	shl.b32 	%r551, %r550, 2;
	add.s32 	%r552, %r139, %r551;
	ld.shared.f32 	%f668, [%r552];
	shl.b32 	%r553, %r550, 6;
	add.s32 	%r554, %r140, %r553;
	ld.shared.f32 	%f669, [%r554];
	fma.rn.f32 	%f670, %f668, %f669, %f1042;
	ld.shared.f32 	%f671, [%r552+4];
	ld.shared.f32 	%f672, [%r554+64];
	fma.rn.f32 	%f1042, %f671, %f672, %f670;
	add.s32 	%r869, %r869, 2;
$L__BB0_144:
	and.b32  	%r555, %r26, 1;
	setp.eq.b32 	%p136, %r555, 1;
	not.pred 	%p137, %p136;
	@%p137 bra 	$L__BB0_146;
	sub.s32 	%r556, %r869, %r819;
	shl.b32 	%r557, %r556, 2;
	add.s32 	%r558, %r139, %r557;
	ld.shared.f32 	%f673, [%r558];
	shl.b32 	%r559, %r556, 6;
	add.s32 	%r560, %r140, %r559;
	ld.shared.f32 	%f674, [%r560];
	fma.rn.f32 	%f1042, %f673, %f674, %f1042;
$L__BB0_146:
	setp.ge.u32 	%p139, %r15, %r221;
	or.pred  	%p140, %p127, %p139;
	@%p140 bra 	$L__BB0_158;
	shl.b32 	%r561, %r2, 6;
	mov.u32 	%r562, _ZZ13ab_gpu_i4j4dbPKfS0_PfiiiE4as10;
	add.s32 	%r563, %r562, %r561;
	mul.wide.u16 	%r564, %rs5, 1024;
	add.s32 	%r150, %r563, %r564;
	add.s32 	%r151, %r21, %r564;
	setp.lt.u32 	%p141, %r32, 7;
	mov.u32 	%r874, %r819;
	@%p141 bra 	$L__BB0_150;
	mov.b32 	%r873, 0;
	mov.u32 	%r874, %r819;
$L__BB0_149:
	.pragma "nounroll";
	sub.s32 	%r566, %r874, %r819;
	shl.b32 	%r567, %r566, 2;
	add.s32 	%r568, %r150, %r567;
	ld.shared.f32 	%f676, [%r568];
	shl.b32 	%r569, %r566, 6;
	add.s32 	%r570, %r151, %r569;
	ld.shared.f32 	%f677, [%r570];
	fma.rn.f32 	%f678, %f676, %f677, %f1050;
	ld.shared.f32 	%f679, [%r568+4];
	ld.shared.f32 	%f680, [%r570+64];
	fma.rn.f32 	%f681, %f679, %f680, %f678;
	ld.shared.f32 	%f682, [%r568+8];
	ld.shared.f32 	%f683, [%r570+128];
	fma.rn.f32 	%f684, %f682, %f683, %f681;
	ld.shared.f32 	%f685, [%r568+12];
	ld.shared.f32 	%f686, [%r570+192];
	fma.rn.f32 	%f687, %f685, %f686, %f684;
	ld.shared.f32 	%f688, [%r568+16];
	ld.shared.f32 	%f689, [%r570+256];
	fma.rn.f32 	%f690, %f688, %f689, %f687;
	ld.shared.f32 	%f691, [%r568+20];
	ld.shared.f32 	%f692, [%r570+320];
	fma.rn.f32 	%f693, %f691, %f692, %f690;
	ld.shared.f32 	%f694, [%r568+24];
	ld.shared.f32 	%f695, [%r570+384];
	fma.rn.f32 	%f696, %f694, %f695, %f693;
	ld.shared.f32 	%f697, [%r568+28];
	ld.shared.f32 	%f698, [%r570+448];
	fma.rn.f32 	%f1050, %f697, %f698, %f696;
	add.s32 	%r874, %r874, 8;
	add.s32 	%r873, %r873, 8;
	sub.s32 	%r571, %r31, %r28;
	setp.ne.s32 	%p142, %r873, %r571;
	@%p142 bra 	$L__BB0_149;
$L__BB0_150:
	setp.eq.s32 	%p143, %r28, 0;
	@%p143 bra 	$L__BB0_158;
	setp.lt.u32 	%p144, %r28, 4;
	@%p144 bra 	$L__BB0_153;
	sub.s32 	%r572, %r874, %r819;
	shl.b32 	%r573, %r572, 2;
	add.s32 	%r574, %r150, %r573;
	ld.shared.f32 	%f700, [%r574];
	shl.b32 	%r575, %r572, 6;
	add.s32 	%r576, %r151, %r575;
	ld.shared.f32 	%f701, [%r576];
	fma.rn.f32 	%f702, %f700, %f701, %f1050;
	ld.shared.f32 	%f703, [%r574+4];
	ld.shared.f32 	%f704, [%r576+64];
	fma.rn.f32 	%f705, %f703, %f704, %f702;
	ld.shared.f32 	%f706, [%r574+8];
	ld.shared.f32 	%f707, [%r576+128];
	fma.rn.f32 	%f708, %f706, %f707, %f705;
	ld.shared.f32 	%f709, [%r574+12];
	ld.shared.f32 	%f710, [%r576+192];
	fma.rn.f32 	%f1050, %f709, %f710, %f708;
	add.s32 	%r874, %r874, 4;
$L__BB0_153:
	setp.eq.s32 	%p145, %r27, 0;
	@%p145 bra 	$L__BB0_158;
	setp.eq.s32 	%p146, %r27, 1;
	@%p146 bra 	$L__BB0_156;
	sub.s32 	%r577, %r874, %r819;
	shl.b32 	%r578, %r577, 2;
	add.s32 	%r579, %r150, %r578;
	ld.shared.f32 	%f712, [%r579];
	shl.b32 	%r580, %r577, 6;
	add.s32 	%r581, %r151, %r580;
	ld.shared.f32 	%f713, [%r581];
	fma.rn.f32 	%f714, %f712, %f713, %f1050;
	ld.shared.f32 	%f715, [%r579+4];
	ld.shared.f32 	%f716, [%r581+64];
	fma.rn.f32 	%f1050, %f715, %f716, %f714;
	add.s32 	%r874, %r874, 2;
$L__BB0_156:
	and.b32  	%r582, %r26, 1;
	setp.eq.b32 	%p147, %r582, 1;
	not.pred 	%p148, %p147;
	@%p148 bra 	$L__BB0_158;
	sub.s32 	%r583, %r874, %r819;
	shl.b32 	%r584, %r583, 2;
	add.s32 	%r585, %r150, %r584;
	ld.shared.f32 	%f717, [%r585];
	shl.b32 	%r586, %r583, 6;
	add.s32 	%r587, %r151, %r586;
	ld.shared.f32 	%f718, [%r587];
	fma.rn.f32 	%f1050, %f717, %f718, %f1050;
$L__BB0_158:
	setp.ge.u32 	%p149, %r8, %r220;
	setp.ge.u32 	%p150, %r17, %r221;
	or.pred  	%p151, %p149, %p150;
	@%p151 bra 	$L__BB0_170;
	shl.b32 	%r588, %r2, 6;
	mov.u32 	%r589, _ZZ13ab_gpu_i4j4dbPKfS0_PfiiiE4as10;
	add.s32 	%r590, %r589, %r588;
	mul.wide.u16 	%r591, %rs5, 1024;
	add.s32 	%r161, %r590, %r591;
	add.s32 	%r162, %r22, %r591;
	setp.lt.u32 	%p152, %r32, 7;
	mov.u32 	%r879, %r819;
	@%p152 bra 	$L__BB0_162;
	mov.b32 	%r878, 0;
	mov.u32 	%r879, %r819;
$L__BB0_161:
	.pragma "nounroll";
	sub.s32 	%r593, %r879, %r819;
	shl.b32 	%r594, %r593, 2;
	add.s32 	%r595, %r161, %r594;
	ld.shared.f32 	%f720, [%r595];
	shl.b32 	%r596, %r593, 6;
	add.s32 	%r597, %r162, %r596;
	ld.shared.f32 	%f721, [%r597];
	fma.rn.f32 	%f722, %f720, %f721, %f1058;
	ld.shared.f32 	%f723, [%r595+4];
	ld.shared.f32 	%f724, [%r597+64];
	fma.rn.f32 	%f725, %f723, %f724, %f722;
	ld.shared.f32 	%f726, [%r595+8];
	ld.shared.f32 	%f727, [%r597+128];
	fma.rn.f32 	%f728, %f726, %f727, %f725;
	ld.shared.f32 	%f729, [%r595+12];
	ld.shared.f32 	%f730, [%r597+192];
	fma.rn.f32 	%f731, %f729, %f730, %f728;
	ld.shared.f32 	%f732, [%r595+16];
	ld.shared.f32 	%f733, [%r597+256];
	fma.rn.f32 	%f734, %f732, %f733, %f731;
	ld.shared.f32 	%f735, [%r595+20];
	ld.shared.f32 	%f736, [%r597+320];
	fma.rn.f32 	%f737, %f735, %f736, %f734;
	ld.shared.f32 	%f738, [%r595+24];
	ld.shared.f32 	%f739, [%r597+384];
	fma.rn.f32 	%f740, %f738, %f739, %f737;
	ld.shared.f32 	%f741, [%r595+28];
	ld.shared.f32 	%f742, [%r597+448];
	fma.rn.f32 	%f1058, %f741, %f742, %f740;
	add.s32 	%r879, %r879, 8;
	add.s32 	%r878, %r878, 8;
	sub.s32 	%r598, %r31, %r28;
	setp.ne.s32 	%p153, %r878, %r598;
	@%p153 bra 	$L__BB0_161;
$L__BB0_162:
	setp.eq.s32 	%p154, %r28, 0;
	@%p154 bra 	$L__BB0_170;
	setp.lt.u32 	%p155, %r28, 4;
	@%p155 bra 	$L__BB0_165;
	sub.s32 	%r599, %r879, %r819;
	shl.b32 	%r600, %r599, 2;
	add.s32 	%r601, %r161, %r600;
	ld.shared.f32 	%f744, [%r601];
	shl.b32 	%r602, %r599, 6;
	add.s32 	%r603, %r162, %r602;
	ld.shared.f32 	%f745, [%r603];
	fma.rn.f32 	%f746, %f744, %f745, %f1058;
	ld.shared.f32 	%f747, [%r601+4];
	ld.shared.f32 	%f748, [%r603+64];
	fma.rn.f32 	%f749, %f747, %f748, %f746;
	ld.shared.f32 	%f750, [%r601+8];
	ld.shared.f32 	%f751, [%r603+128];
	fma.rn.f32 	%f752, %f750, %f751, %f749;
	ld.shared.f32 	%f753, [%r601+12];
	ld.shared.f32 	%f754, [%r603+192];
	fma.rn.f32 	%f1058, %f753, %f754, %f752;
	add.s32 	%r879, %r879, 4;
$L__BB0_165:
	setp.eq.s32 	%p156, %r27, 0;
	@%p156 bra 	$L__BB0_170;
	setp.eq.s32 	%p157, %r27, 1;
	@%p157 bra 	$L__BB0_168;
	sub.s32 	%r604, %r879, %r819;
	shl.b32 	%r605, %r604, 2;
	add.s32 	%r606, %r161, %r605;
	ld.shared.f32 	%f756, [%r606];
	shl.b32 	%r607, %r604, 6;
	add.s32 	%r608, %r162, %r607;
	ld.shared.f32 	%f757, [%r608];
	fma.rn.f32 	%f758, %f756, %f757, %f1058;
	ld.shared.f32 	%f759, [%r606+4];
	ld.shared.f32 	%f760, [%r608+64];
	fma.rn.f32 	%f1058, %f759, %f760, %f758;
	add.s32 	%r879, %r879, 2;
$L__BB0_168:
	and.b32  	%r609, %r26, 1;
	setp.eq.b32 	%p158, %r609, 1;
	not.pred 	%p159, %p158;
	@%p159 bra 	$L__BB0_170;
	sub.s32 	%r610, %r879, %r819;
	shl.b32 	%r611, %r610, 2;
	add.s32 	%r612, %r161, %r611;
	ld.shared.f32 	%f761, [%r612];
	shl.b32 	%r613, %r610, 6;
	add.s32 	%r614, %r162, %r613;
	ld.shared.f32 	%f762, [%r614];
	fma.rn.f32 	%f1058, %f761, %f762, %f1058;
$L__BB0_170:
	setp.ge.u32 	%p160, %r10, %r220;
	setp.ge.u32 	%p161, %r3, %r221;
	or.pred  	%p162, %p160, %p161;
	@%p162 bra 	$L__BB0_182;
	shl.b32 	%r615, %r2, 6;
	mov.u32 	%r616, _ZZ13ab_gpu_i4j4dbPKfS0_PfiiiE4as11;
	add.s32 	%r617, %r616, %r615;
	mul.wide.u16 	%r618, %rs5, 1024;
	add.s32 	%r172, %r617, %r618;
	add.s32 	%r173, %r19, %r618;
	setp.lt.u32 	%p163, %r32, 7;
	mov.u32 	%r884, %r819;
	@%p163 bra 	$L__BB0_174;
	mov.b32 	%r883, 0;
	mov.u32 	%r884, %r819;
$L__BB0_173:
	.pragma "nounroll";
	sub.s32 	%r620, %r884, %r819;
	shl.b32 	%r621, %r620, 2;
	add.s32 	%r622, %r172, %r621;
	ld.shared.f32 	%f764, [%r622];
	shl.b32 	%r623, %r620, 6;
	add.s32 	%r624, %r173, %r623;
	ld.shared.f32 	%f765, [%r624];
	fma.rn.f32 	%f766, %f764, %f765, %f1066;
	ld.shared.f32 	%f767, [%r622+4];
	ld.shared.f32 	%f768, [%r624+64];
	fma.rn.f32 	%f769, %f767, %f768, %f766;
	ld.shared.f32 	%f770, [%r622+8];
	ld.shared.f32 	%f771, [%r624+128];
	fma.rn.f32 	%f772, %f770, %f771, %f769;
	ld.shared.f32 	%f773, [%r622+12];
	ld.shared.f32 	%f774, [%r624+192];
	fma.rn.f32 	%f775, %f773, %f774, %f772;
	ld.shared.f32 	%f776, [%r622+16];
	ld.shared.f32 	%f777, [%r624+256];
	fma.rn.f32 	%f778, %f776, %f777, %f775;
	ld.shared.f32 	%f779, [%r622+20];
	ld.shared.f32 	%f780, [%r624+320];
	fma.rn.f32 	%f781, %f779, %f780, %f778;
	ld.shared.f32 	%f782, [%r622+24];
	ld.shared.f32 	%f783, [%r624+384];
	fma.rn.f32 	%f784, %f782, %f783, %f781;
	ld.shared.f32 	%f785, [%r622+28];
	ld.shared.f32 	%f786, [%r624+448];
	fma.rn.f32 	%f1066, %f785, %f786, %f784;
	add.s32 	%r884, %r884, 8;
	add.s32 	%r883, %r883, 8;
	sub.s32 	%r625, %r31, %r28;
	setp.ne.s32 	%p164, %r883, %r625;
	@%p164 bra 	$L__BB0_173;
$L__BB0_174:
	setp.eq.s32 	%p165, %r28, 0;
	@%p165 bra 	$L__BB0_182;
	setp.lt.u32 	%p166, %r28, 4;
	@%p166 bra 	$L__BB0_177;
	sub.s32 	%r626, %r884, %r819;
	shl.b32 	%r627, %r626, 2;
	add.s32 	%r628, %r172, %r627;
	ld.shared.f32 	%f788, [%r628];
	shl.b32 	%r629, %r626, 6;
	add.s32 	%r630, %r173, %r629;
	ld.shared.f32 	%f789, [%r630];
	fma.rn.f32 	%f790, %f788, %f789, %f1066;
	ld.shared.f32 	%f791, [%r628+4];
	ld.shared.f32 	%f792, [%r630+64];
	fma.rn.f32 	%f793, %f791, %f792, %f790;
	ld.shared.f32 	%f794, [%r628+8];
	ld.shared.f32 	%f795, [%r630+128];
	fma.rn.f32 	%f796, %f794, %f795, %f793;
	ld.shared.f32 	%f797, [%r628+12];
	ld.shared.f32 	%f798, [%r630+192];
	fma.rn.f32 	%f1066, %f797, %f798, %f796;
	add.s32 	%r884, %r884, 4;
$L__BB0_177:
	setp.eq.s32 	%p167, %r27, 0;
	@%p167 bra 	$L__BB0_182;
	setp.eq.s32 	%p168, %r27, 1;
	@%p168 bra 	$L__BB0_180;
	sub.s32 	%r631, %r884, %r819;
	shl.b32 	%r632, %r631, 2;
	add.s32 	%r633, %r172, %r632;
	ld.shared.f32 	%f800, [%r633];
	shl.b32 	%r634, %r631, 6;
	add.s32 	%r635, %r173, %r634;
	ld.shared.f32 	%f801, [%r635];
	fma.rn.f32 	%f802, %f800, %f801, %f1066;
	ld.shared.f32 	%f803, [%r633+4];
	ld.shared.f32 	%f804, [%r635+64];
	fma.rn.f32 	%f1066, %f803, %f804, %f802;
	add.s32 	%r884, %r884, 2;
$L__BB0_180:
	and.b32  	%r636, %r26, 1;
	setp.eq.b32 	%p169, %r636, 1;
	not.pred 	%p170, %p169;
	@%p170 bra 	$L__BB0_182;
	sub.s32 	%r637, %r884, %r819;
	shl.b32 	%r638, %r637, 2;
	add.s32 	%r639, %r172, %r638;
	ld.shared.f32 	%f805, [%r639];
	shl.b32 	%r640, %r637, 6;
	add.s32 	%r641, %r173, %r640;
	ld.shared.f32 	%f806, [%r641];
	fma.rn.f32 	%f1066, %f805, %f806, %f1066;
$L__BB0_182:
	setp.ge.u32 	%p172, %r13, %r221;
	or.pred  	%p173, %p160, %p172;
	@%p173 bra 	$L__BB0_194;
	shl.b32 	%r642, %r2, 6;
	mov.u32 	%r643, _ZZ13ab_gpu_i4j4dbPKfS0_PfiiiE4as11;
	add.s32 	%r644, %r643, %r642;
	mul.wide.u16 	%r645, %rs5, 1024;
	add.s32 	%r183, %r644, %r645;
	add.s32 	%r184, %r20, %r645;
	setp.lt.u32 	%p174, %r32, 7;
	mov.u32 	%r889, %r819;
	@%p174 bra 	$L__BB0_186;
	mov.b32 	%r888, 0;
	mov.u32 	%r889, %r819;
$L__BB0_185:
	.pragma "nounroll";
	sub.s32 	%r647, %r889, %r819;
	shl.b32 	%r648, %r647, 2;
	add.s32 	%r649, %r183, %r648;
	ld.shared.f32 	%f808, [%r649];
	shl.b32 	%r650, %r647, 6;
	add.s32 	%r651, %r184, %r650;
	ld.shared.f32 	%f809, [%r651];
	fma.rn.f32 	%f810, %f808, %f809, %f1074;
	ld.shared.f32 	%f811, [%r649+4];
	ld.shared.f32 	%f812, [%r651+64];
	fma.rn.f32 	%f813, %f811, %f812, %f810;
	ld.shared.f32 	%f814, [%r649+8];
	ld.shared.f32 	%f815, [%r651+128];
	fma.rn.f32 	%f816, %f814, %f815, %f813;
	ld.shared.f32 	%f817, [%r649+12];
	ld.shared.f32 	%f818, [%r651+192];
	fma.rn.f32 	%f819, %f817, %f818, %f816;
	ld.shared.f32 	%f820, [%r649+16];
	ld.shared.f32 	%f821, [%r651+256];
	fma.rn.f32 	%f822, %f820, %f821, %f819;
	ld.shared.f32 	%f823, [%r649+20];
	ld.shared.f32 	%f824, [%r651+320];
	fma.rn.f32 	%f825, %f823, %f824, %f822;
	ld.shared.f32 	%f826, [%r649+24];
	ld.shared.f32 	%f827, [%r651+384];
	fma.rn.f32 	%f828, %f826, %f827, %f825;
	ld.shared.f32 	%f829, [%r649+28];
	ld.shared.f32 	%f830, [%r651+448];
	fma.rn.f32 	%f1074, %f829, %f830, %f828;
	add.s32 	%r889, %r889, 8;
	add.s32 	%r888, %r888, 8;
	sub.s32 	%r652, %r31, %r28;
	setp.ne.s32 	%p175, %r888, %r652;
	@%p175 bra 	$L__BB0_185;
$L__BB0_186:
	setp.eq.s32 	%p176, %r28, 0;
	@%p176 bra 	$L__BB0_194;
	setp.lt.u32 	%p177, %r28, 4;
	@%p177 bra 	$L__BB0_189;
	sub.s32 	%r653, %r889, %r819;
	shl.b32 	%r654, %r653, 2;
	add.s32 	%r655, %r183, %r654;
	ld.shared.f32 	%f832, [%r655];
	shl.b32 	%r656, %r653, 6;
	add.s32 	%r657, %r184, %r656;
	ld.shared.f32 	%f833, [%r657];
	fma.rn.f32 	%f834, %f832, %f833, %f1074;
	ld.shared.f32 	%f835, [%r655+4];
	ld.shared.f32 	%f836, [%r657+64];
	fma.rn.f32 	%f837, %f835, %f836, %f834;
	ld.shared.f32 	%f838, [%r655+8];
	ld.shared.f32 	%f839, [%r657+128];
	fma.rn.f32 	%f840, %f838, %f839, %f837;
	ld.shared.f32 	%f841, [%r655+12];
	ld.shared.f32 	%f842, [%r657+192];
	fma.rn.f32 	%f1074, %f841, %f842, %f840;
	add.s32 	%r889, %r889, 4;
$L__BB0_189:
	setp.eq.s32 	%p178, %r27, 0;
	@%p178 bra 	$L__BB0_194;
	setp.eq.s32 	%p179, %r27, 1;
	@%p179 bra 	$L__BB0_192;
	sub.s32 	%r658, %r889, %r819;
	shl.b32 	%r659, %r658, 2;
	add.s32 	%r660, %r183, %r659;
	ld.shared.f32 	%f844, [%r660];
	shl.b32 	%r661, %r658, 6;
	add.s32 	%r662, %r184, %r661;
	ld.shared.f32 	%f845, [%r662];
	fma.rn.f32 	%f846, %f844, %f845, %f1074;
	ld.shared.f32 	%f847, [%r660+4];
	ld.shared.f32 	%f848, [%r662+64];
	fma.rn.f32 	%f1074, %f847, %f848, %f846;
	add.s32 	%r889, %r889, 2;
$L__BB0_192:
	and.b32  	%r663, %r26, 1;
	setp.eq.b32 	%p180, %r663, 1;
	not.pred 	%p181, %p180;
	@%p181 bra 	$L__BB0_194;
	sub.s32 	%r664, %r889, %r819;
	shl.b32 	%r665, %r664, 2;
	add.s32 	%r666, %r183, %r665;
	ld.shared.f32 	%f849, [%r666];
	shl.b32 	%r667, %r664, 6;
	add.s32 	%r668, %r184, %r667;
	ld.shared.f32 	%f850, [%r668];
	fma.rn.f32 	%f1074, %f849, %f850, %f1074;
$L__BB0_194:
	setp.ge.u32 	%p182, %r10, %r220;
	setp.ge.u32 	%p183, %r15, %r221;
	or.pred  	%p184, %p182, %p183;
	@%p184 bra 	$L__BB0_206;
	shl.b32 	%r669, %r2, 6;
	mov.u32 	%r670, _ZZ13ab_gpu_i4j4dbPKfS0_PfiiiE4as11;
	add.s32 	%r671, %r670, %r669;
	mul.wide.u16 	%r672, %rs5, 1024;
	add.s32 	%r194, %r671, %r672;
	add.s32 	%r195, %r21, %r672;
	setp.lt.u32 	%p185, %r32, 7;
	mov.u32 	%r894, %r819;
	@%p185 bra 	$L__BB0_198;
	mov.b32 	%r893, 0;
	mov.u32 	%r894, %r819;
$L__BB0_197:
	.pragma "nounroll";
	sub.s32 	%r674, %r894, %r819;
	shl.b32 	%r675, %r674, 2;
	add.s32 	%r676, %r194, %r675;
	ld.shared.f32 	%f852, [%r676];
	shl.b32 	%r677, %r674, 6;
	add.s32 	%r678, %r195, %r677;
	ld.shared.f32 	%f853, [%r678];
	fma.rn.f32 	%f854, %f852, %f853, %f1082;
	ld.shared.f32 	%f855, [%r676+4];
	ld.shared.f32 	%f856, [%r678+64];
	fma.rn.f32 	%f857, %f855, %f856, %f854;
	ld.shared.f32 	%f858, [%r676+8];
	ld.shared.f32 	%f859, [%r678+128];
	fma.rn.f32 	%f860, %f858, %f859, %f857;
	ld.shared.f32 	%f861, [%r676+12];
	ld.shared.f32 	%f862, [%r678+192];
	fma.rn.f32 	%f863, %f861, %f862, %f860;
	ld.shared.f32 	%f864, [%r676+16];
	ld.shared.f32 	%f865, [%r678+256];
	fma.rn.f32 	%f866, %f864, %f865, %f863;
	ld.shared.f32 	%f867, [%r676+20];
	ld.shared.f32 	%f868, [%r678+320];
	fma.rn.f32 	%f869, %f867, %f868, %f866;
	ld.shared.f32 	%f870, [%r676+24];
	ld.shared.f32 	%f871, [%r678+384];
	fma.rn.f32 	%f872, %f870, %f871, %f869;
	ld.shared.f32 	%f873, [%r676+28];
	ld.shared.f32 	%f874, [%r678+448];
	fma.rn.f32 	%f1082, %f873, %f874, %f872;
	add.s32 	%r894, %r894, 8;
	add.s32 	%r893, %r893, 8;
	sub.s32 	%r679, %r31, %r28;
	setp.ne.s32 	%p186, %r893, %r679;
	@%p186 bra 	$L__BB0_197;
$L__BB0_198:
	setp.eq.s32 	%p187, %r28, 0;
	@%p187 bra 	$L__BB0_206;
	setp.lt.u32 	%p188, %r28, 4;
	@%p188 bra 	$L__BB0_201;
	sub.s32 	%r680, %r894, %r819;
	shl.b32 	%r681, %r680, 2;
	add.s32 	%r682, %r194, %r681;
	ld.shared.f32 	%f876, [%r682];
	shl.b32 	%r683, %r680, 6;
	add.s32 	%r684, %r195, %r683;
	ld.shared.f32 	%f877, [%r684];
	fma.rn.f32 	%f878, %f876, %f877, %f1082;
	ld.shared.f32 	%f879, [%r682+4];
	ld.shared.f32 	%f880, [%r684+64];
	fma.rn.f32 	%f881, %f879, %f880, %f878;
	ld.shared.f32 	%f882, [%r682+8];
	ld.shared.f32 	%f883, [%r684+128];
	fma.rn.f32 	%f884, %f882, %f883, %f881;
	ld.shared.f32 	%f885, [%r682+12];
	ld.shared.f32 	%f886, [%r684+192];
	fma.rn.f32 	%f1082, %f885, %f886, %f884;
	add.s32 	%r894, %r894, 4;
$L__BB0_201:
	setp.eq.s32 	%p189, %r27, 0;
	@%p189 bra 	$L__BB0_206;
	setp.eq.s32 	%p190, %r27, 1;
	@%p190 bra 	$L__BB0_204;
	sub.s32 	%r685, %r894, %r819;
	shl.b32 	%r686, %r685, 2;
	add.s32 	%r687, %r194, %r686;
	ld.shared.f32 	%f888, [%r687];
	shl.b32 	%r688, %r685, 6;
	add.s32 	%r689, %r195, %r688;
	ld.shared.f32 	%f889, [%r689];
	fma.rn.f32 	%f890, %f888, %f889, %f1082;
	ld.shared.f32 	%f891, [%r687+4];
	ld.shared.f32 	%f892, [%r689+64];
	fma.rn.f32 	%f1082, %f891, %f892, %f890;
	add.s32 	%r894, %r894, 2;
$L__BB0_204:
	and.b32  	%r690, %r26, 1;
	setp.eq.b32 	%p191, %r690, 1;
	not.pred 	%p192, %p191;
	@%p192 bra 	$L__BB0_206;
	sub.s32 	%r691, %r894, %r819;
	shl.b32 	%r692, %r691, 2;
	add.s32 	%r693, %r194, %r692;
	ld.shared.f32 	%f893, [%r693];
	shl.b32 	%r694, %r691, 6;
	add.s32 	%r695, %r195, %r694;
	ld.shared.f32 	%f894, [%r695];
	fma.rn.f32 	%f1082, %f893, %f894, %f1082;
$L__BB0_206:
	setp.ge.u32 	%p194, %r17, %r221;
	or.pred  	%p195, %p182, %p194;
	@%p195 bra 	$L__BB0_218;
	shl.b32 	%r696, %r2, 6;
	mov.u32 	%r697, _ZZ13ab_gpu_i4j4dbPKfS0_PfiiiE4as11;
	add.s32 	%r698, %r697, %r696;
	mul.wide.u16 	%r699, %rs5, 1024;
	add.s32 	%r205, %r698, %r699;
	add.s32 	%r206, %r22, %r699;
	setp.lt.u32 	%p196, %r32, 7;
	mov.u32 	%r899, %r819;
	@%p196 bra 	$L__BB0_210;
	mov.b32 	%r898, 0;
	mov.u32 	%r899, %r819;
$L__BB0_209:
	.pragma "nounroll";
	sub.s32 	%r701, %r899, %r819;
	shl.b32 	%r702, %r701, 2;
	add.s32 	%r703, %r205, %r702;
	ld.shared.f32 	%f896, [%r703];
	shl.b32 	%r704, %r701, 6;
	add.s32 	%r705, %r206, %r704;
	ld.shared.f32 	%f897, [%r705];
	fma.rn.f32 	%f898, %f896, %f897, %f1090;
	ld.shared.f32 	%f899, [%r703+4];
	ld.shared.f32 	%f900, [%r705+64];
	fma.rn.f32 	%f901, %f899, %f900, %f898;
	ld.shared.f32 	%f902, [%r703+8];
	ld.shared.f32 	%f903, [%r705+128];
	fma.rn.f32 	%f904, %f902, %f903, %f901;
	ld.shared.f32 	%f905, [%r703+12];
	ld.shared.f32 	%f906, [%r705+192];
	fma.rn.f32 	%f907, %f905, %f906, %f904;
	ld.shared.f32 	%f908, [%r703+16];
	ld.shared.f32 	%f909, [%r705+256];
	fma.rn.f32 	%f910, %f908, %f909, %f907;
	ld.shared.f32 	%f911, [%r703+20];
	ld.shared.f32 	%f912, [%r705+320];
	fma.rn.f32 	%f913, %f911, %f912, %f910;
	ld.shared.f32 	%f914, [%r703+24];
	ld.shared.f32 	%f915, [%r705+384];
	fma.rn.f32 	%f916, %f914, %f915, %f913;
	ld.shared.f32 	%f917, [%r703+28];
	ld.shared.f32 	%f918, [%r705+448];
	fma.rn.f32 	%f1090, %f917, %f918, %f916;
	add.s32 	%r899, %r899, 8;
	add.s32 	%r898, %r898, 8;
	shl.b32 	%r706, %r818, 4;
	sub.s32 	%r707, %r26, %r706;
	sub.s32 	%r708, %r707, %r28;
	setp.ne.s32 	%p197, %r898, %r708;
	@%p197 bra 	$L__BB0_209;
$L__BB0_210:
	setp.eq.s32 	%p198, %r28, 0;
	@%p198 bra 	$L__BB0_218;
	setp.lt.u32 	%p199, %r28, 4;
	@%p199 bra 	$L__BB0_213;
	sub.s32 	%r709, %r899, %r819;
	shl.b32 	%r710, %r709, 2;
	add.s32 	%r711, %r205, %r710;
	ld.shared.f32 	%f920, [%r711];
	shl.b32 	%r712, %r709, 6;
	add.s32 	%r713, %r206, %r712;
	ld.shared.f32 	%f921, [%r713];
	fma.rn.f32 	%f922, %f920, %f921, %f1090;
	ld.shared.f32 	%f923, [%r711+4];
	ld.shared.f32 	%f924, [%r713+64];
	fma.rn.f32 	%f925, %f923, %f924, %f922;
	ld.shared.f32 	%f926, [%r711+8];
	ld.shared.f32 	%f927, [%r713+128];
	fma.rn.f32 	%f928, %f926, %f927, %f925;
	ld.shared.f32 	%f929, [%r711+12];
	ld.shared.f32 	%f930, [%r713+192];
	fma.rn.f32 	%f1090, %f929, %f930, %f928;
	add.s32 	%r899, %r899, 4;
$L__BB0_213:
	setp.eq.s32 	%p200, %r27, 0;
	@%p200 bra 	$L__BB0_218;
	setp.eq.s32 	%p201, %r27, 1;
	@%p201 bra 	$L__BB0_216;
	sub.s32 	%r714, %r899, %r819;
	shl.b32 	%r715, %r714, 2;
	add.s32 	%r716, %r205, %r715;
	ld.shared.f32 	%f932, [%r716];
	shl.b32 	%r717, %r714, 6;
	add.s32 	%r718, %r206, %r717;
	ld.shared.f32 	%f933, [%r718];
	fma.rn.f32 	%f934, %f932, %f933, %f1090;
	ld.shared.f32 	%f935, [%r716+4];
	ld.shared.f32 	%f936, [%r718+64];
	fma.rn.f32 	%f1090, %f935, %f936, %f934;
	add.s32 	%r899, %r899, 2;
$L__BB0_216:
	and.b32  	%r719, %r26, 1;
	setp.eq.b32 	%p202, %r719, 1;
	not.pred 	%p203, %p202;
	@%p203 bra 	$L__BB0_218;
	sub.s32 	%r720, %r899, %r819;
	shl.b32 	%r721, %r720, 2;
	add.s32 	%r722, %r205, %r721;
	ld.shared.f32 	%f937, [%r722];
	shl.b32 	%r723, %r720, 6;
	add.s32 	%r724, %r206, %r723;
	ld.shared.f32 	%f938, [%r724];
	fma.rn.f32 	%f1090, %f937, %f938, %f1090;
$L__BB0_218:
	setp.ge.u32 	%p204, %r4, %r220;
	not.b16 	%rs4, %rs5;
	and.b16  	%rs5, %rs4, 1;
	mov.u32 	%r725, %tid.x;
	add.s32 	%r727, %r725, %r819;
	add.s32 	%r216, %r727, 16;
	setp.ge.u32 	%p205, %r216, %r222;
	or.pred  	%p206, %p204, %p205;
	@%p206 bra 	$L__BB0_220;
	mov.u32 	%r731, %tid.x;
	mad.lo.s32 	%r732, %r222, %r4, %r731;
	add.s32 	%r733, %r732, %r819;
	add.s32 	%r734, %r733, 16;
	mul.wide.u32 	%rd23, %r734, 4;
	add.s64 	%rd24, %rd3, %rd23;
	ld.global.nc.f32 	%f939, [%rd24];
	mul.wide.u16 	%r735, %rs5, 1024;
	add.s32 	%r736, %r5, %r735;
	st.shared.f32 	[%r736], %f939;
	bra.uni 	$L__BB0_221;
$L__BB0_220:
	mul.wide.u16 	%r728, %rs5, 1024;
	add.s32 	%r729, %r5, %r728;
	mov.b32 	%r730, 0;
	st.shared.u32 	[%r729], %r730;
$L__BB0_221:
	setp.ge.u32 	%p208, %r6, %r220;
	or.pred  	%p209, %p208, %p205;
	@%p209 bra 	$L__BB0_223;
	shl.b32 	%r740, %r222, 4;
	mov.u32 	%r741, %tid.x;
	mad.lo.s32 	%r742, %r222, %r4, %r741;
	add.s32 	%r743, %r742, %r740;
	add.s32 	%r744, %r743, %r819;
	add.s32 	%r745, %r744, 16;
	mul.wide.u32 	%rd25, %r745, 4;
	add.s64 	%rd26, %rd3, %rd25;
	ld.global.nc.f32 	%f940, [%rd26];
	mul.wide.u16 	%r746, %rs5, 1024;
	add.s32 	%r747, %r7, %r746;
	st.shared.f32 	[%r747], %f940;
	bra.uni 	$L__BB0_224;
$L__BB0_223:
	mul.wide.u16 	%r737, %rs5, 1024;
	add.s32 	%r738, %r7, %r737;
	mov.b32 	%r739, 0;
	st.shared.u32 	[%r738], %r739;
$L__BB0_224:
	setp.ge.u32 	%p210, %r216, %r222;
	setp.ge.u32 	%p211, %r8, %r220;
	or.pred  	%p212, %p211, %p210;
	@%p212 bra 	$L__BB0_226;
	shl.b32 	%r751, %r222, 5;
	mov.u32 	%r752, %tid.x;
	mad.lo.s32 	%r753, %r222, %r4, %r752;
	add.s32 	%r754, %r753, %r751;
	add.s32 	%r755, %r754, %r819;
	add.s32 	%r756, %r755, 16;
	mul.wide.u32 	%rd27, %r756, 4;
	add.s64 	%rd28, %rd3, %rd27;
	ld.global.nc.f32 	%f941, [%rd28];
	mul.wide.u16 	%r757, %rs5, 1024;
	add.s32 	%r758, %r9, %r757;
	st.shared.f32 	[%r758], %f941;
	bra.uni 	$L__BB0_227;
$L__BB0_226:
	mul.wide.u16 	%r748, %rs5, 1024;
	add.s32 	%r749, %r9, %r748;
	mov.b32 	%r750, 0;
	st.shared.u32 	[%r749], %r750;
$L__BB0_227:
	shl.b32 	%r759, %r2, 6;
	mov.u32 	%r760, _ZZ13ab_gpu_i4j4dbPKfS0_PfiiiE4as11;
	add.s32 	%r761, %r760, %r759;
	mov.u32 	%r762, %tid.x;
	shl.b32 	%r763, %r762, 2;
	add.s32 	%r217, %r761, %r763;
	setp.ge.u32 	%p214, %r10, %r220;
	or.pred  	%p215, %p214, %p210;
	@%p215 bra 	$L__BB0_229;
	shl.b32 	%r767, %r222, 4;
	shl.b32 	%r768, %r222, 5;
	mov.u32 	%r769, %tid.x;
	mad.lo.s32 	%r770, %r222, %r4, %r769;
	add.s32 	%r771, %r770, %r768;
	add.s32 	%r772, %r771, %r767;
	add.s32 	%r773, %r772, %r819;
	add.s32 	%r774, %r773, 16;
	mul.wide.u32 	%rd29, %r774, 4;
	add.s64 	%rd30, %rd3, %rd29;
	ld.global.nc.f32 	%f942, [%rd30];
	mul.wide.u16 	%r775, %rs5, 1024;
	add.s32 	%r776, %r217, %r775;
	st.shared.f32 	[%r776], %f942;
	bra.uni 	$L__BB0_230;
$L__BB0_229:
	mul.wide.u16 	%r764, %rs5, 1024;
	add.s32 	%r765, %r217, %r764;
	mov.b32 	%r766, 0;
	st.shared.u32 	[%r765], %r766;
$L__BB0_230:
	setp.ge.u32 	%p216, %r3, %r221;
	add.s32 	%r218, %r25, %r2;
	setp.ge.u32 	%p217, %r218, %r222;
	or.pred  	%p218, %p216, %p217;
	@%p218 bra 	$L__BB0_232;
	mad.lo.s32 	%r781, %r218, %r221, %r3;
	mul.wide.u32 	%rd31, %r781, 4;
	add.s64 	%rd32, %rd2, %rd31;
	ld.global.nc.f32 	%f943, [%rd32];
	mul.wide.u16 	%r782, %rs5, 1024;
	add.s32 	%r783, %r12, %r782;
	st.shared.f32 	[%r783], %f943;
	bra.uni 	$L__BB0_233;
$L__BB0_232:
	mul.wide.u16 	%r778, %rs5, 1024;
	add.s32 	%r779, %r12, %r778;
	mov.b32 	%r780, 0;
	st.shared.u32 	[%r779], %r780;
$L__BB0_233:
	setp.ge.u32 	%p220, %r13, %r221;
	or.pred  	%p221, %p220, %p217;
	@%p221 bra 	$L__BB0_235;
	mad.lo.s32 	%r787, %r218, %r221, %r13;
	mul.wide.u32 	%rd33, %r787, 4;
	add.s64 	%rd34, %rd2, %rd33;
	ld.global.nc.f32 	%f944, [%rd34];
	mul.wide.u16 	%r788, %rs5, 1024;
	add.s32 	%r789, %r14, %r788;
	st.shared.f32 	[%r789], %f944;
	bra.uni 	$L__BB0_236;
$L__BB0_235:
	mul.wide.u16 	%r784, %rs5, 1024;
	add.s32 	%r785, %r14, %r784;
	mov.b32 	%r786, 0;
	st.shared.u32 	[%r785], %r786;
$L__BB0_236:
	setp.ge.u32 	%p222, %r218, %r222;
	setp.ge.u32 	%p223, %r15, %r221;
	or.pred  	%p224, %p223, %p222;
	@%p224 bra 	$L__BB0_238;
	mad.lo.s32 	%r793, %r218, %r221, %r15;
	mul.wide.u32 	%rd35, %r793, 4;
	add.s64 	%rd36, %rd2, %rd35;
	ld.global.nc.f32 	%f945, [%rd36];
	mul.wide.u16 	%r794, %rs5, 1024;
	add.s32 	%r795, %r16, %r794;
	st.shared.f32 	[%r795], %f945;
	bra.uni 	$L__BB0_239;
$L__BB0_238:
	mul.wide.u16 	%r790, %rs5, 1024;
	add.s32 	%r791, %r16, %r790;
	mov.b32 	%r792, 0;
	st.shared.u32 	[%r791], %r792;
$L__BB0_239:
	setp.ge.u32 	%p226, %r17, %r221;
	or.pred  	%p227, %p226, %p222;
	@%p227 bra 	$L__BB0_241;
	mad.lo.s32 	%r799, %r218, %r221, %r17;
	mul.wide.u32 	%rd37, %r799, 4;
	add.s64 	%rd38, %rd2, %rd37;
	ld.global.nc.f32 	%f946, [%rd38];
	mul.wide.u16 	%r800, %rs5, 1024;
	add.s32 	%r801, %r18, %r800;
	st.shared.f32 	[%r801], %f946;
	bra.uni 	$L__BB0_242;
$L__BB0_241:
	mul.wide.u16 	%r796, %rs5, 1024;
	add.s32 	%r797, %r18, %r796;
	mov.b32 	%r798, 0;
	st.shared.u32 	[%r797], %r798;
$L__BB0_242:
	bar.sync 	0;
	setp.lt.s32 	%p228, %r25, %r222;
	add.s32 	%r818, %r818, 1;
	mov.u32 	%r819, %r25;
	@%p228 bra 	$L__BB0_26;
$L__BB0_243:
	setp.ge.u32 	%p229, %r3, %r221;
	setp.ge.u32 	%p230, %r4, %r220;
	or.pred  	%p231, %p230, %p229;
	@%p231 bra 	$L__BB0_245;
	mad.lo.s32 	%r802, %r221, %r4, %r3;
	mul.wide.u32 	%rd39, %r802, 4;
	add.s64 	%rd40, %rd1, %rd39;
	st.global.f32 	[%rd40], %f970;
$L__BB0_245:
	setp.ge.u32 	%p232, %r13, %r221;
	setp.ge.u32 	%p233, %r4, %r220;
	or.pred  	%p234, %p233, %p232;
	@%p234 bra 	$L__BB0_247;
	mad.lo.s32 	%r803, %r221, %r4, %r13;
	mul.wide.u32 	%rd41, %r803, 4;
	add.s64 	%rd42, %rd1, %rd41;
	st.global.f32 	[%rd42], %f978;
$L__BB0_247:
	setp.ge.u32 	%p235, %r15, %r221;
	setp.ge.u32 	%p236, %r4, %r220;
	or.pred  	%p237, %p236, %p235;
	@%p237 bra 	$L__BB0_249;
	mad.lo.s32 	%r804, %r221, %r4, %r15;
	mul.wide.u32 	%rd43, %r804, 4;
	add.s64 	%rd44, %rd1, %rd43;
	st.global.f32 	[%rd44], %f986;
$L__BB0_249:
	setp.ge.u32 	%p238, %r17, %r221;
	setp.ge.u32 	%p239, %r4, %r220;
	or.pred  	%p240, %p239, %p238;
	@%p240 bra 	$L__BB0_251;
	mad.lo.s32 	%r805, %r221, %r4, %r17;
	mul.wide.u32 	%rd45, %r805, 4;
	add.s64 	%rd46, %rd1, %rd45;
	st.global.f32 	[%rd46], %f994;
$L__BB0_251:
	setp.ge.u32 	%p241, %r3, %r221;
	setp.ge.u32 	%p242, %r6, %r220;
	or.pred  	%p243, %p242, %p241;
	@%p243 bra 	$L__BB0_253;
	mad.lo.s32 	%r806, %r221, %r6, %r3;
	mul.wide.u32 	%rd47, %r806, 4;
	add.s64 	%rd48, %rd1, %rd47;
	st.global.f32 	[%rd48], %f1002;
$L__BB0_253:
	setp.ge.u32 	%p244, %r13, %r221;
	setp.ge.u32 	%p245, %r6, %r220;
	or.pred  	%p246, %p245, %p244;
	@%p246 bra 	$L__BB0_255;
	mad.lo.s32 	%r807, %r221, %r6, %r13;
	mul.wide.u32 	%rd49, %r807, 4;
	add.s64 	%rd50, %rd1, %rd49;
	st.global.f32 	[%rd50], %f1010;
$L__BB0_255:
	setp.ge.u32 	%p247, %r15, %r221;
	setp.ge.u32 	%p248, %r6, %r220;
	or.pred  	%p249, %p248, %p247;
	@%p249 bra 	$L__BB0_257;
	mad.lo.s32 	%r808, %r221, %r6, %r15;
	mul.wide.u32 	%rd51, %r808, 4;
	add.s64 	%rd52, %rd1, %rd51;
	st.global.f32 	[%rd52], %f1018;
$L__BB0_257:
	setp.ge.u32 	%p250, %r17, %r221;
	setp.ge.u32 	%p251, %r6, %r220;
	or.pred  	%p252, %p251, %p250;
	@%p252 bra 	$L__BB0_259;
	mad.lo.s32 	%r809, %r221, %r6, %r17;
	mul.wide.u32 	%rd53, %r809, 4;
	add.s64 	%rd54, %rd1, %rd53;
	st.global.f32 	[%rd54], %f1026;
$L__BB0_259:
	setp.ge.u32 	%p253, %r3, %r221;
	setp.ge.u32 	%p254, %r8, %r220;
	or.pred  	%p255, %p254, %p253;
	@%p255 bra 	$L__BB0_261;
	mad.lo.s32 	%r810, %r221, %r8, %r3;
	mul.wide.u32 	%rd55, %r810, 4;
	add.s64 	%rd56, %rd1, %rd55;
	st.global.f32 	[%rd56], %f1034;
$L__BB0_261:
	setp.ge.u32 	%p256, %r13, %r221;
	setp.ge.u32 	%p257, %r8, %r220;
	or.pred  	%p258, %p257, %p256;
	@%p258 bra 	$L__BB0_263;
	mad.lo.s32 	%r811, %r221, %r8, %r13;
	mul.wide.u32 	%rd57, %r811, 4;
	add.s64 	%rd58, %rd1, %rd57;
	st.global.f32 	[%rd58], %f1042;
$L__BB0_263:
	setp.ge.u32 	%p259, %r15, %r221;
	setp.ge.u32 	%p260, %r8, %r220;
	or.pred  	%p261, %p260, %p259;
	@%p261 bra 	$L__BB0_265;
	mad.lo.s32 	%r812, %r221, %r8, %r15;
	mul.wide.u32 	%rd59, %r812, 4;
	add.s64 	%rd60, %rd1, %rd59;
	st.global.f32 	[%rd60], %f1050;
$L__BB0_265:
	setp.ge.u32 	%p262, %r17, %r221;
	setp.ge.u32 	%p263, %r8, %r220;
	or.pred  	%p264, %p263, %p262;
	@%p264 bra 	$L__BB0_267;
	mad.lo.s32 	%r813, %r221, %r8, %r17;
	mul.wide.u32 	%rd61, %r813, 4;
	add.s64 	%rd62, %rd1, %rd61;
	st.global.f32 	[%rd62], %f1058;
$L__BB0_267:
	setp.ge.u32 	%p265, %r3, %r221;
	setp.ge.u32 	%p266, %r10, %r220;
	or.pred  	%p267, %p266, %p265;
	@%p267 bra 	$L__BB0_269;
	mad.lo.s32 	%r814, %r221, %r10, %r3;
	mul.wide.u32 	%rd63, %r814, 4;
	add.s64 	%rd64, %rd1, %rd63;
	st.global.f32 	[%rd64], %f1066;
$L__BB0_269:
	setp.ge.u32 	%p268, %r13, %r221;
	setp.ge.u32 	%p269, %r10, %r220;
	or.pred  	%p270, %p269, %p268;
	@%p270 bra 	$L__BB0_271;
	mad.lo.s32 	%r815, %r221, %r10, %r13;
	mul.wide.u32 	%rd65, %r815, 4;
	add.s64 	%rd66, %rd1, %rd65;
	st.global.f32 	[%rd66], %f1074;
$L__BB0_271:
	setp.ge.u32 	%p271, %r15, %r221;
	setp.ge.u32 	%p272, %r10, %r220;
	or.pred  	%p273, %p272, %p271;
	@%p273 bra 	$L__BB0_273;
	mad.lo.s32 	%r816, %r221, %r10, %r15;
	mul.wide.u32 	%rd67, %r816, 4;
	add.s64 	%rd68, %rd1, %rd67;
	st.global.f32 	[%rd68], %f1082;
$L__BB0_273:
	setp.ge.u32 	%p274, %r17, %r221;
	setp.ge.u32 	%p275, %r10, %r220;
	or.pred  	%p276, %p275, %p274;
	@%p276 bra 	$L__BB0_275;
	mad.lo.s32 	%r817, %r221, %r10, %r17;
	mul.wide.u32 	%rd69, %r817, 4;
	add.s64 	%rd70, %rd1, %rd69;
	st.global.f32 	[%rd70], %f1090;
$L__BB0_275:
	ret;

}
	// .globl	_Z11ab_gpu_i4j4PKfS0_Pfiii
.visible .entry _Z11ab_gpu_i4j4PKfS0_Pfiii(
	.param .u64 .ptr .align 1 _Z11ab_gpu_i4j4PKfS0_Pfiii_param_0,
	.param .u64 .ptr .align 1 _Z11ab_gpu_i4j4PKfS0_Pfiii_param_1,
	.param .u64 .ptr .align 1 _Z11ab_gpu_i4j4PKfS0_Pfiii_param_2,
	.param .u32 _Z11ab_gpu_i4j4PKfS0_Pfiii_param_3,
	.param .u32 _Z11ab_gpu_i4j4PKfS0_Pfiii_param_4,
	.param .u32 _Z11ab_gpu_i4j4PKfS0_Pfiii_param_5
)
{
	.reg .pred 	%p<252>;
	.reg .b32 	%r<725>;
	.reg .b32 	%f<1123>;
	.reg .b64 	%rd<55>;
	// demoted variable
	.shared .align 4 .b8 _ZZ11ab_gpu_i4j4PKfS0_PfiiiE4as00[1024];
	// demoted variable
	.shared .align 4 .b8 _ZZ11ab_gpu_i4j4PKfS0_PfiiiE4as01[1024];
	// demoted variable
	.shared .align 4 .b8 _ZZ11ab_gpu_i4j4PKfS0_PfiiiE4as10[1024];
	// demoted variable
	.shared .align 4 .b8 _ZZ11ab_gpu_i4j4PKfS0_PfiiiE4as11[1024];
	// demoted variable
	.shared .align 4 .b8 _ZZ11ab_gpu_i4j4PKfS0_PfiiiE4bs00[1024];
	// demoted variable
	.shared .align 4 .b8 _ZZ11ab_gpu_i4j4PKfS0_PfiiiE4bs01[1024];
	// demoted variable
	.shared .align 4 .b8 _ZZ11ab_gpu_i4j4PKfS0_PfiiiE4bs10[1024];
	// demoted variable
	.shared .align 4 .b8 _ZZ11ab_gpu_i4j4PKfS0_PfiiiE4bs11[1024];
	ld.param.u64 	%rd4, [_Z11ab_gpu_i4j4PKfS0_Pfiii_param_0];
	ld.param.u64 	%rd5, [_Z11ab_gpu_i4j4PKfS0_Pfiii_param_1];
	ld.param.u64 	%rd6, [_Z11ab_gpu_i4j4PKfS0_Pfiii_param_2];
	ld.param.u32 	%r208, [_Z11ab_gpu_i4j4PKfS0_Pfiii_param_3];
	ld.param.u32 	%r209, [_Z11ab_gpu_i4j4PKfS0_Pfiii_param_4];
	ld.param.u32 	%r210, [_Z11ab_gpu_i4j4PKfS0_Pfiii_param_5];
	cvta.to.global.u64 	%rd1, %rd5;
	cvta.to.global.u64 	%rd2, %rd4;
	cvta.to.global.u64 	%rd3, %rd6;
	mov.u32 	%r1, %tid.x;
	mov.u32 	%r2, %tid.y;
	mov.u32 	%r211, %ctaid.x;
	mov.u32 	%r212, %ntid.x;
	mul.lo.s32 	%r213, %r212, %r211;
	shl.b32 	%r214, %r213, 2;
	add.s32 	%r3, %r214, %r1;
	mov.u32 	%r215, %ctaid.y;
	mov.u32 	%r216, %ntid.y;
	mul.lo.s32 	%r217, %r216, %r215;
	shl.b32 	%r218, %r217, 2;
	add.s32 	%r4, %r218, %r2;
	setp.lt.s32 	%p4, %r210, 1;
	mov.f32 	%f1106, 0f00000000;
	mov.f32 	%f1098, %f1106;
	mov.f32 	%f1090, %f1106;
	mov.f32 	%f1082, %f1106;
	mov.f32 	%f1074, %f1106;
	mov.f32 	%f1066, %f1106;
	mov.f32 	%f1058, %f1106;
	mov.f32 	%f1050, %f1106;
	mov.f32 	%f1042, %f1106;
	mov.f32 	%f1034, %f1106;
	mov.f32 	%f1026, %f1106;
	mov.f32 	%f1018, %f1106;
	mov.f32 	%f1010, %f1106;
	mov.f32 	%f1002, %f1106;
	mov.f32 	%f994, %f1106;
	mov.f32 	%f986, %f1106;
	@%p4 bra 	$L__BB1_211;
	setp.lt.u32 	%p5, %r4, %r208;
	shl.b32 	%r220, %r2, 6;
	mov.u32 	%r221, _ZZ11ab_gpu_i4j4PKfS0_PfiiiE4as00;
	add.s32 	%r5, %r221, %r220;
	mul.lo.s32 	%r6, %r210, %r4;
	add.s32 	%r7, %r4, 16;
	mov.u32 	%r222, _ZZ11ab_gpu_i4j4PKfS0_PfiiiE4as01;
	add.s32 	%r8, %r222, %r220;
	shl.b32 	%r223, %r210, 4;
	add.s32 	%r9, %r6, %r223;
	add.s32 	%r10, %r4, 32;
	mov.u32 	%r224, _ZZ11ab_gpu_i4j4PKfS0_PfiiiE4as10;
	add.s32 	%r11, %r224, %r220;
	shl.b32 	%r225, %r210, 5;
	add.s32 	%r12, %r225, %r6;
	add.s32 	%r13, %r4, 48;
	mov.u32 	%r226, _ZZ11ab_gpu_i4j4PKfS0_PfiiiE4as11;
	add.s32 	%r14, %r226, %r220;
	add.s32 	%r15, %r12, %r223;
	add.s32 	%r16, %r3, 16;
	setp.lt.u32 	%p6, %r16, %r209;
	add.s32 	%r17, %r3, 32;
	setp.lt.u32 	%p7, %r17, %r209;
	add.s32 	%r18, %r3, 48;
	setp.lt.u32 	%p8, %r18, %r209;
	shl.b32 	%r227, %r1, 2;
	mov.u32 	%r228, _ZZ11ab_gpu_i4j4PKfS0_PfiiiE4bs00;
	add.s32 	%r19, %r228, %r227;
	and.pred  	%p1, %p5, %p6;
	mov.u32 	%r229, _ZZ11ab_gpu_i4j4PKfS0_PfiiiE4bs01;
	add.s32 	%r20, %r229, %r227;
	and.pred  	%p2, %p5, %p7;
	mov.u32 	%r230, _ZZ11ab_gpu_i4j4PKfS0_PfiiiE4bs10;
	add.s32 	%r21, %r230, %r227;
	and.pred  	%p3, %p5, %p8;
	mov.u32 	%r231, _ZZ11ab_gpu_i4j4PKfS0_PfiiiE4bs11;
	add.s32 	%r22, %r231, %r227;
	mov.f32 	%f986, 0f00000000;
	mov.b32 	%r641, 0;
	not.pred 	%p44, %p1;
	not.pred 	%p53, %p2;
	not.pred 	%p62, %p3;
	mov.f32 	%f994, %f986;
	mov.f32 	%f1002, %f986;
	mov.f32 	%f1010, %f986;
	mov.f32 	%f1018, %f986;
	mov.f32 	%f1026, %f986;
	mov.f32 	%f1034, %f986;
	mov.f32 	%f1042, %f986;
	mov.f32 	%f1050, %f986;
	mov.f32 	%f1058, %f986;
	mov.f32 	%f1066, %f986;
	mov.f32 	%f1074, %f986;
	mov.f32 	%f1082, %f986;
	mov.f32 	%f1090, %f986;
	mov.f32 	%f1098, %f986;
	mov.f32 	%f1106, %f986;
	mov.u32 	%r642, %r641;
$L__BB1_2:
	mov.u32 	%r24, %r642;
	setp.ge.u32 	%p9, %r4, %r208;
	add.s32 	%r642, %r24, 16;
	min.s32 	%r232, %r210, %r642;
	add.s32 	%r233, %r24, 1;
	max.s32 	%r26, %r232, %r233;
	and.b32  	%r27, %r26, 3;
	and.b32  	%r28, %r26, 7;
	add.s32 	%r29, %r28, -1;
	shl.b32 	%r30, %r641, 4;
	sub.s32 	%r31, %r26, %r30;
	add.s32 	%r32, %r31, -1;
	add.s32 	%r33, %r24, %r1;
	setp.ge.u32 	%p10, %r33, %r210;
	mov.f32 	%f971, 0f00000000;
	or.pred  	%p11, %p9, %p10;
	@%p11 bra 	$L__BB1_4;
	add.s32 	%r235, %r33, %r6;
	mul.wide.u32 	%rd7, %r235, 4;
	add.s64 	%rd8, %rd2, %rd7;
	ld.global.nc.f32 	%f971, [%rd8];
$L__BB1_4:
	setp.ge.u32 	%p13, %r7, %r208;
	shl.b32 	%r236, %r1, 2;
	add.s32 	%r237, %r5, %r236;
	st.shared.f32 	[%r237], %f971;
	mov.f32 	%f972, 0f00000000;
	or.pred  	%p14, %p13, %p10;
	@%p14 bra 	$L__BB1_6;
	add.s32 	%r238, %r33, %r9;
	mul.wide.u32 	%rd9, %r238, 4;
	add.s64 	%rd10, %rd2, %rd9;
	ld.global.nc.f32 	%f972, [%rd10];
$L__BB1_6:
	setp.ge.u32 	%p15, %r33, %r210;
	setp.ge.u32 	%p16, %r10, %r208;
	shl.b32 	%r239, %r1, 2;
	add.s32 	%r240, %r8, %r239;
	st.shared.f32 	[%r240], %f972;
	mov.f32 	%f973, 0f00000000;
	or.pred  	%p17, %p16, %p15;
	@%p17 bra 	$L__BB1_8;
	add.s32 	%r241, %r33, %r12;
	mul.wide.u32 	%rd11, %r241, 4;
	add.s64 	%rd12, %rd2, %rd11;
	ld.global.nc.f32 	%f973, [%rd12];
$L__BB1_8:
	setp.ge.u32 	%p19, %r13, %r208;
	shl.b32 	%r242, %r1, 2;
	add.s32 	%r243, %r11, %r242;
	st.shared.f32 	[%r243], %f973;
	mov.f32 	%f974, 0f00000000;
	or.pred  	%p20, %p19, %p15;
	@%p20 bra 	$L__BB1_10;
	add.s32 	%r244, %r33, %r15;
	mul.wide.u32 	%rd13, %r244, 4;
	add.s64 	%rd14, %rd2, %rd13;
	ld.global.nc.f32 	%f974, [%rd14];
$L__BB1_10:
	setp.ge.u32 	%p21, %r3, %r209;
	shl.b32 	%r245, %r1, 2;
	add.s32 	%r246, %r14, %r245;
	st.shared.f32 	[%r246], %f974;
	add.s32 	%r34, %r24, %r2;
	setp.ge.u32 	%p22, %r34, %r210;
	mov.f32 	%f975, 0f00000000;
	or.pred  	%p23, %p21, %p22;
	@%p23 bra 	$L__BB1_12;
	mad.lo.s32 	%r248, %r34, %r209, %r3;
	mul.wide.u32 	%rd15, %r248, 4;
	add.s64 	%rd16, %rd1, %rd15;
	ld.global.nc.f32 	%f975, [%rd16];
$L__BB1_12:
	setp.ge.u32 	%p25, %r16, %r209;
	shl.b32 	%r249, %r2, 6;
	mov.u32 	%r250, _ZZ11ab_gpu_i4j4PKfS0_PfiiiE4bs00;
	add.s32 	%r251, %r250, %r249;
	shl.b32 	%r252, %r1, 2;
	add.s32 	%r253, %r251, %r252;
	st.shared.f32 	[%r253], %f975;
	mov.f32 	%f976, 0f00000000;
	or.pred  	%p26, %p25, %p22;
	@%p26 bra 	$L__BB1_14;
	mad.lo.s32 	%r254, %r34, %r209, %r16;
	mul.wide.u32 	%rd17, %r254, 4;
	add.s64 	%rd18, %rd1, %rd17;
	ld.global.nc.f32 	%f976, [%rd18];
$L__BB1_14:
	setp.ge.u32 	%p27, %r34, %r210;
	setp.ge.u32 	%p28, %r17, %r209;
	shl.b32 	%r255, %r2, 6;
	mov.u32 	%r256, _ZZ11ab_gpu_i4j4PKfS0_PfiiiE4bs01;
	add.s32 	%r257, %r256, %r255;
	shl.b32 	%r258, %r1, 2;
	add.s32 	%r259, %r257, %r258;
	st.shared.f32 	[%r259], %f976;
	mov.f32 	%f977, 0f00000000;
	or.pred  	%p29, %p28, %p27;
	@%p29 bra 	$L__BB1_16;
	mad.lo.s32 	%r260, %r34, %r209, %r17;
	mul.wide.u32 	%rd19, %r260, 4;
	add.s64 	%rd20, %rd1, %rd19;
	ld.global.nc.f32 	%f977, [%rd20];
$L__BB1_16:
	setp.ge.u32 	%p31, %r18, %r209;
	shl.b32 	%r261, %r2, 6;
	mov.u32 	%r262, _ZZ11ab_gpu_i4j4PKfS0_PfiiiE4bs10;
	add.s32 	%r263, %r262, %r261;
	shl.b32 	%r264, %r1, 2;
	add.s32 	%r265, %r263, %r264;
	st.shared.f32 	[%r265], %f977;
	mov.f32 	%f978, 0f00000000;
	or.pred  	%p32, %p31, %p27;
	@%p32 bra 	$L__BB1_18;
	mad.lo.s32 	%r266, %r34, %r209, %r18;
	mul.wide.u32 	%rd21, %r266, 4;
	add.s64 	%rd22, %rd1, %rd21;
	ld.global.nc.f32 	%f978, [%rd22];
$L__BB1_18:
	shl.b32 	%r267, %r2, 6;
	mov.u32 	%r268, _ZZ11ab_gpu_i4j4PKfS0_PfiiiE4bs11;
	add.s32 	%r269, %r268, %r267;
	shl.b32 	%r270, %r1, 2;
	add.s32 	%r271, %r269, %r270;
	st.shared.f32 	[%r271], %f978;
	bar.sync 	0;
	setp.ge.u32 	%p33, %r4, %r208;
	setp.ge.u32 	%p34, %r3, %r209;
	or.pred  	%p35, %p33, %p34;
	@%p35 bra 	$L__BB1_30;
	setp.lt.u32 	%p36, %r32, 7;
	mov.u32 	%r647, %r24;
	@%p36 bra 	$L__BB1_22;
	shl.b32 	%r272, %r2, 6;
	mov.u32 	%r273, _ZZ11ab_gpu_i4j4PKfS0_PfiiiE4as00;
	add.s32 	%r274, %r272, %r273;
	add.s32 	%r644, %r274, 16;
	shl.b32 	%r275, %r1, 2;
	mov.u32 	%r276, _ZZ11ab_gpu_i4j4PKfS0_PfiiiE4bs00;
	add.s32 	%r277, %r275, %r276;
	add.s32 	%r643, %r277, 256;
	add.s32 	%r278, %r30, %r28;
	sub.s32 	%r645, %r278, %r26;
	mov.u32 	%r647, %r24;
$L__BB1_21:
	.pragma "nounroll";
	ld.shared.f32 	%f252, [%r644+-16];
	ld.shared.f32 	%f253, [%r643+-256];
	fma.rn.f32 	%f254, %f252, %f253, %f986;
	ld.shared.f32 	%f255, [%r644+-12];
	ld.shared.f32 	%f256, [%r643+-192];
	fma.rn.f32 	%f257, %f255, %f256, %f254;
	ld.shared.f32 	%f258, [%r644+-8];
	ld.shared.f32 	%f259, [%r643+-128];
	fma.rn.f32 	%f260, %f258, %f259, %f257;
	ld.shared.f32 	%f261, [%r644+-4];
	ld.shared.f32 	%f262, [%r643+-64];
	fma.rn.f32 	%f263, %f261, %f262, %f260;
	ld.shared.f32 	%f264, [%r644];
	ld.shared.f32 	%f265, [%r643];
	fma.rn.f32 	%f266, %f264, %f265, %f263;
	ld.shared.f32 	%f267, [%r644+4];
	ld.shared.f32 	%f268, [%r643+64];
	fma.rn.f32 	%f269, %f267, %f268, %f266;
	ld.shared.f32 	%f270, [%r644+8];
	ld.shared.f32 	%f271, [%r643+128];
	fma.rn.f32 	%f272, %f270, %f271, %f269;
	ld.shared.f32 	%f273, [%r644+12];
	ld.shared.f32 	%f274, [%r643+192];
	fma.rn.f32 	%f986, %f273, %f274, %f272;
	add.s32 	%r647, %r647, 8;
	add.s32 	%r645, %r645, 8;
	add.s32 	%r644, %r644, 32;
	add.s32 	%r643, %r643, 512;
	setp.ne.s32 	%p37, %r645, 0;
	@%p37 bra 	$L__BB1_21;
$L__BB1_22:
	setp.eq.s32 	%p38, %r28, 0;
	@%p38 bra 	$L__BB1_30;
	setp.lt.u32 	%p39, %r29, 3;
	@%p39 bra 	$L__BB1_25;
	sub.s32 	%r279, %r647, %r24;
	shl.b32 	%r280, %r279, 2;
	add.s32 	%r281, %r5, %r280;
	ld.shared.f32 	%f276, [%r281];
	shl.b32 	%r282, %r279, 6;
	add.s32 	%r283, %r19, %r282;
	ld.shared.f32 	%f277, [%r283];
	fma.rn.f32 	%f278, %f276, %f277, %f986;
	ld.shared.f32 	%f279, [%r281+4];
	ld.shared.f32 	%f280, [%r283+64];
	fma.rn.f32 	%f281, %f279, %f280, %f278;
	ld.shared.f32 	%f282, [%r281+8];
	ld.shared.f32 	%f283, [%r283+128];
	fma.rn.f32 	%f284, %f282, %f283, %f281;
	ld.shared.f32 	%f285, [%r281+12];
	ld.shared.f32 	%f286, [%r283+192];
	fma.rn.f32 	%f986, %f285, %f286, %f284;
	add.s32 	%r647, %r647, 4;
$L__BB1_25:
	setp.eq.s32 	%p40, %r27, 0;
	@%p40 bra 	$L__BB1_30;
	setp.eq.s32 	%p41, %r27, 1;
	@%p41 bra 	$L__BB1_28;
	sub.s32 	%r284, %r647, %r24;
	shl.b32 	%r285, %r284, 2;
	add.s32 	%r286, %r5, %r285;
	ld.shared.f32 	%f288, [%r286];
	shl.b32 	%r287, %r284, 6;
	add.s32 	%r288, %r19, %r287;
	ld.shared.f32 	%f289, [%r288];
	fma.rn.f32 	%f290, %f288, %f289, %f986;
	ld.shared.f32 	%f291, [%r286+4];
	ld.shared.f32 	%f292, [%r288+64];
	fma.rn.f32 	%f986, %f291, %f292, %f290;
	add.s32 	%r647, %r647, 2;
$L__BB1_28:
	and.b32  	%r289, %r26, 1;
	setp.eq.b32 	%p42, %r289, 1;
	not.pred 	%p43, %p42;
	@%p43 bra 	$L__BB1_30;
	sub.s32 	%r290, %r647, %r24;
	shl.b32 	%r291, %r290, 2;
	add.s32 	%r292, %r5, %r291;
	ld.shared.f32 	%f293, [%r292];
	shl.b32 	%r293, %r290, 6;
	add.s32 	%r294, %r19, %r293;
	ld.shared.f32 	%f294, [%r294];
	fma.rn.f32 	%f986, %f293, %f294, %f986;
$L__BB1_30:
	@%p44 bra 	$L__BB1_42;
	setp.lt.u32 	%p45, %r32, 7;
	mov.u32 	%r652, %r24;
	@%p45 bra 	$L__BB1_34;
	sub.s32 	%r51, %r31, %r28;
	mov.b32 	%r651, 0;
	mov.u32 	%r652, %r24;
$L__BB1_33:
	.pragma "nounroll";
	sub.s32 	%r296, %r652, %r24;
	shl.b32 	%r297, %r296, 2;
	add.s32 	%r298, %r5, %r297;
	ld.shared.f32 	%f296, [%r298];
	shl.b32 	%r299, %r296, 6;
	add.s32 	%r300, %r20, %r299;
	ld.shared.f32 	%f297, [%r300];
	fma.rn.f32 	%f298, %f296, %f297, %f994;
	ld.shared.f32 	%f299, [%r298+4];
	ld.shared.f32 	%f300, [%r300+64];
	fma.rn.f32 	%f301, %f299, %f300, %f298;
	ld.shared.f32 	%f302, [%r298+8];
	ld.shared.f32 	%f303, [%r300+128];
	fma.rn.f32 	%f304, %f302, %f303, %f301;
	ld.shared.f32 	%f305, [%r298+12];
	ld.shared.f32 	%f306, [%r300+192];
	fma.rn.f32 	%f307, %f305, %f306, %f304;
	ld.shared.f32 	%f308, [%r298+16];
	ld.shared.f32 	%f309, [%r300+256];
	fma.rn.f32 	%f310, %f308, %f309, %f307;
	ld.shared.f32 	%f311, [%r298+20];
	ld.shared.f32 	%f312, [%r300+320];
	fma.rn.f32 	%f313, %f311, %f312, %f310;
	ld.shared.f32 	%f314, [%r298+24];
	ld.shared.f32 	%f315, [%r300+384];
	fma.rn.f32 	%f316, %f314, %f315, %f313;
	ld.shared.f32 	%f317, [%r298+28];
	ld.shared.f32 	%f318, [%r300+448];
	fma.rn.f32 	%f994, %f317, %f318, %f316;
	add.s32 	%r652, %r652, 8;
	add.s32 	%r651, %r651, 8;
	setp.ne.s32 	%p46, %r651, %r51;
	@%p46 bra 	$L__BB1_33;
$L__BB1_34:
	setp.eq.s32 	%p47, %r28, 0;
	@%p47 bra 	$L__BB1_42;
	setp.lt.u32 	%p48, %r29, 3;
	@%p48 bra 	$L__BB1_37;
	sub.s32 	%r301, %r652, %r24;
	shl.b32 	%r302, %r301, 2;
	add.s32 	%r303, %r5, %r302;
	ld.shared.f32 	%f320, [%r303];
	shl.b32 	%r304, %r301, 6;
	add.s32 	%r305, %r20, %r304;
	ld.shared.f32 	%f321, [%r305];
	fma.rn.f32 	%f322, %f320, %f321, %f994;
	ld.shared.f32 	%f323, [%r303+4];
	ld.shared.f32 	%f324, [%r305+64];
	fma.rn.f32 	%f325, %f323, %f324, %f322;
	ld.shared.f32 	%f326, [%r303+8];
	ld.shared.f32 	%f327, [%r305+128];
	fma.rn.f32 	%f328, %f326, %f327, %f325;
	ld.shared.f32 	%f329, [%r303+12];
	ld.shared.f32 	%f330, [%r305+192];
	fma.rn.f32 	%f994, %f329, %f330, %f328;
	add.s32 	%r652, %r652, 4;
$L__BB1_37:
	setp.eq.s32 	%p49, %r27, 0;
	@%p49 bra 	$L__BB1_42;
	setp.eq.s32 	%p50, %r27, 1;
	@%p50 bra 	$L__BB1_40;
	sub.s32 	%r306, %r652, %r24;
	shl.b32 	%r307, %r306, 2;
	add.s32 	%r308, %r5, %r307;
	ld.shared.f32 	%f332, [%r308];
	shl.b32 	%r309, %r306, 6;
	add.s32 	%r310, %r20, %r309;
	ld.shared.f32 	%f333, [%r310];
	fma.rn.f32 	%f334, %f332, %f333, %f994;
	ld.shared.f32 	%f335, [%r308+4];
	ld.shared.f32 	%f336, [%r310+64];
	fma.rn.f32 	%f994, %f335, %f336, %f334;
	add.s32 	%r652, %r652, 2;
$L__BB1_40:
	and.b32  	%r311, %r26, 1;
	setp.eq.b32 	%p51, %r311, 1;
	not.pred 	%p52, %p51;
	@%p52 bra 	$L__BB1_42;
	sub.s32 	%r312, %r652, %r24;
	shl.b32 	%r313, %r312, 2;
	add.s32 	%r314, %r5, %r313;
	ld.shared.f32 	%f337, [%r314];
	shl.b32 	%r315, %r312, 6;
	add.s32 	%r316, %r20, %r315;
	ld.shared.f32 	%f338, [%r316];
	fma.rn.f32 	%f994, %f337, %f338, %f994;
$L__BB1_42:
	@%p53 bra 	$L__BB1_54;
	setp.lt.u32 	%p54, %r32, 7;
	mov.u32 	%r657, %r24;
	@%p54 bra 	$L__BB1_46;
	sub.s32 	%r61, %r31, %r28;
	mov.b32 	%r656, 0;
	mov.u32 	%r657, %r24;
$L__BB1_45:
	.pragma "nounroll";
	sub.s32 	%r318, %r657, %r24;
	shl.b32 	%r319, %r318, 2;
	add.s32 	%r320, %r5, %r319;
	ld.shared.f32 	%f340, [%r320];
	shl.b32 	%r321, %r318, 6;
	add.s32 	%r322, %r21, %r321;
	ld.shared.f32 	%f341, [%r322];
	fma.rn.f32 	%f342, %f340, %f341, %f1002;
	ld.shared.f32 	%f343, [%r320+4];
	ld.shared.f32 	%f344, [%r322+64];
	fma.rn.f32 	%f345, %f343, %f344, %f342;
	ld.shared.f32 	%f346, [%r320+8];
	ld.shared.f32 	%f347, [%r322+128];
	fma.rn.f32 	%f348, %f346, %f347, %f345;
	ld.shared.f32 	%f349, [%r320+12];
	ld.shared.f32 	%f350, [%r322+192];
	fma.rn.f32 	%f351, %f349, %f350, %f348;
	ld.shared.f32 	%f352, [%r320+16];
	ld.shared.f32 	%f353, [%r322+256];
	fma.rn.f32 	%f354, %f352, %f353, %f351;
	ld.shared.f32 	%f355, [%r320+20];
	ld.shared.f32 	%f356, [%r322+320];
	fma.rn.f32 	%f357, %f355, %f356, %f354;
	ld.shared.f32 	%f358, [%r320+24];
	ld.shared.f32 	%f359, [%r322+384];
	fma.rn.f32 	%f360, %f358, %f359, %f357;
	ld.shared.f32 	%f361, [%r320+28];
	ld.shared.f32 	%f362, [%r322+448];
	fma.rn.f32 	%f1002, %f361, %f362, %f360;
	add.s32 	%r657, %r657, 8;
	add.s32 	%r656, %r656, 8;
	setp.ne.s32 	%p55, %r656, %r61;
	@%p55 bra 	$L__BB1_45;
$L__BB1_46:
	setp.eq.s32 	%p56, %r28, 0;
	@%p56 bra 	$L__BB1_54;
	setp.lt.u32 	%p57, %r29, 3;
	@%p57 bra 	$L__BB1_49;
	sub.s32 	%r323, %r657, %r24;
	shl.b32 	%r324, %r323, 2;
	add.s32 	%r325, %r5, %r324;
	ld.shared.f32 	%f364, [%r325];
	shl.b32 	%r326, %r323, 6;
	add.s32 	%r327, %r21, %r326;
	ld.shared.f32 	%f365, [%r327];
	fma.rn.f32 	%f366, %f364, %f365, %f1002;
	ld.shared.f32 	%f367, [%r325+4];
	ld.shared.f32 	%f368, [%r327+64];
	fma.rn.f32 	%f369, %f367, %f368, %f366;
	ld.shared.f32 	%f370, [%r325+8];
	ld.shared.f32 	%f371, [%r327+128];
	fma.rn.f32 	%f372, %f370, %f371, %f369;
	ld.shared.f32 	%f373, [%r325+12];
	ld.shared.f32 	%f374, [%r327+192];
	fma.rn.f32 	%f1002, %f373, %f374, %f372;
	add.s32 	%r657, %r657, 4;
$L__BB1_49:
	setp.eq.s32 	%p58, %r27, 0;
	@%p58 bra 	$L__BB1_54;
	setp.eq.s32 	%p59, %r27, 1;
	@%p59 bra 	$L__BB1_52;
	sub.s32 	%r328, %r657, %r24;
	shl.b32 	%r329, %r328, 2;
	add.s32 	%r330, %r5, %r329;
	ld.shared.f32 	%f376, [%r330];
	shl.b32 	%r331, %r328, 6;
	add.s32 	%r332, %r21, %r331;
	ld.shared.f32 	%f377, [%r332];
	fma.rn.f32 	%f378, %f376, %f377, %f1002;
	ld.shared.f32 	%f379, [%r330+4];
	ld.shared.f32 	%f380, [%r332+64];
	fma.rn.f32 	%f1002, %f379, %f380, %f378;
	add.s32 	%r657, %r657, 2;
$L__BB1_52:
	and.b32  	%r333, %r26, 1;
	setp.eq.b32 	%p60, %r333, 1;
	not.pred 	%p61, %p60;
	@%p61 bra 	$L__BB1_54;
	sub.s32 	%r334, %r657, %r24;
	shl.b32 	%r335, %r334, 2;
	add.s32 	%r336, %r5, %r335;
	ld.shared.f32 	%f381, [%r336];
	shl.b32 	%r337, %r334, 6;
	add.s32 	%r338, %r21, %r337;
	ld.shared.f32 	%f382, [%r338];
	fma.rn.f32 	%f1002, %f381, %f382, %f1002;
$L__BB1_54:
	@%p62 bra 	$L__BB1_66;
	setp.lt.u32 	%p63, %r32, 7;
	mov.u32 	%r662, %r24;
	@%p63 bra 	$L__BB1_58;
	sub.s32 	%r71, %r31, %r28;
	mov.b32 	%r661, 0;
	mov.u32 	%r662, %r24;
$L__BB1_57:
	.pragma "nounroll";
	sub.s32 	%r340, %r662, %r24;
	shl.b32 	%r341, %r340, 2;
	add.s32 	%r342, %r5, %r341;
	ld.shared.f32 	%f384, [%r342];
	shl.b32 	%r343, %r340, 6;
	add.s32 	%r344, %r22, %r343;
	ld.shared.f32 	%f385, [%r344];
	fma.rn.f32 	%f386, %f384, %f385, %f1010;
	ld.shared.f32 	%f387, [%r342+4];
	ld.shared.f32 	%f388, [%r344+64];
	fma.rn.f32 	%f389, %f387, %f388, %f386;
	ld.shared.f32 	%f390, [%r342+8];
	ld.shared.f32 	%f391, [%r344+128];
	fma.rn.f32 	%f392, %f390, %f391, %f389;
	ld.shared.f32 	%f393, [%r342+12];
	ld.shared.f32 	%f394, [%r344+192];
	fma.rn.f32 	%f395, %f393, %f394, %f392;
	ld.shared.f32 	%f396, [%r342+16];
	ld.shared.f32 	%f397, [%r344+256];
	fma.rn.f32 	%f398, %f396, %f397, %f395;
	ld.shared.f32 	%f399, [%r342+20];
	ld.shared.f32 	%f400, [%r344+320];
	fma.rn.f32 	%f401, %f399, %f400, %f398;
	ld.shared.f32 	%f402, [%r342+24];
	ld.shared.f32 	%f403, [%r344+384];
	fma.rn.f32 	%f404, %f402, %f403, %f401;
	ld.shared.f32 	%f405, [%r342+28];
	ld.shared.f32 	%f406, [%r344+448];
	fma.rn.f32 	%f1010, %f405, %f406, %f404;
	add.s32 	%r662, %r662, 8;
	add.s32 	%r661, %r661, 8;
	setp.ne.s32 	%p64, %r661, %r71;
	@%p64 bra 	$L__BB1_57;
$L__BB1_58:
	setp.eq.s32 	%p65, %r28, 0;
	@%p65 bra 	$L__BB1_66;
	setp.lt.u32 	%p66, %r29, 3;
	@%p66 bra 	$L__BB1_61;
	sub.s32 	%r345, %r662, %r24;
	shl.b32 	%r346, %r345, 2;
	add.s32 	%r347, %r5, %r346;
	ld.shared.f32 	%f408, [%r347];
	shl.b32 	%r348, %r345, 6;
	add.s32 	%r349, %r22, %r348;
	ld.shared.f32 	%f409, [%r349];
	fma.rn.f32 	%f410, %f408, %f409, %f1010;
	ld.shared.f32 	%f411, [%r347+4];
	ld.shared.f32 	%f412, [%r349+64];
	fma.rn.f32 	%f413, %f411, %f412, %f410;
	ld.shared.f32 	%f414, [%r347+8];
	ld.shared.f32 	%f415, [%r349+128];
	fma.rn.f32 	%f416, %f414, %f415, %f413;
	ld.shared.f32 	%f417, [%r347+12];
	ld.shared.f32 	%f418, [%r349+192];
	fma.rn.f32 	%f1010, %f417, %f418, %f416;
	add.s32 	%r662, %r662, 4;
$L__BB1_61:
	setp.eq.s32 	%p67, %r27, 0;
	@%p67 bra 	$L__BB1_66;
	setp.eq.s32 	%p68, %r27, 1;
	@%p68 bra 	$L__BB1_64;
	sub.s32 	%r350, %r662, %r24;
	shl.b32 	%r351, %r350, 2;
	add.s32 	%r352, %r5, %r351;
	ld.shared.f32 	%f420, [%r352];
	shl.b32 	%r353, %r350, 6;
	add.s32 	%r354, %r22, %r353;
	ld.shared.f32 	%f421, [%r354];
	fma.rn.f32 	%f422, %f420, %f421, %f1010;
	ld.shared.f32 	%f423, [%r352+4];
	ld.shared.f32 	%f424, [%r354+64];
	fma.rn.f32 	%f1010, %f423, %f424, %f422;
	add.s32 	%r662, %r662, 2;
$L__BB1_64:
	and.b32  	%r355, %r26, 1;
	setp.eq.b32 	%p69, %r355, 1;
	not.pred 	%p70, %p69;
	@%p70 bra 	$L__BB1_66;
	sub.s32 	%r356, %r662, %r24;
	shl.b32 	%r357, %r356, 2;
	add.s32 	%r358, %r5, %r357;
	ld.shared.f32 	%f425, [%r358];
	shl.b32 	%r359, %r356, 6;
	add.s32 	%r360, %r22, %r359;
	ld.shared.f32 	%f426, [%r360];
	fma.rn.f32 	%f1010, %f425, %f426, %f1010;
$L__BB1_66:
	setp.ge.u32 	%p71, %r7, %r208;
	or.pred  	%p73, %p71, %p34;
	@%p73 bra 	$L__BB1_78;
	setp.lt.u32 	%p74, %r32, 7;
	mov.u32 	%r667, %r24;
	@%p74 bra 	$L__BB1_70;
	sub.s32 	%r81, %r31, %r28;
	mov.b32 	%r666, 0;
	mov.u32 	%r667, %r24;
$L__BB1_69:
	.pragma "nounroll";
	sub.s32 	%r362, %r667, %r24;
	shl.b32 	%r363, %r362, 2;
	add.s32 	%r364, %r8, %r363;
	ld.shared.f32 	%f428, [%r364];
	shl.b32 	%r365, %r362, 6;
	add.s32 	%r366, %r19, %r365;
	ld.shared.f32 	%f429, [%r366];
	fma.rn.f32 	%f430, %f428, %f429, %f1018;
	ld.shared.f32 	%f431, [%r364+4];
	ld.shared.f32 	%f432, [%r366+64];
	fma.rn.f32 	%f433, %f431, %f432, %f430;
	ld.shared.f32 	%f434, [%r364+8];
	ld.shared.f32 	%f435, [%r366+128];
	fma.rn.f32 	%f436, %f434, %f435, %f433;
	ld.shared.f32 	%f437, [%r364+12];
	ld.shared.f32 	%f438, [%r366+192];
	fma.rn.f32 	%f439, %f437, %f438, %f436;
	ld.shared.f32 	%f440, [%r364+16];
	ld.shared.f32 	%f441, [%r366+256];
	fma.rn.f32 	%f442, %f440, %f441, %f439;
	ld.shared.f32 	%f443, [%r364+20];
	ld.shared.f32 	%f444, [%r366+320];
	fma.rn.f32 	%f445, %f443, %f444, %f442;
	ld.shared.f32 	%f446, [%r364+24];
	ld.shared.f32 	%f447, [%r366+384];
	fma.rn.f32 	%f448, %f446, %f447, %f445;
	ld.shared.f32 	%f449, [%r364+28];
	ld.shared.f32 	%f450, [%r366+448];
	fma.rn.f32 	%f1018, %f449, %f450, %f448;
	add.s32 	%r667, %r667, 8;
	add.s32 	%r666, %r666, 8;
	setp.ne.s32 	%p75, %r666, %r81;
	@%p75 bra 	$L__BB1_69;
$L__BB1_70:
	setp.eq.s32 	%p76, %r28, 0;
	@%p76 bra 	$L__BB1_78;
	setp.lt.u32 	%p77, %r29, 3;
	@%p77 bra 	$L__BB1_73;
	sub.s32 	%r367, %r667, %r24;
	shl.b32 	%r368, %r367, 2;
	add.s32 	%r369, %r8, %r368;
	ld.shared.f32 	%f452, [%r369];
	shl.b32 	%r370, %r367, 6;
	add.s32 	%r371, %r19, %r370;
	ld.shared.f32 	%f453, [%r371];
	fma.rn.f32 	%f454, %f452, %f453, %f1018;
	ld.shared.f32 	%f455, [%r369+4];
	ld.shared.f32 	%f456, [%r371+64];
	fma.rn.f32 	%f457, %f455, %f456, %f454;
	ld.shared.f32 	%f458, [%r369+8];
	ld.shared.f32 	%f459, [%r371+128];
	fma.rn.f32 	%f460, %f458, %f459, %f457;
	ld.shared.f32 	%f461, [%r369+12];
	ld.shared.f32 	%f462, [%r371+192];
	fma.rn.f32 	%f1018, %f461, %f462, %f460;
	add.s32 	%r667, %r667, 4;
$L__BB1_73:
	setp.eq.s32 	%p78, %r27, 0;
	@%p78 bra 	$L__BB1_78;
	setp.eq.s32 	%p79, %r27, 1;
	@%p79 bra 	$L__BB1_76;
	sub.s32 	%r372, %r667, %r24;
	shl.b32 	%r373, %r372, 2;
	add.s32 	%r374, %r8, %r373;
	ld.shared.f32 	%f464, [%r374];
	shl.b32 	%r375, %r372, 6;
	add.s32 	%r376, %r19, %r375;
	ld.shared.f32 	%f465, [%r376];
	fma.rn.f32 	%f466, %f464, %f465, %f1018;
	ld.shared.f32 	%f467, [%r374+4];
	ld.shared.f32 	%f468, [%r376+64];
	fma.rn.f32 	%f1018, %f467, %f468, %f466;
	add.s32 	%r667, %r667, 2;
$L__BB1_76:
	and.b32  	%r377, %r26, 1;
	setp.eq.b32 	%p80, %r377, 1;
	not.pred 	%p81, %p80;
	@%p81 bra 	$L__BB1_78;
	sub.s32 	%r378, %r667, %r24;
	shl.b32 	%r379, %r378, 2;
	add.s32 	%r380, %r8, %r379;
	ld.shared.f32 	%f469, [%r380];
	shl.b32 	%r381, %r378, 6;
	add.s32 	%r382, %r19, %r381;
	ld.shared.f32 	%f470, [%r382];
	fma.rn.f32 	%f1018, %f469, %f470, %f1018;
$L__BB1_78:
	setp.ge.u32 	%p83, %r16, %r209;
	or.pred  	%p84, %p71, %p83;
	@%p84 bra 	$L__BB1_90;
	setp.lt.u32 	%p85, %r32, 7;
	mov.u32 	%r672, %r24;
	@%p85 bra 	$L__BB1_82;
	sub.s32 	%r91, %r31, %r28;
	mov.b32 	%r671, 0;
	mov.u32 	%r672, %r24;
$L__BB1_81:
	.pragma "nounroll";
	sub.s32 	%r384, %r672, %r24;
	shl.b32 	%r385, %r384, 2;
	add.s32 	%r386, %r8, %r385;
	ld.shared.f32 	%f472, [%r386];
	shl.b32 	%r387, %r384, 6;
	add.s32 	%r388, %r20, %r387;
	ld.shared.f32 	%f473, [%r388];
	fma.rn.f32 	%f474, %f472, %f473, %f1026;
	ld.shared.f32 	%f475, [%r386+4];
	ld.shared.f32 	%f476, [%r388+64];
	fma.rn.f32 	%f477, %f475, %f476, %f474;
	ld.shared.f32 	%f478, [%r386+8];
	ld.shared.f32 	%f479, [%r388+128];
	fma.rn.f32 	%f480, %f478, %f479, %f477;
	ld.shared.f32 	%f481, [%r386+12];
	ld.shared.f32 	%f482, [%r388+192];
	fma.rn.f32 	%f483, %f481, %f482, %f480;
	ld.shared.f32 	%f484, [%r386+16];
	ld.shared.f32 	%f485, [%r388+256];
	fma.rn.f32 	%f486, %f484, %f485, %f483;
	ld.shared.f32 	%f487, [%r386+20];
	ld.shared.f32 	%f488, [%r388+320];
	fma.rn.f32 	%f489, %f487, %f488, %f486;
	ld.shared.f32 	%f490, [%r386+24];
	ld.shared.f32 	%f491, [%r388+384];
	fma.rn.f32 	%f492, %f490, %f491, %f489;
	ld.shared.f32 	%f493, [%r386+28];
	ld.shared.f32 	%f494, [%r388+448];
	fma.rn.f32 	%f1026, %f493, %f494, %f492;
	add.s32 	%r672, %r672, 8;
	add.s32 	%r671, %r671, 8;
	setp.ne.s32 	%p86, %r671, %r91;
	@%p86 bra 	$L__BB1_81;
$L__BB1_82:
	setp.eq.s32 	%p87, %r28, 0;
	@%p87 bra 	$L__BB1_90;
	setp.lt.u32 	%p88, %r29, 3;
	@%p88 bra 	$L__BB1_85;
	sub.s32 	%r389, %r672, %r24;
	shl.b32 	%r390, %r389, 2;
	add.s32 	%r391, %r8, %r390;
	ld.shared.f32 	%f496, [%r391];
	shl.b32 	%r392, %r389, 6;
	add.s32 	%r393, %r20, %r392;
	ld.shared.f32 	%f497, [%r393];
	fma.rn.f32 	%f498, %f496, %f497, %f1026;
	ld.shared.f32 	%f499, [%r391+4];
	ld.shared.f32 	%f500, [%r393+64];
	fma.rn.f32 	%f501, %f499, %f500, %f498;
	ld.shared.f32 	%f502, [%r391+8];
	ld.shared.f32 	%f503, [%r393+128];
	fma.rn.f32 	%f504, %f502, %f503, %f501;
	ld.shared.f32 	%f505, [%r391+12];
	ld.shared.f32 	%f506, [%r393+192];
	fma.rn.f32 	%f1026, %f505, %f506, %f504;
	add.s32 	%r672, %r672, 4;
$L__BB1_85:
	setp.eq.s32 	%p89, %r27, 0;
	@%p89 bra 	$L__BB1_90;
	setp.eq.s32 	%p90, %r27, 1;
	@%p90 bra 	$L__BB1_88;
	sub.s32 	%r394, %r672, %r24;
	shl.b32 	%r395, %r394, 2;
	add.s32 	%r396, %r8, %r395;
	ld.shared.f32 	%f508, [%r396];
	shl.b32 	%r397, %r394, 6;
	add.s32 	%r398, %r20, %r397;
	ld.shared.f32 	%f509, [%r398];
	fma.rn.f32 	%f510, %f508, %f509, %f1026;
	ld.shared.f32 	%f511, [%r396+4];
	ld.shared.f32 	%f512, [%r398+64];
	fma.rn.f32 	%f1026, %f511, %f512, %f510;
	add.s32 	%r672, %r672, 2;
$L__BB1_88:
	and.b32  	%r399, %r26, 1;
	setp.eq.b32 	%p91, %r399, 1;
	not.pred 	%p92, %p91;
	@%p92 bra 	$L__BB1_90;
	sub.s32 	%r400, %r672, %r24;
	shl.b32 	%r401, %r400, 2;
	add.s32 	%r402, %r8, %r401;
	ld.shared.f32 	%f513, [%r402];
	shl.b32 	%r403, %r400, 6;
	add.s32 	%r404, %r20, %r403;
	ld.shared.f32 	%f514, [%r404];
	fma.rn.f32 	%f1026, %f513, %f514, %f1026;
$L__BB1_90:
	setp.ge.u32 	%p93, %r7, %r208;
	setp.ge.u32 	%p94, %r17, %r209;
	or.pred  	%p95, %p93, %p94;
	@%p95 bra 	$L__BB1_102;
	setp.lt.u32 	%p96, %r32, 7;
	mov.u32 	%r677, %r24;
	@%p96 bra 	$L__BB1_94;
	sub.s32 	%r101, %r31, %r28;
	mov.b32 	%r676, 0;
	mov.u32 	%r677, %r24;
$L__BB1_93:
	.pragma "nounroll";
	sub.s32 	%r406, %r677, %r24;
	shl.b32 	%r407, %r406, 2;
	add.s32 	%r408, %r8, %r407;
	ld.shared.f32 	%f516, [%r408];
	shl.b32 	%r409, %r406, 6;
	add.s32 	%r410, %r21, %r409;
	ld.shared.f32 	%f517, [%r410];
	fma.rn.f32 	%f518, %f516, %f517, %f1034;
	ld.shared.f32 	%f519, [%r408+4];
	ld.shared.f32 	%f520, [%r410+64];
	fma.rn.f32 	%f521, %f519, %f520, %f518;
	ld.shared.f32 	%f522, [%r408+8];
	ld.shared.f32 	%f523, [%r410+128];
	fma.rn.f32 	%f524, %f522, %f523, %f521;
	ld.shared.f32 	%f525, [%r408+12];
	ld.shared.f32 	%f526, [%r410+192];
	fma.rn.f32 	%f527, %f525, %f526, %f524;
	ld.shared.f32 	%f528, [%r408+16];
	ld.shared.f32 	%f529, [%r410+256];
	fma.rn.f32 	%f530, %f528, %f529, %f527;
	ld.shared.f32 	%f531, [%r408+20];
	ld.shared.f32 	%f532, [%r410+320];
	fma.rn.f32 	%f533, %f531, %f532, %f530;
	ld.shared.f32 	%f534, [%r408+24];
	ld.shared.f32 	%f535, [%r410+384];
	fma.rn.f32 	%f536, %f534, %f535, %f533;
	ld.shared.f32 	%f537, [%r408+28];
	ld.shared.f32 	%f538, [%r410+448];
	fma.rn.f32 	%f1034, %f537, %f538, %f536;
	add.s32 	%r677, %r677, 8;
	add.s32 	%r676, %r676, 8;
	setp.ne.s32 	%p97, %r676, %r101;
	@%p97 bra 	$L__BB1_93;
$L__BB1_94:
	setp.eq.s32 	%p98, %r28, 0;
	@%p98 bra 	$L__BB1_102;
	setp.lt.u32 	%p99, %r28, 4;
	@%p99 bra 	$L__BB1_97;
	sub.s32 	%r411, %r677, %r24;
	shl.b32 	%r412, %r411, 2;
	add.s32 	%r413, %r8, %r412;
	ld.shared.f32 	%f540, [%r413];
	shl.b32 	%r414, %r411, 6;
	add.s32 	%r415, %r21, %r414;
	ld.shared.f32 	%f541, [%r415];
	fma.rn.f32 	%f542, %f540, %f541, %f1034;
	ld.shared.f32 	%f543, [%r413+4];
	ld.shared.f32 	%f544, [%r415+64];
	fma.rn.f32 	%f545, %f543, %f544, %f542;
	ld.shared.f32 	%f546, [%r413+8];
	ld.shared.f32 	%f547, [%r415+128];
	fma.rn.f32 	%f548, %f546, %f547, %f545;
	ld.shared.f32 	%f549, [%r413+12];
	ld.shared.f32 	%f550, [%r415+192];
	fma.rn.f32 	%f1034, %f549, %f550, %f548;
	add.s32 	%r677, %r677, 4;
$L__BB1_97:
	setp.eq.s32 	%p100, %r27, 0;
	@%p100 bra 	$L__BB1_102;
	setp.eq.s32 	%p101, %r27, 1;
	@%p101 bra 	$L__BB1_100;
	sub.s32 	%r416, %r677, %r24;
	shl.b32 	%r417, %r416, 2;
	add.s32 	%r418, %r8, %r417;
	ld.shared.f32 	%f552, [%r418];
	shl.b32 	%r419, %r416, 6;
	add.s32 	%r420, %r21, %r419;
	ld.shared.f32 	%f553, [%r420];
	fma.rn.f32 	%f554, %f552, %f553, %f1034;
	ld.shared.f32 	%f555, [%r418+4];
	ld.shared.f32 	%f556, [%r420+64];
	fma.rn.f32 	%f1034, %f555, %f556, %f554;
	add.s32 	%r677, %r677, 2;
$L__BB1_100:
	and.b32  	%r421, %r26, 1;
	setp.eq.b32 	%p102, %r421, 1;
	not.pred 	%p103, %p102;
	@%p103 bra 	$L__BB1_102;
	sub.s32 	%r422, %r677, %r24;
	shl.b32 	%r423, %r422, 2;
	add.s32 	%r424, %r8, %r423;
	ld.shared.f32 	%f557, [%r424];
	shl.b32 	%r425, %r422, 6;
	add.s32 	%r426, %r21, %r425;
	ld.shared.f32 	%f558, [%r426];
	fma.rn.f32 	%f1034, %f557, %f558, %f1034;
$L__BB1_102:
	setp.ge.u32 	%p105, %r18, %r209;
	or.pred  	%p106, %p93, %p105;
	@%p106 bra 	$L__BB1_114;
	setp.lt.u32 	%p107, %r32, 7;
	mov.u32 	%r682, %r24;
	@%p107 bra 	$L__BB1_106;
	sub.s32 	%r111, %r31, %r28;
	mov.b32 	%r681, 0;
	mov.u32 	%r682, %r24;
$L__BB1_105:
	.pragma "nounroll";
	sub.s32 	%r428, %r682, %r24;
	shl.b32 	%r429, %r428, 2;
	add.s32 	%r430, %r8, %r429;
	ld.shared.f32 	%f560, [%r430];
	shl.b32 	%r431, %r428, 6;
	add.s32 	%r432, %r22, %r431;
	ld.shared.f32 	%f561, [%r432];
	fma.rn.f32 	%f562, %f560, %f561, %f1042;
	ld.shared.f32 	%f563, [%r430+4];
	ld.shared.f32 	%f564, [%r432+64];
	fma.rn.f32 	%f565, %f563, %f564, %f562;
	ld.shared.f32 	%f566, [%r430+8];
	ld.shared.f32 	%f567, [%r432+128];
	fma.rn.f32 	%f568, %f566, %f567, %f565;
	ld.shared.f32 	%f569, [%r430+12];
	ld.shared.f32 	%f570, [%r432+192];
	fma.rn.f32 	%f571, %f569, %f570, %f568;
	ld.shared.f32 	%f572, [%r430+16];
	ld.shared.f32 	%f573, [%r432+256];
	fma.rn.f32 	%f574, %f572, %f573, %f571;
	ld.shared.f32 	%f575, [%r430+20];
	ld.shared.f32 	%f576, [%r432+320];
	fma.rn.f32 	%f577, %f575, %f576, %f574;
	ld.shared.f32 	%f578, [%r430+24];
	ld.shared.f32 	%f579, [%r432+384];
	fma.rn.f32 	%f580, %f578, %f579, %f577;
	ld.shared.f32 	%f581, [%r430+28];
	ld.shared.f32 	%f582, [%r432+448];
	fma.rn.f32 	%f1042, %f581, %f582, %f580;
	add.s32 	%r682, %r682, 8;
	add.s32 	%r681, %r681, 8;
	setp.ne.s32 	%p108, %r681, %r111;
	@%p108 bra 	$L__BB1_105;
$L__BB1_106:
	setp.eq.s32 	%p109, %r28, 0;
	@%p109 bra 	$L__BB1_114;
	setp.lt.u32 	%p110, %r28, 4;
	@%p110 bra 	$L__BB1_109;
	sub.s32 	%r433, %r682, %r24;
	shl.b32 	%r434, %r433, 2;
	add.s32 	%r435, %r8, %r434;
	ld.shared.f32 	%f584, [%r435];
	shl.b32 	%r436, %r433, 6;
	add.s32 	%r437, %r22, %r436;
	ld.shared.f32 	%f585, [%r437];
	fma.rn.f32 	%f586, %f584, %f585, %f1042;
	ld.shared.f32 	%f587, [%r435+4];
	ld.shared.f32 	%f588, [%r437+64];
	fma.rn.f32 	%f589, %f587, %f588, %f586;
	ld.shared.f32 	%f590, [%r435+8];
	ld.shared.f32 	%f591, [%r437+128];
	fma.rn.f32 	%f592, %f590, %f591, %f589;
	ld.shared.f32 	%f593, [%r435+12];
	ld.shared.f32 	%f594, [%r437+192];
	fma.rn.f32 	%f1042, %f593, %f594, %f592;
	add.s32 	%r682, %r682, 4;
$L__BB1_109:
	setp.eq.s32 	%p111, %r27, 0;
	@%p111 bra 	$L__BB1_114;
	setp.eq.s32 	%p112, %r27, 1;
	@%p112 bra 	$L__BB1_112;
	sub.s32 	%r438, %r682, %r24;
	shl.b32 	%r439, %r438, 2;
	add.s32 	%r440, %r8, %r439;
	ld.shared.f32 	%f596, [%r440];
	shl.b32 	%r441, %r438, 6;
	add.s32 	%r442, %r22, %r441;
	ld.shared.f32 	%f597, [%r442];
	fma.rn.f32 	%f598, %f596, %f597, %f1042;
	ld.shared.f32 	%f599, [%r440+4];
	ld.shared.f32 	%f600, [%r442+64];
	fma.rn.f32 	%f1042, %f599, %f600, %f598;
	add.s32 	%r682, %r682, 2;
$L__BB1_112:
	and.b32  	%r443, %r26, 1;
	setp.eq.b32 	%p113, %r443, 1;
	not.pred 	%p114, %p113;
	@%p114 bra 	$L__BB1_114;
	sub.s32 	%r444, %r682, %r24;
	shl.b32 	%r445, %r444, 2;
	add.s32 	%r446, %r8, %r445;
	ld.shared.f32 	%f601, [%r446];
	shl.b32 	%r447, %r444, 6;
	add.s32 	%r448, %r22, %r447;
	ld.shared.f32 	%f602, [%r448];
	fma.rn.f32 	%f1042, %f601, %f602, %f1042;
$L__BB1_114:
	setp.ge.u32 	%p115, %r10, %r208;
	setp.ge.u32 	%p116, %r3, %r209;
	or.pred  	%p117, %p115, %p116;
	@%p117 bra 	$L__BB1_126;
	setp.lt.u32 	%p118, %r32, 7;
	mov.u32 	%r687, %r24;
	@%p118 bra 	$L__BB1_118;
	sub.s32 	%r121, %r31, %r28;
	mov.b32 	%r686, 0;
	mov.u32 	%r687, %r24;
$L__BB1_117:
	.pragma "nounroll";
	sub.s32 	%r450, %r687, %r24;
	shl.b32 	%r451, %r450, 2;
	add.s32 	%r452, %r11, %r451;
	ld.shared.f32 	%f604, [%r452];
	shl.b32 	%r453, %r450, 6;
	add.s32 	%r454, %r19, %r453;
	ld.shared.f32 	%f605, [%r454];
	fma.rn.f32 	%f606, %f604, %f605, %f1050;
	ld.shared.f32 	%f607, [%r452+4];
	ld.shared.f32 	%f608, [%r454+64];
	fma.rn.f32 	%f609, %f607, %f608, %f606;
	ld.shared.f32 	%f610, [%r452+8];
	ld.shared.f32 	%f611, [%r454+128];
	fma.rn.f32 	%f612, %f610, %f611, %f609;
	ld.shared.f32 	%f613, [%r452+12];
	ld.shared.f32 	%f614, [%r454+192];
	fma.rn.f32 	%f615, %f613, %f614, %f612;
	ld.shared.f32 	%f616, [%r452+16];
	ld.shared.f32 	%f617, [%r454+256];
	fma.rn.f32 	%f618, %f616, %f617, %f615;
	ld.shared.f32 	%f619, [%r452+20];
	ld.shared.f32 	%f620, [%r454+320];
	fma.rn.f32 	%f621, %f619, %f620, %f618;
	ld.shared.f32 	%f622, [%r452+24];
	ld.shared.f32 	%f623, [%r454+384];
	fma.rn.f32 	%f624, %f622, %f623, %f621;
	ld.shared.f32 	%f625, [%r452+28];
	ld.shared.f32 	%f626, [%r454+448];
	fma.rn.f32 	%f1050, %f625, %f626, %f624;
	add.s32 	%r687, %r687, 8;
	add.s32 	%r686, %r686, 8;
	setp.ne.s32 	%p119, %r686, %r121;
	@%p119 bra 	$L__BB1_117;
$L__BB1_118:
	setp.eq.s32 	%p120, %r28, 0;
	@%p120 bra 	$L__BB1_126;
	setp.lt.u32 	%p121, %r28, 4;
	@%p121 bra 	$L__BB1_121;
	sub.s32 	%r455, %r687, %r24;
	shl.b32 	%r456, %r455, 2;
	add.s32 	%r457, %r11, %r456;
	ld.shared.f32 	%f628, [%r457];
	shl.b32 	%r458, %r455, 6;
	add.s32 	%r459, %r19, %r458;
	ld.shared.f32 	%f629, [%r459];
	fma.rn.f32 	%f630, %f628, %f629, %f1050;
	ld.shared.f32 	%f631, [%r457+4];
	ld.shared.f32 	%f632, [%r459+64];
	fma.rn.f32 	%f633, %f631, %f632, %f630;
	ld.shared.f32 	%f634, [%r457+8];
	ld.shared.f32 	%f635, [%r459+128];
	fma.rn.f32 	%f636, %f634, %f635, %f633;
	ld.shared.f32 	%f637, [%r457+12];
	ld.shared.f32 	%f638, [%r459+192];
	fma.rn.f32 	%f1050, %f637, %f638, %f636;
	add.s32 	%r687, %r687, 4;
$L__BB1_121:
	setp.eq.s32 	%p122, %r27, 0;
	@%p122 bra 	$L__BB1_126;
	setp.eq.s32 	%p123, %r27, 1;
	@%p123 bra 	$L__BB1_124;
	sub.s32 	%r460, %r687, %r24;
	shl.b32 	%r461, %r460, 2;
	add.s32 	%r462, %r11, %r461;
	ld.shared.f32 	%f640, [%r462];
	shl.b32 	%r463, %r460, 6;
	add.s32 	%r464, %r19, %r463;
	ld.shared.f32 	%f641, [%r464];
	fma.rn.f32 	%f642, %f640, %f641, %f1050;
	ld.shared.f32 	%f643, [%r462+4];
	ld.shared.f32 	%f644, [%r464+64];
	fma.rn.f32 	%f1050, %f643, %f644, %f642;
	add.s32 	%r687, %r687, 2;
$L__BB1_124:
	and.b32  	%r465, %r26, 1;
	setp.eq.b32 	%p124, %r465, 1;
	not.pred 	%p125, %p124;
	@%p125 bra 	$L__BB1_126;
	sub.s32 	%r466, %r687, %r24;
	shl.b32 	%r467, %r466, 2;
	add.s32 	%r468, %r11, %r467;
	ld.shared.f32 	%f645, [%r468];
	shl.b32 	%r469, %r466, 6;
	add.s32 	%r470, %r19, %r469;
	ld.shared.f32 	%f646, [%r470];
	fma.rn.f32 	%f1050, %f645, %f646, %f1050;
$L__BB1_126:
	setp.ge.u32 	%p127, %r16, %r209;
	or.pred  	%p128, %p115, %p127;
	@%p128 bra 	$L__BB1_138;
	setp.lt.u32 	%p129, %r32, 7;
	mov.u32 	%r692, %r24;
	@%p129 bra 	$L__BB1_130;
	sub.s32 	%r131, %r31, %r28;
	mov.b32 	%r691, 0;
	mov.u32 	%r692, %r24;
$L__BB1_129:
	.pragma "nounroll";
	sub.s32 	%r472, %r692, %r24;
	shl.b32 	%r473, %r472, 2;
	add.s32 	%r474, %r11, %r473;
	ld.shared.f32 	%f648, [%r474];
	shl.b32 	%r475, %r472, 6;
	add.s32 	%r476, %r20, %r475;
	ld.shared.f32 	%f649, [%r476];
	fma.rn.f32 	%f650, %f648, %f649, %f1058;
	ld.shared.f32 	%f651, [%r474+4];
	ld.shared.f32 	%f652, [%r476+64];
	fma.rn.f32 	%f653, %f651, %f652, %f650;
	ld.shared.f32 	%f654, [%r474+8];
	ld.shared.f32 	%f655, [%r476+128];
	fma.rn.f32 	%f656, %f654, %f655, %f653;
	ld.shared.f32 	%f657, [%r474+12];
	ld.shared.f32 	%f658, [%r476+192];
	fma.rn.f32 	%f659, %f657, %f658, %f656;
	ld.shared.f32 	%f660, [%r474+16];
	ld.shared.f32 	%f661, [%r476+256];
	fma.rn.f32 	%f662, %f660, %f661, %f659;
	ld.shared.f32 	%f663, [%r474+20];
	ld.shared.f32 	%f664, [%r476+320];
	fma.rn.f32 	%f665, %f663, %f664, %f662;
	ld.shared.f32 	%f666, [%r474+24];
	ld.shared.f32 	%f667, [%r476+384];
	fma.rn.f32 	%f668, %f666, %f667, %f665;
	ld.shared.f32 	%f669, [%r474+28];
	ld.shared.f32 	%f670, [%r476+448];
	fma.rn.f32 	%f1058, %f669, %f670, %f668;
	add.s32 	%r692, %r692, 8;
	add.s32 	%r691, %r691, 8;
	setp.ne.s32 	%p130, %r691, %r131;
	@%p130 bra 	$L__BB1_129;
$L__BB1_130:
	setp.eq.s32 	%p131, %r28, 0;
	@%p131 bra 	$L__BB1_138;
	setp.lt.u32 	%p132, %r28, 4;
	@%p132 bra 	$L__BB1_133;
	sub.s32 	%r477, %r692, %r24;
	shl.b32 	%r478, %r477, 2;
	add.s32 	%r479, %r11, %r478;
	ld.shared.f32 	%f672, [%r479];
	shl.b32 	%r480, %r477, 6;
	add.s32 	%r481, %r20, %r480;
	ld.shared.f32 	%f673, [%r481];
	fma.rn.f32 	%f674, %f672, %f673, %f1058;
	ld.shared.f32 	%f675, [%r479+4];
	ld.shared.f32 	%f676, [%r481+64];
	fma.rn.f32 	%f677, %f675, %f676, %f674;
	ld.shared.f32 	%f678, [%r479+8];
	ld.shared.f32 	%f679, [%r481+128];
	fma.rn.f32 	%f680, %f678, %f679, %f677;
	ld.shared.f32 	%f681, [%r479+12];
	ld.shared.f32 	%f682, [%r481+192];
	fma.rn.f32 	%f1058, %f681, %f682, %f680;
	add.s32 	%r692, %r692, 4;
$L__BB1_133:
	setp.eq.s32 	%p133, %r27, 0;
	@%p133 bra 	$L__BB1_138;
	setp.eq.s32 	%p134, %r27, 1;
	@%p134 bra 	$L__BB1_136;
	sub.s32 	%r482, %r692, %r24;
	shl.b32 	%r483, %r482, 2;
	add.s32 	%r484, %r11, %r483;
	ld.shared.f32 	%f684, [%r484];
	shl.b32 	%r485, %r482, 6;
	add.s32 	%r486, %r20, %r485;
	ld.shared.f32 	%f685, [%r486];
	fma.rn.f32 	%f686, %f684, %f685, %f1058;
	ld.shared.f32 	%f687, [%r484+4];
	ld.shared.f32 	%f688, [%r486+64];
	fma.rn.f32 	%f1058, %f687, %f688, %f686;
	add.s32 	%r692, %r692, 2;
$L__BB1_136:
	and.b32  	%r487, %r26, 1;
	setp.eq.b32 	%p135, %r487, 1;
	not.pred 	%p136, %p135;
	@%p136 bra 	$L__BB1_138;
	sub.s32 	%r488, %r692, %r24;
	shl.b32 	%r489, %r488, 2;
	add.s32 	%r490, %r11, %r489;
	ld.shared.f32 	%f689, [%r490];
	shl.b32 	%r491, %r488, 6;
	add.s32 	%r492, %r20, %r491;
	ld.shared.f32 	%f690, [%r492];
	fma.rn.f32 	%f1058, %f689, %f690, %f1058;
$L__BB1_138:
	setp.ge.u32 	%p137, %r10, %r208;
	setp.ge.u32 	%p138, %r17, %r209;
	or.pred  	%p139, %p137, %p138;
	@%p139 bra 	$L__BB1_150;
	setp.lt.u32 	%p140, %r32, 7;
	mov.u32 	%r697, %r24;
	@%p140 bra 	$L__BB1_142;
	sub.s32 	%r141, %r31, %r28;
	mov.b32 	%r696, 0;
	mov.u32 	%r697, %r24;
$L__BB1_141:
	.pragma "nounroll";
	sub.s32 	%r494, %r697, %r24;
	shl.b32 	%r495, %r494, 2;
	add.s32 	%r496, %r11, %r495;
	ld.shared.f32 	%f692, [%r496];
	shl.b32 	%r497, %r494, 6;
	add.s32 	%r498, %r21, %r497;
	ld.shared.f32 	%f693, [%r498];
	fma.rn.f32 	%f694, %f692, %f693, %f1066;
	ld.shared.f32 	%f695, [%r496+4];
	ld.shared.f32 	%f696, [%r498+64];
	fma.rn.f32 	%f697, %f695, %f696, %f694;
	ld.shared.f32 	%f698, [%r496+8];
	ld.shared.f32 	%f699, [%r498+128];
	fma.rn.f32 	%f700, %f698, %f699, %f697;
	ld.shared.f32 	%f701, [%r496+12];
	ld.shared.f32 	%f702, [%r498+192];
	fma.rn.f32 	%f703, %f701, %f702, %f700;
	ld.shared.f32 	%f704, [%r496+16];
	ld.shared.f32 	%f705, [%r498+256];
	fma.rn.f32 	%f706, %f704, %f705, %f703;
	ld.shared.f32 	%f707, [%r496+20];
	ld.shared.f32 	%f708, [%r498+320];
	fma.rn.f32 	%f709, %f707, %f708, %f706;
	ld.shared.f32 	%f710, [%r496+24];
	ld.shared.f32 	%f711, [%r498+384];
	fma.rn.f32 	%f712, %f710, %f711, %f709;
	ld.shared.f32 	%f713, [%r496+28];
	ld.shared.f32 	%f714, [%r498+448];
	fma.rn.f32 	%f1066, %f713, %f714, %f712;
	add.s32 	%r697, %r697, 8;
	add.s32 	%r696, %r696, 8;
	setp.ne.s32 	%p141, %r696, %r141;
	@%p141 bra 	$L__BB1_141;
$L__BB1_142:
	setp.eq.s32 	%p142, %r28, 0;
	@%p142 bra 	$L__BB1_150;
	setp.lt.u32 	%p143, %r28, 4;
	@%p143 bra 	$L__BB1_145;
	sub.s32 	%r499, %r697, %r24;
	shl.b32 	%r500, %r499, 2;
	add.s32 	%r501, %r11, %r500;
	ld.shared.f32 	%f716, [%r501];
	shl.b32 	%r502, %r499, 6;
	add.s32 	%r503, %r21, %r502;
	ld.shared.f32 	%f717, [%r503];
	fma.rn.f32 	%f718, %f716, %f717, %f1066;
	ld.shared.f32 	%f719, [%r501+4];
	ld.shared.f32 	%f720, [%r503+64];
	fma.rn.f32 	%f721, %f719, %f720, %f718;
	ld.shared.f32 	%f722, [%r501+8];
	ld.shared.f32 	%f723, [%r503+128];
	fma.rn.f32 	%f724, %f722, %f723, %f721;
	ld.shared.f32 	%f725, [%r501+12];
	ld.shared.f32 	%f726, [%r503+192];
	fma.rn.f32 	%f1066, %f725, %f726, %f724;
	add.s32 	%r697, %r697, 4;
$L__BB1_145:
	setp.eq.s32 	%p144, %r27, 0;
	@%p144 bra 	$L__BB1_150;
	setp.eq.s32 	%p145, %r27, 1;
	@%p145 bra 	$L__BB1_148;
	sub.s32 	%r504, %r697, %r24;
	shl.b32 	%r505, %r504, 2;
	add.s32 	%r506, %r11, %r505;
	ld.shared.f32 	%f728, [%r506];
	shl.b32 	%r507, %r504, 6;
	add.s32 	%r508, %r21, %r507;
	ld.shared.f32 	%f729, [%r508];
	fma.rn.f32 	%f730, %f728, %f729, %f1066;
	ld.shared.f32 	%f731, [%r506+4];
	ld.shared.f32 	%f732, [%r508+64];
	fma.rn.f32 	%f1066, %f731, %f732, %f730;
	add.s32 	%r697, %r697, 2;
$L__BB1_148:
	and.b32  	%r509, %r26, 1;
	setp.eq.b32 	%p146, %r509, 1;
	not.pred 	%p147, %p146;
	@%p147 bra 	$L__BB1_150;
	sub.s32 	%r510, %r697, %r24;
	shl.b32 	%r511, %r510, 2;
	add.s32 	%r512, %r11, %r511;
	ld.shared.f32 	%f733, [%r512];
	shl.b32 	%r513, %r510, 6;
	add.s32 	%r514, %r21, %r513;
	ld.shared.f32 	%f734, [%r514];
	fma.rn.f32 	%f1066, %f733, %f734, %f1066;
$L__BB1_150:
	setp.ge.u32 	%p149, %r18, %r209;
	or.pred  	%p150, %p137, %p149;
	@%p150 bra 	$L__BB1_162;
	setp.lt.u32 	%p151, %r32, 7;
	mov.u32 	%r702, %r24;
	@%p151 bra 	$L__BB1_154;
	sub.s32 	%r151, %r31, %r28;
	mov.b32 	%r701, 0;
	mov.u32 	%r702, %r24;
$L__BB1_153:
	.pragma "nounroll";
	sub.s32 	%r516, %r702, %r24;
	shl.b32 	%r517, %r516, 2;
	add.s32 	%r518, %r11, %r517;
	ld.shared.f32 	%f736, [%r518];
	shl.b32 	%r519, %r516, 6;
	add.s32 	%r520, %r22, %r519;
	ld.shared.f32 	%f737, [%r520];
	fma.rn.f32 	%f738, %f736, %f737, %f1074;
	ld.shared.f32 	%f739, [%r518+4];
	ld.shared.f32 	%f740, [%r520+64];
	fma.rn.f32 	%f741, %f739, %f740, %f738;
	ld.shared.f32 	%f742, [%r518+8];
	ld.shared.f32 	%f743, [%r520+128];
	fma.rn.f32 	%f744, %f742, %f743, %f741;
	ld.shared.f32 	%f745, [%r518+12];
	ld.shared.f32 	%f746, [%r520+192];
	fma.rn.f32 	%f747, %f745, %f746, %f744;
	ld.shared.f32 	%f748, [%r518+16];
	ld.shared.f32 	%f749, [%r520+256];
	fma.rn.f32 	%f750, %f748, %f749, %f747;
	ld.shared.f32 	%f751, [%r518+20];
	ld.shared.f32 	%f752, [%r520+320];
	fma.rn.f32 	%f753, %f751, %f752, %f750;
	ld.shared.f32 	%f754, [%r518+24];
	ld.shared.f32 	%f755, [%r520+384];
	fma.rn.f32 	%f756, %f754, %f755, %f753;
	ld.shared.f32 	%f757, [%r518+28];
	ld.shared.f32 	%f758, [%r520+448];
	fma.rn.f32 	%f1074, %f757, %f758, %f756;
	add.s32 	%r702, %r702, 8;
	add.s32 	%r701, %r701, 8;
	setp.ne.s32 	%p152, %r701, %r151;
	@%p152 bra 	$L__BB1_153;
$L__BB1_154:
	setp.eq.s32 	%p153, %r28, 0;
	@%p153 bra 	$L__BB1_162;
	setp.lt.u32 	%p154, %r28, 4;
	@%p154 bra 	$L__BB1_157;
	sub.s32 	%r521, %r702, %r24;
	shl.b32 	%r522, %r521, 2;
	add.s32 	%r523, %r11, %r522;
	ld.shared.f32 	%f760, [%r523];
	shl.b32 	%r524, %r521, 6;
	add.s32 	%r525, %r22, %r524;
	ld.shared.f32 	%f761, [%r525];
	fma.rn.f32 	%f762, %f760, %f761, %f1074;
	ld.shared.f32 	%f763, [%r523+4];
	ld.shared.f32 	%f764, [%r525+64];
	fma.rn.f32 	%f765, %f763, %f764, %f762;
	ld.shared.f32 	%f766, [%r523+8];
	ld.shared.f32 	%f767, [%r525+128];
	fma.rn.f32 	%f768, %f766, %f767, %f765;
	ld.shared.f32 	%f769, [%r523+12];
	ld.shared.f32 	%f770, [%r525+192];
	fma.rn.f32 	%f1074, %f769, %f770, %f768;
	add.s32 	%r702, %r702, 4;
$L__BB1_157:
	setp.eq.s32 	%p155, %r27, 0;
	@%p155 bra 	$L__BB1_162;
	setp.eq.s32 	%p156, %r27, 1;
	@%p156 bra 	$L__BB1_160;
	sub.s32 	%r526, %r702, %r24;
	shl.b32 	%r527, %r526, 2;
	add.s32 	%r528, %r11, %r527;
	ld.shared.f32 	%f772, [%r528];
	shl.b32 	%r529, %r526, 6;
	add.s32 	%r530, %r22, %r529;
	ld.shared.f32 	%f773, [%r530];
	fma.rn.f32 	%f774, %f772, %f773, %f1074;
	ld.shared.f32 	%f775, [%r528+4];
	ld.shared.f32 	%f776, [%r530+64];
	fma.rn.f32 	%f1074, %f775, %f776, %f774;
	add.s32 	%r702, %r702, 2;
$L__BB1_160:
	and.b32  	%r531, %r26, 1;
	setp.eq.b32 	%p157, %r531, 1;
	not.pred 	%p158, %p157;
	@%p158 bra 	$L__BB1_162;
	sub.s32 	%r532, %r702, %r24;
	shl.b32 	%r533, %r532, 2;
	add.s32 	%r534, %r11, %r533;
	ld.shared.f32 	%f777, [%r534];
	shl.b32 	%r535, %r532, 6;
	add.s32 	%r536, %r22, %r535;
	ld.shared.f32 	%f778, [%r536];
	fma.rn.f32 	%f1074, %f777, %f778, %f1074;
$L__BB1_162:
	setp.ge.u32 	%p159, %r13, %r208;
	setp.ge.u32 	%p160, %r3, %r209;
	or.pred  	%p161, %p159, %p160;
	@%p161 bra 	$L__BB1_174;
	setp.lt.u32 	%p162, %r32, 7;
	mov.u32 	%r707, %r24;
	@%p162 bra 	$L__BB1_166;
	sub.s32 	%r161, %r31, %r28;
	mov.b32 	%r706, 0;
	mov.u32 	%r707, %r24;
$L__BB1_165:
	.pragma "nounroll";
	sub.s32 	%r538, %r707, %r24;
	shl.b32 	%r539, %r538, 2;
	add.s32 	%r540, %r14, %r539;
	ld.shared.f32 	%f780, [%r540];
	shl.b32 	%r541, %r538, 6;
	add.s32 	%r542, %r19, %r541;
	ld.shared.f32 	%f781, [%r542];
	fma.rn.f32 	%f782, %f780, %f781, %f1082;
	ld.shared.f32 	%f783, [%r540+4];
	ld.shared.f32 	%f784, [%r542+64];
	fma.rn.f32 	%f785, %f783, %f784, %f782;
	ld.shared.f32 	%f786, [%r540+8];
	ld.shared.f32 	%f787, [%r542+128];
	fma.rn.f32 	%f788, %f786, %f787, %f785;
	ld.shared.f32 	%f789, [%r540+12];
	ld.shared.f32 	%f790, [%r542+192];
	fma.rn.f32 	%f791, %f789, %f790, %f788;
	ld.shared.f32 	%f792, [%r540+16];
	ld.shared.f32 	%f793, [%r542+256];
	fma.rn.f32 	%f794, %f792, %f793, %f791;
	ld.shared.f32 	%f795, [%r540+20];
	ld.shared.f32 	%f796, [%r542+320];
	fma.rn.f32 	%f797, %f795, %f796, %f794;
	ld.shared.f32 	%f798, [%r540+24];
	ld.shared.f32 	%f799, [%r542+384];
	fma.rn.f32 	%f800, %f798, %f799, %f797;
	ld.shared.f32 	%f801, [%r540+28];
	ld.shared.f32 	%f802, [%r542+448];
	fma.rn.f32 	%f1082, %f801, %f802, %f800;
	add.s32 	%r707, %r707, 8;
	add.s32 	%r706, %r706, 8;
	setp.ne.s32 	%p163, %r706, %r161;
	@%p163 bra 	$L__BB1_165;
$L__BB1_166:
	setp.eq.s32 	%p164, %r28, 0;
	@%p164 bra 	$L__BB1_174;
	setp.lt.u32 	%p165, %r28, 4;
	@%p165 bra 	$L__BB1_169;
	sub.s32 	%r543, %r707, %r24;
	shl.b32 	%r544, %r543, 2;
	add.s32 	%r545, %r14, %r544;
	ld.shared.f32 	%f804, [%r545];
	shl.b32 	%r546, %r543, 6;
	add.s32 	%r547, %r19, %r546;
	ld.shared.f32 	%f805, [%r547];
	fma.rn.f32 	%f806, %f804, %f805, %f1082;
	ld.shared.f32 	%f807, [%r545+4];
	ld.shared.f32 	%f808, [%r547+64];
	fma.rn.f32 	%f809, %f807, %f808, %f806;
	ld.shared.f32 	%f810, [%r545+8];
	ld.shared.f32 	%f811, [%r547+128];
	fma.rn.f32 	%f812, %f810, %f811, %f809;
	ld.shared.f32 	%f813, [%r545+12];
	ld.shared.f32 	%f814, [%r547+192];
	fma.rn.f32 	%f1082, %f813, %f814, %f812;
	add.s32 	%r707, %r707, 4;
$L__BB1_169:
	setp.eq.s32 	%p166, %r27, 0;
	@%p166 bra 	$L__BB1_174;
	setp.eq.s32 	%p167, %r27, 1;
	@%p167 bra 	$L__BB1_172;
	sub.s32 	%r548, %r707, %r24;
	shl.b32 	%r549, %r548, 2;
	add.s32 	%r550, %r14, %r549;
	ld.shared.f32 	%f816, [%r550];
	shl.b32 	%r551, %r548, 6;
	add.s32 	%r552, %r19, %r551;
	ld.shared.f32 	%f817, [%r552];
	fma.rn.f32 	%f818, %f816, %f817, %f1082;
	ld.shared.f32 	%f819, [%r550+4];
	ld.shared.f32 	%f820, [%r552+64];
	fma.rn.f32 	%f1082, %f819, %f820, %f818;
	add.s32 	%r707, %r707, 2;
$L__BB1_172:
	and.b32  	%r553, %r26, 1;
	setp.eq.b32 	%p168, %r553, 1;
	not.pred 	%p169, %p168;
	@%p169 bra 	$L__BB1_174;
	sub.s32 	%r554, %r707, %r24;
	shl.b32 	%r555, %r554, 2;
	add.s32 	%r556, %r14, %r555;
	ld.shared.f32 	%f821, [%r556];
	shl.b32 	%r557, %r554, 6;
	add.s32 	%r558, %r19, %r557;
	ld.shared.f32 	%f822, [%r558];
	fma.rn.f32 	%f1082, %f821, %f822, %f1082;
$L__BB1_174:
	setp.ge.u32 	%p171, %r16, %r209;
	or.pred  	%p172, %p159, %p171;
	@%p172 bra 	$L__BB1_186;
	setp.lt.u32 	%p173, %r32, 7;
	mov.u32 	%r712, %r24;
	@%p173 bra 	$L__BB1_178;
	sub.s32 	%r171, %r31, %r28;
	mov.b32 	%r711, 0;
	mov.u32 	%r712, %r24;
$L__BB1_177:
	.pragma "nounroll";
	sub.s32 	%r560, %r712, %r24;
	shl.b32 	%r561, %r560, 2;
	add.s32 	%r562, %r14, %r561;
	ld.shared.f32 	%f824, [%r562];
	shl.b32 	%r563, %r560, 6;
	add.s32 	%r564, %r20, %r563;
	ld.shared.f32 	%f825, [%r564];
	fma.rn.f32 	%f826, %f824, %f825, %f1090;
	ld.shared.f32 	%f827, [%r562+4];
	ld.shared.f32 	%f828, [%r564+64];
	fma.rn.f32 	%f829, %f827, %f828, %f826;
	ld.shared.f32 	%f830, [%r562+8];
	ld.shared.f32 	%f831, [%r564+128];
	fma.rn.f32 	%f832, %f830, %f831, %f829;
	ld.shared.f32 	%f833, [%r562+12];
	ld.shared.f32 	%f834, [%r564+192];
	fma.rn.f32 	%f835, %f833, %f834, %f832;
	ld.shared.f32 	%f836, [%r562+16];
	ld.shared.f32 	%f837, [%r564+256];
	fma.rn.f32 	%f838, %f836, %f837, %f835;
	ld.shared.f32 	%f839, [%r562+20];
	ld.shared.f32 	%f840, [%r564+320];
	fma.rn.f32 	%f841, %f839, %f840, %f838;
	ld.shared.f32 	%f842, [%r562+24];
	ld.shared.f32 	%f843, [%r564+384];
	fma.rn.f32 	%f844, %f842, %f843, %f841;
	ld.shared.f32 	%f845, [%r562+28];
	ld.shared.f32 	%f846, [%r564+448];
	fma.rn.f32 	%f1090, %f845, %f846, %f844;
	add.s32 	%r712, %r712, 8;
	add.s32 	%r711, %r711, 8;
	setp.ne.s32 	%p174, %r711, %r171;
	@%p174 bra 	$L__BB1_177;
$L__BB1_178:
	setp.eq.s32 	%p175, %r28, 0;
	@%p175 bra 	$L__BB1_186;
	setp.lt.u32 	%p176, %r28, 4;
	@%p176 bra 	$L__BB1_181;
	sub.s32 	%r565, %r712, %r24;
	shl.b32 	%r566, %r565, 2;
	add.s32 	%r567, %r14, %r566;
	ld.shared.f32 	%f848, [%r567];
	shl.b32 	%r568, %r565, 6;
	add.s32 	%r569, %r20, %r568;
	ld.shared.f32 	%f849, [%r569];
	fma.rn.f32 	%f850, %f848, %f849, %f1090;
	ld.shared.f32 	%f851, [%r567+4];
	ld.shared.f32 	%f852, [%r569+64];
	fma.rn.f32 	%f853, %f851, %f852, %f850;
	ld.shared.f32 	%f854, [%r567+8];
	ld.shared.f32 	%f855, [%r569+128];
	fma.rn.f32 	%f856, %f854, %f855, %f853;
	ld.shared.f32 	%f857, [%r567+12];
	ld.shared.f32 	%f858, [%r569+192];
	fma.rn.f32 	%f1090, %f857, %f858, %f856;
	add.s32 	%r712, %r712, 4;
$L__BB1_181:
	setp.eq.s32 	%p177, %r27, 0;
	@%p177 bra 	$L__BB1_186;
	setp.eq.s32 	%p178, %r27, 1;
	@%p178 bra 	$L__BB1_184;
	sub.s32 	%r570, %r712, %r24;
	shl.b32 	%r571, %r570, 2;
	add.s32 	%r572, %r14, %r571;
	ld.shared.f32 	%f860, [%r572];
	shl.b32 	%r573, %r570, 6;
	add.s32 	%r574, %r20, %r573;
	ld.shared.f32 	%f861, [%r574];
	fma.rn.f32 	%f862, %f860, %f861, %f1090;
	ld.shared.f32 	%f863, [%r572+4];
	ld.shared.f32 	%f864, [%r574+64];
	fma.rn.f32 	%f1090, %f863, %f864, %f862;
	add.s32 	%r712, %r712, 2;
$L__BB1_184:
	and.b32  	%r575, %r26, 1;
	setp.eq.b32 	%p179, %r575, 1;
	not.pred 	%p180, %p179;
	@%p180 bra 	$L__BB1_186;
	sub.s32 	%r576, %r712, %r24;
	shl.b32 	%r577, %r576, 2;
	add.s32 	%r578, %r14, %r577;
	ld.shared.f32 	%f865, [%r578];
	shl.b32 	%r579, %r576, 6;
	add.s32 	%r580, %r20, %r579;
	ld.shared.f32 	%f866, [%r580];
	fma.rn.f32 	%f1090, %f865, %f866, %f1090;
$L__BB1_186:
	setp.ge.u32 	%p181, %r13, %r208;
	setp.ge.u32 	%p182, %r17, %r209;
	or.pred  	%p183, %p181, %p182;
	@%p183 bra 	$L__BB1_198;
	setp.lt.u32 	%p184, %r32, 7;
	mov.u32 	%r717, %r24;
	@%p184 bra 	$L__BB1_190;
	sub.s32 	%r181, %r31, %r28;
	mov.b32 	%r716, 0;
	mov.u32 	%r717, %r24;
$L__BB1_189:
	.pragma "nounroll";
	sub.s32 	%r582, %r717, %r24;
	shl.b32 	%r583, %r582, 2;
	add.s32 	%r584, %r14, %r583;
	ld.shared.f32 	%f868, [%r584];
	shl.b32 	%r585, %r582, 6;
	add.s32 	%r586, %r21, %r585;
	ld.shared.f32 	%f869, [%r586];
	fma.rn.f32 	%f870, %f868, %f869, %f1098;
	ld.shared.f32 	%f871, [%r584+4];
	ld.shared.f32 	%f872, [%r586+64];
	fma.rn.f32 	%f873, %f871, %f872, %f870;
	ld.shared.f32 	%f874, [%r584+8];
	ld.shared.f32 	%f875, [%r586+128];
	fma.rn.f32 	%f876, %f874, %f875, %f873;
	ld.shared.f32 	%f877, [%r584+12];
	ld.shared.f32 	%f878, [%r586+192];
	fma.rn.f32 	%f879, %f877, %f878, %f876;
	ld.shared.f32 	%f880, [%r584+16];
	ld.shared.f32 	%f881, [%r586+256];
	fma.rn.f32 	%f882, %f880, %f881, %f879;
	ld.shared.f32 	%f883, [%r584+20];
	ld.shared.f32 	%f884, [%r586+320];
	fma.rn.f32 	%f885, %f883, %f884, %f882;
	ld.shared.f32 	%f886, [%r584+24];
	ld.shared.f32 	%f887, [%r586+384];
	fma.rn.f32 	%f888, %f886, %f887, %f885;
	ld.shared.f32 	%f889, [%r584+28];
	ld.shared.f32 	%f890, [%r586+448];
	fma.rn.f32 	%f1098, %f889, %f890, %f888;
	add.s32 	%r717, %r717, 8;
	add.s32 	%r716, %r716, 8;
	setp.ne.s32 	%p185, %r716, %r181;
	@%p185 bra 	$L__BB1_189;
$L__BB1_190:
	setp.eq.s32 	%p186, %r28, 0;
	@%p186 bra 	$L__BB1_198;
	setp.lt.u32 	%p187, %r28, 4;
	@%p187 bra 	$L__BB1_193;
	sub.s32 	%r587, %r717, %r24;
	shl.b32 	%r588, %r587, 2;
	add.s32 	%r589, %r14, %r588;
	ld.shared.f32 	%f892, [%r589];
	shl.b32 	%r590, %r587, 6;
	add.s32 	%r591, %r21, %r590;
	ld.shared.f32 	%f893, [%r591];
	fma.rn.f32 	%f894, %f892, %f893, %f1098;
	ld.shared.f32 	%f895, [%r589+4];
	ld.shared.f32 	%f896, [%r591+64];
	fma.rn.f32 	%f897, %f895, %f896, %f894;
	ld.shared.f32 	%f898, [%r589+8];
	ld.shared.f32 	%f899, [%r591+128];
	fma.rn.f32 	%f900, %f898, %f899, %f897;
	ld.shared.f32 	%f901, [%r589+12];
	ld.shared.f32 	%f902, [%r591+192];
	fma.rn.f32 	%f1098, %f901, %f902, %f900;
	add.s32 	%r717, %r717, 4;
$L__BB1_193:
	setp.eq.s32 	%p188, %r27, 0;
	@%p188 bra 	$L__BB1_198;
	setp.eq.s32 	%p189, %r27, 1;
	@%p189 bra 	$L__BB1_196;
	sub.s32 	%r592, %r717, %r24;
	shl.b32 	%r593, %r592, 2;
	add.s32 	%r594, %r14, %r593;
	ld.shared.f32 	%f904, [%r594];
	shl.b32 	%r595, %r592, 6;
	add.s32 	%r596, %r21, %r595;
	ld.shared.f32 	%f905, [%r596];
	fma.rn.f32 	%f906, %f904, %f905, %f1098;
	ld.shared.f32 	%f907, [%r594+4];
	ld.shared.f32 	%f908, [%r596+64];
	fma.rn.f32 	%f1098, %f907, %f908, %f906;
	add.s32 	%r717, %r717, 2;
$L__BB1_196:
	and.b32  	%r597, %r26, 1;
	setp.eq.b32 	%p190, %r597, 1;
	not.pred 	%p191, %p190;
	@%p191 bra 	$L__BB1_198;
	sub.s32 	%r598, %r717, %r24;
	shl.b32 	%r599, %r598, 2;
	add.s32 	%r600, %r14, %r599;
	ld.shared.f32 	%f909, [%r600];
	shl.b32 	%r601, %r598, 6;
	add.s32 	%r602, %r21, %r601;
	ld.shared.f32 	%f910, [%r602];
	fma.rn.f32 	%f1098, %f909, %f910, %f1098;
$L__BB1_198:
	setp.ge.u32 	%p193, %r18, %r209;
	or.pred  	%p194, %p181, %p193;
	@%p194 bra 	$L__BB1_210;
	setp.lt.u32 	%p195, %r32, 7;
	mov.u32 	%r722, %r24;
	@%p195 bra 	$L__BB1_202;
	sub.s32 	%r191, %r31, %r28;
	mov.b32 	%r721, 0;
	mov.u32 	%r722, %r24;
$L__BB1_201:
	.pragma "nounroll";
	sub.s32 	%r604, %r722, %r24;
	shl.b32 	%r605, %r604, 2;
	add.s32 	%r606, %r14, %r605;
	ld.shared.f32 	%f912, [%r606];
	shl.b32 	%r607, %r604, 6;
	add.s32 	%r608, %r22, %r607;
	ld.shared.f32 	%f913, [%r608];
	fma.rn.f32 	%f914, %f912, %f913, %f1106;
	ld.shared.f32 	%f915, [%r606+4];
	ld.shared.f32 	%f916, [%r608+64];
	fma.rn.f32 	%f917, %f915, %f916, %f914;
	ld.shared.f32 	%f918, [%r606+8];
	ld.shared.f32 	%f919, [%r608+128];
	fma.rn.f32 	%f920, %f918, %f919, %f917;
	ld.shared.f32 	%f921, [%r606+12];
	ld.shared.f32 	%f922, [%r608+192];
	fma.rn.f32 	%f923, %f921, %f922, %f920;
	ld.shared.f32 	%f924, [%r606+16];
	ld.shared.f32 	%f925, [%r608+256];
	fma.rn.f32 	%f926, %f924, %f925, %f923;
	ld.shared.f32 	%f927, [%r606+20];
	ld.shared.f32 	%f928, [%r608+320];
	fma.rn.f32 	%f929, %f927, %f928, %f926;
	ld.shared.f32 	%f930, [%r606+24];
	ld.shared.f32 	%f931, [%r608+384];
	fma.rn.f32 	%f932, %f930, %f931, %f929;
	ld.shared.f32 	%f933, [%r606+28];
	ld.shared.f32 	%f934, [%r608+448];
	fma.rn.f32 	%f1106, %f933, %f934, %f932;
	add.s32 	%r722, %r722, 8;
	add.s32 	%r721, %r721, 8;
	setp.ne.s32 	%p196, %r721, %r191;
	@%p196 bra 	$L__BB1_201;
$L__BB1_202:
	setp.eq.s32 	%p197, %r28, 0;
	@%p197 bra 	$L__BB1_210;
	setp.lt.u32 	%p198, %r28, 4;
	@%p198 bra 	$L__BB1_205;
	sub.s32 	%r609, %r722, %r24;
	shl.b32 	%r610, %r609, 2;
	add.s32 	%r611, %r14, %r610;
	ld.shared.f32 	%f936, [%r611];
	shl.b32 	%r612, %r609, 6;
	add.s32 	%r613, %r22, %r612;
	ld.shared.f32 	%f937, [%r613];
	fma.rn.f32 	%f938, %f936, %f937, %f1106;
	ld.shared.f32 	%f939, [%r611+4];
	ld.shared.f32 	%f940, [%r613+64];
	fma.rn.f32 	%f941, %f939, %f940, %f938;
	ld.shared.f32 	%f942, [%r611+8];
	ld.shared.f32 	%f943, [%r613+128];
	fma.rn.f32 	%f944, %f942, %f943, %f941;
	ld.shared.f32 	%f945, [%r611+12];
	ld.shared.f32 	%f946, [%r613+192];
	fma.rn.f32 	%f1106, %f945, %f946, %f944;
	add.s32 	%r722, %r722, 4;
$L__BB1_205:
	setp.eq.s32 	%p199, %r27, 0;
	@%p199 bra 	$L__BB1_210;
	setp.eq.s32 	%p200, %r27, 1;
	@%p200 bra 	$L__BB1_208;
	sub.s32 	%r614, %r722, %r24;
	shl.b32 	%r615, %r614, 2;
	add.s32 	%r616, %r14, %r615;
	ld.shared.f32 	%f948, [%r616];
	shl.b32 	%r617, %r614, 6;
	add.s32 	%r618, %r22, %r617;
	ld.shared.f32 	%f949, [%r618];
	fma.rn.f32 	%f950, %f948, %f949, %f1106;
	ld.shared.f32 	%f951, [%r616+4];
	ld.shared.f32 	%f952, [%r618+64];
	fma.rn.f32 	%f1106, %f951, %f952, %f950;
	add.s32 	%r722, %r722, 2;
$L__BB1_208:
	and.b32  	%r619, %r26, 1;
	setp.eq.b32 	%p201, %r619, 1;
	not.pred 	%p202, %p201;
	@%p202 bra 	$L__BB1_210;
	sub.s32 	%r620, %r722, %r24;
	shl.b32 	%r621, %r620, 2;
	add.s32 	%r622, %r14, %r621;
	ld.shared.f32 	%f953, [%r622];
	shl.b32 	%r623, %r620, 6;
	add.s32 	%r624, %r22, %r623;
	ld.shared.f32 	%f954, [%r624];
	fma.rn.f32 	%f1106, %f953, %f954, %f1106;
$L__BB1_210:
	bar.sync 	0;
	setp.lt.s32 	%p203, %r642, %r210;
	add.s32 	%r641, %r641, 1;
	@%p203 bra 	$L__BB1_2;
$L__BB1_211:
	setp.ge.u32 	%p204, %r4, %r208;
	setp.ge.u32 	%p205, %r3, %r209;
	or.pred  	%p206, %p204, %p205;
	@%p206 bra 	$L__BB1_213;
	mad.lo.s32 	%r625, %r209, %r4, %r3;
	mul.wide.u32 	%rd23, %r625, 4;
	add.s64 	%rd24, %rd3, %rd23;
	st.global.f32 	[%rd24], %f986;
$L__BB1_213:
	setp.ge.u32 	%p207, %r4, %r208;
	add.s32 	%r202, %r3, 16;
	setp.ge.u32 	%p208, %r202, %r209;
	or.pred  	%p209, %p207, %p208;
	@%p209 bra 	$L__BB1_215;
	mad.lo.s32 	%r626, %r209, %r4, %r202;
	mul.wide.u32 	%rd25, %r626, 4;
	add.s64 	%rd26, %rd3, %rd25;
	st.global.f32 	[%rd26], %f994;
$L__BB1_215:
	setp.ge.u32 	%p210, %r4, %r208;
	add.s32 	%r203, %r3, 32;
	setp.ge.u32 	%p211, %r203, %r209;
	or.pred  	%p212, %p210, %p211;
	@%p212 bra 	$L__BB1_217;
	mad.lo.s32 	%r627, %r209, %r4, %r203;
	mul.wide.u32 	%rd27, %r627, 4;
	add.s64 	%rd28, %rd3, %rd27;
	st.global.f32 	[%rd28], %f1002;
$L__BB1_217:
	setp.ge.u32 	%p213, %r4, %r208;
	add.s32 	%r204, %r3, 48;
	setp.ge.u32 	%p214, %r204, %r209;
	or.pred  	%p215, %p213, %p214;
	@%p215 bra 	$L__BB1_219;
	mad.lo.s32 	%r628, %r209, %r4, %r204;
	mul.wide.u32 	%rd29, %r628, 4;
	add.s64 	%rd30, %rd3, %rd29;
	st.global.f32 	[%rd30], %f1010;
$L__BB1_219:
	setp.ge.u32 	%p216, %r3, %r209;
	add.s32 	%r205, %r4, 16;
	setp.ge.u32 	%p217, %r205, %r208;
	or.pred  	%p218, %p217, %p216;
	@%p218 bra 	$L__BB1_221;
	mad.lo.s32 	%r629, %r209, %r205, %r3;
	mul.wide.u32 	%rd31, %r629, 4;
	add.s64 	%rd32, %rd3, %rd31;
	st.global.f32 	[%rd32], %f1018;
$L__BB1_221:
	setp.ge.u32 	%p219, %r205, %r208;
	setp.ge.u32 	%p220, %r202, %r209;
	or.pred  	%p221, %p219, %p220;
	@%p221 bra 	$L__BB1_223;
	mad.lo.s32 	%r630, %r209, %r205, %r202;
	mul.wide.u32 	%rd33, %r630, 4;
	add.s64 	%rd34, %rd3, %rd33;
	st.global.f32 	[%rd34], %f1026;
$L__BB1_223:
	setp.ge.u32 	%p222, %r205, %r208;
	setp.ge.u32 	%p223, %r203, %r209;
	or.pred  	%p224, %p222, %p223;
	@%p224 bra 	$L__BB1_225;
	mad.lo.s32 	%r631, %r209, %r205, %r203;
	mul.wide.u32 	%rd35, %r631, 4;
	add.s64 	%rd36, %rd3, %rd35;
	st.global.f32 	[%rd36], %f1034;
$L__BB1_225:
	setp.ge.u32 	%p225, %r205, %r208;
	setp.ge.u32 	%p226, %r204, %r209;
	or.pred  	%p227, %p225, %p226;
	@%p227 bra 	$L__BB1_227;
	mad.lo.s32 	%r632, %r209, %r205, %r204;
	mul.wide.u32 	%rd37, %r632, 4;
	add.s64 	%rd38, %rd3, %rd37;
	st.global.f32 	[%rd38], %f1042;
$L__BB1_227:
	setp.ge.u32 	%p228, %r3, %r209;
	add.s32 	%r206, %r4, 32;
	setp.ge.u32 	%p229, %r206, %r208;
	or.pred  	%p230, %p229, %p228;
	@%p230 bra 	$L__BB1_229;
	mad.lo.s32 	%r633, %r209, %r206, %r3;
	mul.wide.u32 	%rd39, %r633, 4;
	add.s64 	%rd40, %rd3, %rd39;
	st.global.f32 	[%rd40], %f1050;
$L__BB1_229:
	setp.ge.u32 	%p231, %r206, %r208;
	setp.ge.u32 	%p232, %r202, %r209;
	or.pred  	%p233, %p231, %p232;
	@%p233 bra 	$L__BB1_231;
	mad.lo.s32 	%r634, %r209, %r206, %r202;
	mul.wide.u32 	%rd41, %r634, 4;
	add.s64 	%rd42, %rd3, %rd41;
	st.global.f32 	[%rd42], %f1058;
$L__BB1_231:
	setp.ge.u32 	%p234, %r206, %r208;
	setp.ge.u32 	%p235, %r203, %r209;
	or.pred  	%p236, %p234, %p235;
	@%p236 bra 	$L__BB1_233;
	mad.lo.s32 	%r635, %r209, %r206, %r203;
	mul.wide.u32 	%rd43, %r635, 4;
	add.s64 	%rd44, %rd3, %rd43;
	st.global.f32 	[%rd44], %f1066;
$L__BB1_233:
	setp.ge.u32 	%p237, %r206, %r208;
	setp.ge.u32 	%p238, %r204, %r209;
	or.pred  	%p239, %p237, %p238;
	@%p239 bra 	$L__BB1_235;
	mad.lo.s32 	%r636, %r209, %r206, %r204;
	mul.wide.u32 	%rd45, %r636, 4;
	add.s64 	%rd46, %rd3, %rd45;
	st.global.f32 	[%rd46], %f1074;
$L__BB1_235:
	setp.ge.u32 	%p240, %r3, %r209;
	add.s32 	%r207, %r4, 48;
	setp.ge.u32 	%p241, %r207, %r208;
	or.pred  	%p242, %p241, %p240;
	@%p242 bra 	$L__BB1_237;
	mad.lo.s32 	%r637, %r209, %r207, %r3;
	mul.wide.u32 	%rd47, %r637, 4;
	add.s64 	%rd48, %rd3, %rd47;
	st.global.f32 	[%rd48], %f1082;
$L__BB1_237:
	setp.ge.u32 	%p243, %r207, %r208;
	setp.ge.u32 	%p244, %r202, %r209;
	or.pred  	%p245, %p243, %p244;
	@%p245 bra 	$L__BB1_239;
	mad.lo.s32 	%r638, %r209, %r207, %r202;
	mul.wide.u32 	%rd49, %r638, 4;
	add.s64 	%rd50, %rd3, %rd49;
	st.global.f32 	[%rd50], %f1090;
$L__BB1_239:
	setp.ge.u32 	%p246, %r207, %r208;
	setp.ge.u32 	%p247, %r203, %r209;
	or.pred  	%p248, %p246, %p247;
	@%p248 bra 	$L__BB1_241;
	mad.lo.s32 	%r639, %r209, %r207, %r203;
	mul.wide.u32 	%rd51, %r639, 4;
	add.s64 	%rd52, %rd3, %rd51;
	st.global.f32 	[%rd52], %f1098;
$L__BB1_241:
	setp.ge.u32 	%p249, %r207, %r208;
	setp.ge.u32 	%p250, %r204, %r209;
	or.pred  	%p251, %p249, %p250;
	@%p251 bra 	$L__BB1_243;
	mad.lo.s32 	%r640, %r209, %r207, %r204;
	mul.wide.u32 	%rd53, %r640, 4;
	add.s64 	%rd54, %rd3, %rd53;
	st.global.f32 	[%rd54], %f1106;
$L__BB1_243:
	ret;

}
	// .globl	_Z13ab_gpu_i2j2dbPKfS0_Pfiii
.visible .entry _Z13ab_gpu_i2j2dbPKfS0_Pfiii(
	.param .u64 .ptr .align 1 _Z13ab_gpu_i2j2dbPKfS0_Pfiii_param_0,
	.param .u64 .ptr .align 1 _Z13ab_gpu_i2j2dbPKfS0_Pfiii_param_1,
	.param .u64 .ptr .align 1 _Z13ab_gpu_i2j2dbPKfS0_Pfiii_param_2,
	.param .u32 _Z13ab_gpu_i2j2dbPKfS0_Pfiii_param_3,
	.param .u32 _Z13ab_gpu_i2j2dbPKfS0_Pfiii_param_4,
	.param .u32 _Z13ab_gpu_i2j2dbPKfS0_Pfiii_param_5
)
{
	.reg .pred 	%p<83>;
	.reg .b32 	%r<272>;
	.reg .b32 	%f<283>;
	.reg .b64 	%rd<31>;
	// demoted variable
	.shared .align 4 .b8 _ZZ13ab_gpu_i2j2dbPKfS0_PfiiiE3as0[2048];
	// demoted variable
	.shared .align 4 .b8 _ZZ13ab_gpu_i2j2dbPKfS0_PfiiiE3as1[2048];
	// demoted variable
	.shared .align 4 .b8 _ZZ13ab_gpu_i2j2dbPKfS0_PfiiiE3bs0[2048];
	// demoted variable
	.shared .align 4 .b8 _ZZ13ab_gpu_i2j2dbPKfS0_PfiiiE3bs1[2048];
	ld.param.u64 	%rd4, [_Z13ab_gpu_i2j2dbPKfS0_Pfiii_param_0];
	ld.param.u64 	%rd5, [_Z13ab_gpu_i2j2dbPKfS0_Pfiii_param_1];
	ld.param.u64 	%rd6, [_Z13ab_gpu_i2j2dbPKfS0_Pfiii_param_2];
	ld.param.u32 	%r79, [_Z13ab_gpu_i2j2dbPKfS0_Pfiii_param_3];
	ld.param.u32 	%r80, [_Z13ab_gpu_i2j2dbPKfS0_Pfiii_param_4];
	ld.param.u32 	%r81, [_Z13ab_gpu_i2j2dbPKfS0_Pfiii_param_5];
	cvta.to.global.u64 	%rd1, %rd6;
	cvta.to.global.u64 	%rd2, %rd5;
	cvta.to.global.u64 	%rd3, %rd4;
	mov.u32 	%r1, %tid.x;
	mov.u32 	%r2, %tid.y;
	mov.u32 	%r82, %ctaid.x;
	mov.u32 	%r83, %ntid.x;
	mul.lo.s32 	%r84, %r83, %r82;
	shl.b32 	%r85, %r84, 1;
	add.s32 	%r3, %r85, %r1;
	mov.u32 	%r86, %ctaid.y;
	mov.u32 	%r87, %ntid.y;
	mul.lo.s32 	%r88, %r87, %r86;
	shl.b32 	%r89, %r88, 1;
	add.s32 	%r4, %r89, %r2;
	setp.ge.u32 	%p5, %r4, %r79;
	setp.ge.u32 	%p6, %r1, %r81;
	shl.b32 	%r90, %r2, 6;
	mov.u32 	%r91, _ZZ13ab_gpu_i2j2dbPKfS0_PfiiiE3as0;
	add.s32 	%r5, %r91, %r90;
	shl.b32 	%r92, %r1, 2;
	add.s32 	%r6, %r5, %r92;
	or.pred  	%p7, %p5, %p6;
	@%p7 bra 	$L__BB2_2;
	mad.lo.s32 	%r94, %r81, %r4, %r1;
	mul.wide.u32 	%rd7, %r94, 4;
	add.s64 	%rd8, %rd3, %rd7;
	ld.global.nc.f32 	%f57, [%rd8];
	st.shared.f32 	[%r6], %f57;
	bra.uni 	$L__BB2_3;
$L__BB2_2:
	mov.b32 	%r93, 0;
	st.shared.u32 	[%r6], %r93;
$L__BB2_3:
	setp.ge.u32 	%p8, %r1, %r81;
	add.s32 	%r7, %r4, 16;
	setp.ge.u32 	%p9, %r7, %r79;
	mov.u32 	%r96, _ZZ13ab_gpu_i2j2dbPKfS0_PfiiiE3as1;
	add.s32 	%r8, %r96, %r90;
	add.s32 	%r9, %r8, %r92;
	or.pred  	%p10, %p9, %p8;
	@%p10 bra 	$L__BB2_5;
	mad.lo.s32 	%r99, %r81, %r7, %r1;
	mul.wide.u32 	%rd9, %r99, 4;
	add.s64 	%rd10, %rd3, %rd9;
	ld.global.nc.f32 	%f58, [%rd10];
	st.shared.f32 	[%r9], %f58;
	bra.uni 	$L__BB2_6;
$L__BB2_5:
	mov.b32 	%r98, 0;
	st.shared.u32 	[%r9], %r98;
$L__BB2_6:
	setp.ge.u32 	%p11, %r3, %r80;
	setp.ge.u32 	%p12, %r2, %r81;
	mov.u32 	%r101, _ZZ13ab_gpu_i2j2dbPKfS0_PfiiiE3bs0;
	add.s32 	%r102, %r101, %r90;
	add.s32 	%r10, %r102, %r92;
	or.pred  	%p13, %p11, %p12;
	@%p13 bra 	$L__BB2_8;
	mad.lo.s32 	%r105, %r80, %r2, %r3;
	mul.wide.u32 	%rd11, %r105, 4;
	add.s64 	%rd12, %rd2, %rd11;
	ld.global.nc.f32 	%f59, [%rd12];
	st.shared.f32 	[%r10], %f59;
	bra.uni 	$L__BB2_9;
$L__BB2_8:
	mov.b32 	%r104, 0;
	st.shared.u32 	[%r10], %r104;
$L__BB2_9:
	setp.ge.u32 	%p14, %r2, %r81;
	add.s32 	%r11, %r3, 16;
	setp.ge.u32 	%p15, %r11, %r80;
	mov.u32 	%r107, _ZZ13ab_gpu_i2j2dbPKfS0_PfiiiE3bs1;
	add.s32 	%r108, %r107, %r90;
	add.s32 	%r12, %r108, %r92;
	or.pred  	%p16, %p15, %p14;
	@%p16 bra 	$L__BB2_11;
	mad.lo.s32 	%r111, %r80, %r2, %r11;
	mul.wide.u32 	%rd13, %r111, 4;
	add.s64 	%rd14, %rd2, %rd13;
	ld.global.nc.f32 	%f60, [%rd14];
	st.shared.f32 	[%r12], %f60;
	bra.uni 	$L__BB2_12;
$L__BB2_11:
	mov.b32 	%r110, 0;
	st.shared.u32 	[%r12], %r110;
$L__BB2_12:
	bar.sync 	0;
	setp.lt.s32 	%p17, %r81, 1;
	mov.f32 	%f254, 0f00000000;
	mov.f32 	%f262, %f254;
	mov.f32 	%f270, %f254;
	mov.f32 	%f278, %f254;
	@%p17 bra 	$L__BB2_75;
	setp.lt.u32 	%p18, %r11, %r80;
	setp.lt.u32 	%p19, %r3, %r80;
	setp.lt.u32 	%p20, %r7, %r79;
	setp.lt.u32 	%p21, %r4, %r79;
	and.pred  	%p1, %p21, %p19;
	add.s32 	%r13, %r101, %r92;
	and.pred  	%p2, %p21, %p18;
	and.pred  	%p3, %p20, %p19;
	and.pred  	%p4, %p20, %p18;
	add.s32 	%r14, %r1, 16;
	mad.lo.s32 	%r15, %r81, %r4, %r14;
	add.s32 	%r16, %r13, 256;
	mov.f32 	%f278, 0f00000000;
	mov.b32 	%r247, 0;
	not.pred 	%p22, %p1;
	not.pred 	%p31, %p2;
	not.pred 	%p40, %p3;
	not.pred 	%p49, %p4;
	mov.u32 	%r248, %r247;
	mov.u32 	%r249, %r247;
	mov.f32 	%f270, %f278;
	mov.f32 	%f262, %f278;
	mov.f32 	%f254, %f278;
$L__BB2_14:
	add.s32 	%r20, %r248, 16;
	min.s32 	%r115, %r81, %r20;
	add.s32 	%r116, %r248, 1;
	max.s32 	%r21, %r115, %r116;
	and.b32  	%r22, %r21, 3;
	and.b32  	%r23, %r21, 7;
	shl.b32 	%r24, %r247, 4;
	sub.s32 	%r25, %r21, %r24;
	add.s32 	%r26, %r25, -1;
	not.b32 	%r117, %r249;
	and.b32  	%r27, %r117, 1;
	shl.b32 	%r118, %r249, 10;
	add.s32 	%r28, %r5, %r118;
	add.s32 	%r29, %r13, %r118;
	@%p22 bra 	$L__BB2_26;
	setp.lt.u32 	%p23, %r26, 7;
	mov.u32 	%r254, %r248;
	@%p23 bra 	$L__BB2_18;
	add.s32 	%r119, %r24, %r23;
	sub.s32 	%r252, %r119, %r21;
	shl.b32 	%r120, %r249, 10;
	shl.b32 	%r121, %r2, 6;
	mov.u32 	%r122, _ZZ13ab_gpu_i2j2dbPKfS0_PfiiiE3as0;
	add.s32 	%r123, %r121, %r122;
	add.s32 	%r124, %r123, %r120;
	add.s32 	%r251, %r124, 16;
	add.s32 	%r250, %r16, %r120;
	mov.u32 	%r254, %r248;
$L__BB2_17:
	.pragma "nounroll";
	ld.shared.f32 	%f64, [%r251+-16];
	ld.shared.f32 	%f65, [%r250+-256];
	fma.rn.f32 	%f66, %f64, %f65, %f254;
	ld.shared.f32 	%f67, [%r251+-12];
	ld.shared.f32 	%f68, [%r250+-192];
	fma.rn.f32 	%f69, %f67, %f68, %f66;
	ld.shared.f32 	%f70, [%r251+-8];
	ld.shared.f32 	%f71, [%r250+-128];
	fma.rn.f32 	%f72, %f70, %f71, %f69;
	ld.shared.f32 	%f73, [%r251+-4];
	ld.shared.f32 	%f74, [%r250+-64];
	fma.rn.f32 	%f75, %f73, %f74, %f72;
	ld.shared.f32 	%f76, [%r251];
	ld.shared.f32 	%f77, [%r250];
	fma.rn.f32 	%f78, %f76, %f77, %f75;
	ld.shared.f32 	%f79, [%r251+4];
	ld.shared.f32 	%f80, [%r250+64];
	fma.rn.f32 	%f81, %f79, %f80, %f78;
	ld.shared.f32 	%f82, [%r251+8];
	ld.shared.f32 	%f83, [%r250+128];
	fma.rn.f32 	%f84, %f82, %f83, %f81;
	ld.shared.f32 	%f85, [%r251+12];
	ld.shared.f32 	%f86, [%r250+192];
	fma.rn.f32 	%f254, %f85, %f86, %f84;
	add.s32 	%r254, %r254, 8;
	add.s32 	%r252, %r252, 8;
	add.s32 	%r251, %r251, 32;
	add.s32 	%r250, %r250, 512;
	setp.ne.s32 	%p24, %r252, 0;
	@%p24 bra 	$L__BB2_17;
$L__BB2_18:
	setp.eq.s32 	%p25, %r23, 0;
	@%p25 bra 	$L__BB2_26;
	setp.lt.u32 	%p26, %r23, 4;
	@%p26 bra 	$L__BB2_21;
	sub.s32 	%r125, %r254, %r248;
	shl.b32 	%r126, %r125, 2;
	add.s32 	%r127, %r28, %r126;
	ld.shared.f32 	%f88, [%r127];
	shl.b32 	%r128, %r125, 6;
	add.s32 	%r129, %r29, %r128;
	ld.shared.f32 	%f89, [%r129];
	fma.rn.f32 	%f90, %f88, %f89, %f254;
	ld.shared.f32 	%f91, [%r127+4];
	ld.shared.f32 	%f92, [%r129+64];
	fma.rn.f32 	%f93, %f91, %f92, %f90;
	ld.shared.f32 	%f94, [%r127+8];
	ld.shared.f32 	%f95, [%r129+128];
	fma.rn.f32 	%f96, %f94, %f95, %f93;
	ld.shared.f32 	%f97, [%r127+12];
	ld.shared.f32 	%f98, [%r129+192];
	fma.rn.f32 	%f254, %f97, %f98, %f96;
	add.s32 	%r254, %r254, 4;
$L__BB2_21:
	setp.eq.s32 	%p27, %r22, 0;
	@%p27 bra 	$L__BB2_26;
	setp.eq.s32 	%p28, %r22, 1;
	@%p28 bra 	$L__BB2_24;
	sub.s32 	%r130, %r254, %r248;
	shl.b32 	%r131, %r130, 2;
	add.s32 	%r132, %r28, %r131;
	ld.shared.f32 	%f100, [%r132];
	shl.b32 	%r133, %r130, 6;
	add.s32 	%r134, %r29, %r133;
	ld.shared.f32 	%f101, [%r134];
	fma.rn.f32 	%f102, %f100, %f101, %f254;
	ld.shared.f32 	%f103, [%r132+4];
	ld.shared.f32 	%f104, [%r134+64];
	fma.rn.f32 	%f254, %f103, %f104, %f102;
	add.s32 	%r254, %r254, 2;
$L__BB2_24:
	and.b32  	%r135, %r21, 1;
	setp.eq.b32 	%p29, %r135, 1;
	not.pred 	%p30, %p29;
	@%p30 bra 	$L__BB2_26;
	sub.s32 	%r136, %r254, %r248;
	shl.b32 	%r137, %r136, 2;
	add.s32 	%r138, %r28, %r137;
	ld.shared.f32 	%f105, [%r138];
	shl.b32 	%r139, %r136, 6;
	add.s32 	%r140, %r29, %r139;
	ld.shared.f32 	%f106, [%r140];
	fma.rn.f32 	%f254, %f105, %f106, %f254;
$L__BB2_26:
	mov.u32 	%r141, %tid.x;
	shl.b32 	%r142, %r141, 2;
	mov.u32 	%r143, _ZZ13ab_gpu_i2j2dbPKfS0_PfiiiE3bs1;
	add.s32 	%r144, %r143, %r142;
	shl.b32 	%r145, %r249, 10;
	add.s32 	%r46, %r144, %r145;
	@%p31 bra 	$L__BB2_38;
	setp.lt.u32 	%p32, %r26, 7;
	mov.u32 	%r259, %r248;
	@%p32 bra 	$L__BB2_30;
	mov.b32 	%r258, 0;
	mov.u32 	%r259, %r248;
$L__BB2_29:
	.pragma "nounroll";
	sub.s32 	%r147, %r259, %r248;
	shl.b32 	%r148, %r147, 2;
	add.s32 	%r149, %r28, %r148;
	ld.shared.f32 	%f108, [%r149];
	shl.b32 	%r150, %r147, 6;
	add.s32 	%r151, %r46, %r150;
	ld.shared.f32 	%f109, [%r151];
	fma.rn.f32 	%f110, %f108, %f109, %f262;
	ld.shared.f32 	%f111, [%r149+4];
	ld.shared.f32 	%f112, [%r151+64];
	fma.rn.f32 	%f113, %f111, %f112, %f110;
	ld.shared.f32 	%f114, [%r149+8];
	ld.shared.f32 	%f115, [%r151+128];
	fma.rn.f32 	%f116, %f114, %f115, %f113;
	ld.shared.f32 	%f117, [%r149+12];
	ld.shared.f32 	%f118, [%r151+192];
	fma.rn.f32 	%f119, %f117, %f118, %f116;
	ld.shared.f32 	%f120, [%r149+16];
	ld.shared.f32 	%f121, [%r151+256];
	fma.rn.f32 	%f122, %f120, %f121, %f119;
	ld.shared.f32 	%f123, [%r149+20];
	ld.shared.f32 	%f124, [%r151+320];
	fma.rn.f32 	%f125, %f123, %f124, %f122;
	ld.shared.f32 	%f126, [%r149+24];
	ld.shared.f32 	%f127, [%r151+384];
	fma.rn.f32 	%f128, %f126, %f127, %f125;
	ld.shared.f32 	%f129, [%r149+28];
	ld.shared.f32 	%f130, [%r151+448];
	fma.rn.f32 	%f262, %f129, %f130, %f128;
	add.s32 	%r259, %r259, 8;
	add.s32 	%r258, %r258, 8;
	sub.s32 	%r152, %r25, %r23;
	setp.ne.s32 	%p33, %r258, %r152;
	@%p33 bra 	$L__BB2_29;
$L__BB2_30:
	setp.eq.s32 	%p34, %r23, 0;
	@%p34 bra 	$L__BB2_38;
	setp.lt.u32 	%p35, %r23, 4;
	@%p35 bra 	$L__BB2_33;
	sub.s32 	%r153, %r259, %r248;
	shl.b32 	%r154, %r153, 2;
	add.s32 	%r155, %r28, %r154;
	ld.shared.f32 	%f132, [%r155];
	shl.b32 	%r156, %r153, 6;
	add.s32 	%r157, %r46, %r156;
	ld.shared.f32 	%f133, [%r157];
	fma.rn.f32 	%f134, %f132, %f133, %f262;
	ld.shared.f32 	%f135, [%r155+4];
	ld.shared.f32 	%f136, [%r157+64];
	fma.rn.f32 	%f137, %f135, %f136, %f134;
	ld.shared.f32 	%f138, [%r155+8];
	ld.shared.f32 	%f139, [%r157+128];
	fma.rn.f32 	%f140, %f138, %f139, %f137;
	ld.shared.f32 	%f141, [%r155+12];
	ld.shared.f32 	%f142, [%r157+192];
	fma.rn.f32 	%f262, %f141, %f142, %f140;
	add.s32 	%r259, %r259, 4;
$L__BB2_33:
	setp.eq.s32 	%p36, %r22, 0;
	@%p36 bra 	$L__BB2_38;
	setp.eq.s32 	%p37, %r22, 1;
	@%p37 bra 	$L__BB2_36;
	sub.s32 	%r158, %r259, %r248;
	shl.b32 	%r159, %r158, 2;
	add.s32 	%r160, %r28, %r159;
	ld.shared.f32 	%f144, [%r160];
	shl.b32 	%r161, %r158, 6;
	add.s32 	%r162, %r46, %r161;
	ld.shared.f32 	%f145, [%r162];
	fma.rn.f32 	%f146, %f144, %f145, %f262;
	ld.shared.f32 	%f147, [%r160+4];
	ld.shared.f32 	%f148, [%r162+64];
	fma.rn.f32 	%f262, %f147, %f148, %f146;
	add.s32 	%r259, %r259, 2;
$L__BB2_36:
	and.b32  	%r163, %r21, 1;
	setp.eq.b32 	%p38, %r163, 1;
	not.pred 	%p39, %p38;
	@%p39 bra 	$L__BB2_38;
	sub.s32 	%r164, %r259, %r248;
	shl.b32 	%r165, %r164, 2;
	add.s32 	%r166, %r28, %r165;
	ld.shared.f32 	%f149, [%r166];
	shl.b32 	%r167, %r164, 6;
	add.s32 	%r168, %r46, %r167;
	ld.shared.f32 	%f150, [%r168];
	fma.rn.f32 	%f262, %f149, %f150, %f262;
$L__BB2_38:
	shl.b32 	%r169, %r249, 10;
	add.s32 	%r56, %r8, %r169;
	@%p40 bra 	$L__BB2_50;
	setp.lt.u32 	%p41, %r26, 7;
	mov.u32 	%r264, %r248;
	@%p41 bra 	$L__BB2_42;
	mov.b32 	%r263, 0;
	mov.u32 	%r264, %r248;
$L__BB2_41:
	.pragma "nounroll";
	sub.s32 	%r171, %r264, %r248;
	shl.b32 	%r172, %r171, 2;
	add.s32 	%r173, %r56, %r172;
	ld.shared.f32 	%f152, [%r173];
	shl.b32 	%r174, %r171, 6;
	add.s32 	%r175, %r29, %r174;
	ld.shared.f32 	%f153, [%r175];
	fma.rn.f32 	%f154, %f152, %f153, %f270;
	ld.shared.f32 	%f155, [%r173+4];
	ld.shared.f32 	%f156, [%r175+64];
	fma.rn.f32 	%f157, %f155, %f156, %f154;
	ld.shared.f32 	%f158, [%r173+8];
	ld.shared.f32 	%f159, [%r175+128];
	fma.rn.f32 	%f160, %f158, %f159, %f157;
	ld.shared.f32 	%f161, [%r173+12];
	ld.shared.f32 	%f162, [%r175+192];
	fma.rn.f32 	%f163, %f161, %f162, %f160;
	ld.shared.f32 	%f164, [%r173+16];
	ld.shared.f32 	%f165, [%r175+256];
	fma.rn.f32 	%f166, %f164, %f165, %f163;
	ld.shared.f32 	%f167, [%r173+20];
	ld.shared.f32 	%f168, [%r175+320];
	fma.rn.f32 	%f169, %f167, %f168, %f166;
	ld.shared.f32 	%f170, [%r173+24];
	ld.shared.f32 	%f171, [%r175+384];
	fma.rn.f32 	%f172, %f170, %f171, %f169;
	ld.shared.f32 	%f173, [%r173+28];
	ld.shared.f32 	%f174, [%r175+448];
	fma.rn.f32 	%f270, %f173, %f174, %f172;
	add.s32 	%r264, %r264, 8;
	add.s32 	%r263, %r263, 8;
	sub.s32 	%r176, %r25, %r23;
	setp.ne.s32 	%p42, %r263, %r176;
	@%p42 bra 	$L__BB2_41;
$L__BB2_42:
	setp.eq.s32 	%p43, %r23, 0;
	@%p43 bra 	$L__BB2_50;
	setp.lt.u32 	%p44, %r23, 4;
	@%p44 bra 	$L__BB2_45;
	sub.s32 	%r177, %r264, %r248;
	shl.b32 	%r178, %r177, 2;
	add.s32 	%r179, %r56, %r178;
	ld.shared.f32 	%f176, [%r179];
	shl.b32 	%r180, %r177, 6;
	add.s32 	%r181, %r29, %r180;
	ld.shared.f32 	%f177, [%r181];
	fma.rn.f32 	%f178, %f176, %f177, %f270;
	ld.shared.f32 	%f179, [%r179+4];
	ld.shared.f32 	%f180, [%r181+64];
	fma.rn.f32 	%f181, %f179, %f180, %f178;
	ld.shared.f32 	%f182, [%r179+8];
	ld.shared.f32 	%f183, [%r181+128];
	fma.rn.f32 	%f184, %f182, %f183, %f181;
	ld.shared.f32 	%f185, [%r179+12];
	ld.shared.f32 	%f186, [%r181+192];
	fma.rn.f32 	%f270, %f185, %f186, %f184;
	add.s32 	%r264, %r264, 4;
$L__BB2_45:
	setp.eq.s32 	%p45, %r22, 0;
	@%p45 bra 	$L__BB2_50;
	setp.eq.s32 	%p46, %r22, 1;
	@%p46 bra 	$L__BB2_48;
	sub.s32 	%r182, %r264, %r248;
	shl.b32 	%r183, %r182, 2;
	add.s32 	%r184, %r56, %r183;
	ld.shared.f32 	%f188, [%r184];
	shl.b32 	%r185, %r182, 6;
	add.s32 	%r186, %r29, %r185;
	ld.shared.f32 	%f189, [%r186];
	fma.rn.f32 	%f190, %f188, %f189, %f270;
	ld.shared.f32 	%f191, [%r184+4];
	ld.shared.f32 	%f192, [%r186+64];
	fma.rn.f32 	%f270, %f191, %f192, %f190;
	add.s32 	%r264, %r264, 2;
$L__BB2_48:
	and.b32  	%r187, %r21, 1;
	setp.eq.b32 	%p47, %r187, 1;
	not.pred 	%p48, %p47;
	@%p48 bra 	$L__BB2_50;
	sub.s32 	%r188, %r264, %r248;
	shl.b32 	%r189, %r188, 2;
	add.s32 	%r190, %r56, %r189;
	ld.shared.f32 	%f193, [%r190];
	shl.b32 	%r191, %r188, 6;
	add.s32 	%r192, %r29, %r191;
	ld.shared.f32 	%f194, [%r192];
	fma.rn.f32 	%f270, %f193, %f194, %f270;
$L__BB2_50:
	@%p49 bra 	$L__BB2_62;
	setp.lt.u32 	%p50, %r26, 7;
	mov.u32 	%r269, %r248;
	@%p50 bra 	$L__BB2_54;
	sub.s32 	%r66, %r25, %r23;
	mov.b32 	%r268, 0;
	mov.u32 	%r269, %r248;
$L__BB2_53:
	.pragma "nounroll";
	sub.s32 	%r194, %r269, %r248;
	shl.b32 	%r195, %r194, 2;
	add.s32 	%r196, %r56, %r195;
	ld.shared.f32 	%f196, [%r196];
	shl.b32 	%r197, %r194, 6;
	add.s32 	%r198, %r46, %r197;
	ld.shared.f32 	%f197, [%r198];
	fma.rn.f32 	%f198, %f196, %f197, %f278;
	ld.shared.f32 	%f199, [%r196+4];
	ld.shared.f32 	%f200, [%r198+64];
	fma.rn.f32 	%f201, %f199, %f200, %f198;
	ld.shared.f32 	%f202, [%r196+8];
	ld.shared.f32 	%f203, [%r198+128];
	fma.rn.f32 	%f204, %f202, %f203, %f201;
	ld.shared.f32 	%f205, [%r196+12];
	ld.shared.f32 	%f206, [%r198+192];
	fma.rn.f32 	%f207, %f205, %f206, %f204;
	ld.shared.f32 	%f208, [%r196+16];
	ld.shared.f32 	%f209, [%r198+256];
	fma.rn.f32 	%f210, %f208, %f209, %f207;
	ld.shared.f32 	%f211, [%r196+20];
	ld.shared.f32 	%f212, [%r198+320];
	fma.rn.f32 	%f213, %f211, %f212, %f210;
	ld.shared.f32 	%f214, [%r196+24];
	ld.shared.f32 	%f215, [%r198+384];
	fma.rn.f32 	%f216, %f214, %f215, %f213;
	ld.shared.f32 	%f217, [%r196+28];
	ld.shared.f32 	%f218, [%r198+448];
	fma.rn.f32 	%f278, %f217, %f218, %f216;
	add.s32 	%r269, %r269, 8;
	add.s32 	%r268, %r268, 8;
	setp.ne.s32 	%p51, %r268, %r66;
	@%p51 bra 	$L__BB2_53;
$L__BB2_54:
	setp.eq.s32 	%p52, %r23, 0;
	@%p52 bra 	$L__BB2_62;
	setp.lt.u32 	%p53, %r23, 4;
	@%p53 bra 	$L__BB2_57;
	sub.s32 	%r199, %r269, %r248;
	shl.b32 	%r200, %r199, 2;
	add.s32 	%r201, %r56, %r200;
	ld.shared.f32 	%f220, [%r201];
	shl.b32 	%r202, %r199, 6;
	add.s32 	%r203, %r46, %r202;
	ld.shared.f32 	%f221, [%r203];
	fma.rn.f32 	%f222, %f220, %f221, %f278;
	ld.shared.f32 	%f223, [%r201+4];
	ld.shared.f32 	%f224, [%r203+64];
	fma.rn.f32 	%f225, %f223, %f224, %f222;
	ld.shared.f32 	%f226, [%r201+8];
	ld.shared.f32 	%f227, [%r203+128];
	fma.rn.f32 	%f228, %f226, %f227, %f225;
	ld.shared.f32 	%f229, [%r201+12];
	ld.shared.f32 	%f230, [%r203+192];
	fma.rn.f32 	%f278, %f229, %f230, %f228;
	add.s32 	%r269, %r269, 4;
$L__BB2_57:
	setp.eq.s32 	%p54, %r22, 0;
	@%p54 bra 	$L__BB2_62;
	setp.eq.s32 	%p55, %r22, 1;
	@%p55 bra 	$L__BB2_60;
	sub.s32 	%r204, %r269, %r248;
	shl.b32 	%r205, %r204, 2;
	add.s32 	%r206, %r56, %r205;
	ld.shared.f32 	%f232, [%r206];
	shl.b32 	%r207, %r204, 6;
	add.s32 	%r208, %r46, %r207;
	ld.shared.f32 	%f233, [%r208];
	fma.rn.f32 	%f234, %f232, %f233, %f278;
	ld.shared.f32 	%f235, [%r206+4];
	ld.shared.f32 	%f236, [%r208+64];
	fma.rn.f32 	%f278, %f235, %f236, %f234;
	add.s32 	%r269, %r269, 2;
$L__BB2_60:
	and.b32  	%r209, %r21, 1;
	setp.eq.b32 	%p56, %r209, 1;
	not.pred 	%p57, %p56;
	@%p57 bra 	$L__BB2_62;
	sub.s32 	%r210, %r269, %r248;
	shl.b32 	%r211, %r210, 2;
	add.s32 	%r212, %r56, %r211;
	ld.shared.f32 	%f237, [%r212];
	shl.b32 	%r213, %r210, 6;
	add.s32 	%r214, %r46, %r213;
	ld.shared.f32 	%f238, [%r214];
	fma.rn.f32 	%f278, %f237, %f238, %f278;
$L__BB2_62:
	setp.ge.u32 	%p58, %r4, %r79;
	add.s32 	%r76, %r14, %r248;
	setp.ge.u32 	%p59, %r76, %r81;
	or.pred  	%p60, %p58, %p59;
	@%p60 bra 	$L__BB2_64;
	add.s32 	%r219, %r15, %r248;
	mul.wide.u32 	%rd15, %r219, 4;
	add.s64 	%rd16, %rd3, %rd15;
	ld.global.nc.f32 	%f239, [%rd16];
	shl.b32 	%r220, %r27, 10;
	add.s32 	%r221, %r6, %r220;
	st.shared.f32 	[%r221], %f239;
	bra.uni 	$L__BB2_65;
$L__BB2_64:
	shl.b32 	%r216, %r27, 10;
	add.s32 	%r217, %r6, %r216;
	mov.b32 	%r218, 0;
	st.shared.u32 	[%r217], %r218;
$L__BB2_65:
	setp.ge.u32 	%p61, %r76, %r81;
	setp.ge.u32 	%p62, %r7, %r79;
	or.pred  	%p63, %p62, %p61;
	@%p63 bra 	$L__BB2_67;
	shl.b32 	%r225, %r81, 4;
	add.s32 	%r226, %r15, %r225;
	add.s32 	%r227, %r226, %r248;
	mul.wide.u32 	%rd17, %r227, 4;
	add.s64 	%rd18, %rd3, %rd17;
	ld.global.nc.f32 	%f240, [%rd18];
	shl.b32 	%r228, %r27, 10;
	add.s32 	%r229, %r9, %r228;
	st.shared.f32 	[%r229], %f240;
	bra.uni 	$L__BB2_68;
$L__BB2_67:
	shl.b32 	%r222, %r27, 10;
	add.s32 	%r223, %r9, %r222;
	mov.b32 	%r224, 0;
	st.shared.u32 	[%r223], %r224;
$L__BB2_68:
	setp.ge.u32 	%p64, %r3, %r80;
	add.s32 	%r77, %r20, %r2;
	setp.ge.u32 	%p65, %r77, %r81;
	or.pred  	%p66, %p64, %p65;
	@%p66 bra 	$L__BB2_70;
	mad.lo.s32 	%r234, %r77, %r80, %r3;
	mul.wide.u32 	%rd19, %r234, 4;
	add.s64 	%rd20, %rd2, %rd19;
	ld.global.nc.f32 	%f241, [%rd20];
	shl.b32 	%r235, %r27, 10;
	add.s32 	%r236, %r10, %r235;
	st.shared.f32 	[%r236], %f241;
	bra.uni 	$L__BB2_71;
$L__BB2_70:
	shl.b32 	%r231, %r27, 10;
	add.s32 	%r232, %r10, %r231;
	mov.b32 	%r233, 0;
	st.shared.u32 	[%r232], %r233;
$L__BB2_71:
	setp.ge.u32 	%p67, %r77, %r81;
	setp.ge.u32 	%p68, %r11, %r80;
	or.pred  	%p69, %p68, %p67;
	@%p69 bra 	$L__BB2_73;
	mad.lo.s32 	%r240, %r77, %r80, %r11;
	mul.wide.u32 	%rd21, %r240, 4;
	add.s64 	%rd22, %rd2, %rd21;
	ld.global.nc.f32 	%f242, [%rd22];
	shl.b32 	%r241, %r27, 10;
	add.s32 	%r242, %r12, %r241;
	st.shared.f32 	[%r242], %f242;
	bra.uni 	$L__BB2_74;
$L__BB2_73:
	shl.b32 	%r237, %r27, 10;
	add.s32 	%r238, %r12, %r237;
	mov.b32 	%r239, 0;
	st.shared.u32 	[%r238], %r239;
$L__BB2_74:
	bar.sync 	0;
	setp.lt.s32 	%p70, %r20, %r81;
	add.s32 	%r247, %r247, 1;
	mov.u32 	%r248, %r20;
	mov.u32 	%r249, %r27;
	@%p70 bra 	$L__BB2_14;
$L__BB2_75:
	setp.ge.u32 	%p71, %r3, %r80;
	setp.ge.u32 	%p72, %r4, %r79;
	or.pred  	%p73, %p72, %p71;
	@%p73 bra 	$L__BB2_77;
	mad.lo.s32 	%r243, %r80, %r4, %r3;
	mul.wide.u32 	%rd23, %r243, 4;
	add.s64 	%rd24, %rd1, %rd23;
	st.global.f32 	[%rd24], %f254;
$L__BB2_77:
	setp.ge.u32 	%p74, %r11, %r80;
	setp.ge.u32 	%p75, %r4, %r79;
	or.pred  	%p76, %p75, %p74;
	@%p76 bra 	$L__BB2_79;
	mad.lo.s32 	%r244, %r80, %r4, %r11;
	mul.wide.u32 	%rd25, %r244, 4;
	add.s64 	%rd26, %rd1, %rd25;
	st.global.f32 	[%rd26], %f262;
$L__BB2_79:
	setp.ge.u32 	%p77, %r3, %r80;
	setp.ge.u32 	%p78, %r7, %r79;
	or.pred  	%p79, %p78, %p77;
	@%p79 bra 	$L__BB2_81;
	mad.lo.s32 	%r245, %r80, %r7, %r3;
	mul.wide.u32 	%rd27, %r245, 4;
	add.s64 	%rd28, %rd1, %rd27;
	st.global.f32 	[%rd28], %f270;
$L__BB2_81:
	setp.ge.u32 	%p80, %r11, %r80;
	setp.ge.u32 	%p81, %r7, %r79;
	or.pred  	%p82, %p81, %p80;
	@%p82 bra 	$L__BB2_83;
	mad.lo.s32 	%r246, %r80, %r7, %r11;
	mul.wide.u32 	%rd29, %r246, 4;
	add.s64 	%rd30, %rd1, %rd29;
	st.global.f32 	[%rd30], %f278;
$L__BB2_83:
	ret;

}
	// .globl	_Z9ab_gpu_dbPKfS0_Pfiii
.visible .entry _Z9ab_gpu_dbPKfS0_Pfiii(
	.param .u64 .ptr .align 1 _Z9ab_gpu_dbPKfS0_Pfiii_param_0,
	.param .u64 .ptr .align 1 _Z9ab_gpu_dbPKfS0_Pfiii_param_1,
	.param .u64 .ptr .align 1 _Z9ab_gpu_dbPKfS0_Pfiii_param_2,
	.param .u32 _Z9ab_gpu_dbPKfS0_Pfiii_param_3,
	.param .u32 _Z9ab_gpu_dbPKfS0_Pfiii_param_4,
	.param .u32 _Z9ab_gpu_dbPKfS0_Pfiii_param_5
)
{
	.reg .pred 	%p<30>;
	.reg .b32 	%r<118>;
	.reg .b32 	%f<75>;
	.reg .b64 	%rd<17>;
	// demoted variable
	.shared .align 4 .b8 _ZZ9ab_gpu_dbPKfS0_PfiiiE2as[2048];
	// demoted variable
	.shared .align 4 .b8 _ZZ9ab_gpu_dbPKfS0_PfiiiE2bs[2048];
	ld.param.u64 	%rd4, [_Z9ab_gpu_dbPKfS0_Pfiii_param_0];
	ld.param.u64 	%rd5, [_Z9ab_gpu_dbPKfS0_Pfiii_param_1];
	ld.param.u64 	%rd3, [_Z9ab_gpu_dbPKfS0_Pfiii_param_2];
	ld.param.u32 	%r39, [_Z9ab_gpu_dbPKfS0_Pfiii_param_3];
	ld.param.u32 	%r40, [_Z9ab_gpu_dbPKfS0_Pfiii_param_4];
	ld.param.u32 	%r41, [_Z9ab_gpu_dbPKfS0_Pfiii_param_5];
	cvta.to.global.u64 	%rd1, %rd5;
	cvta.to.global.u64 	%rd2, %rd4;
	mov.u32 	%r1, %tid.x;
	mov.u32 	%r2, %tid.y;
	mov.u32 	%r42, %ctaid.x;
	mov.u32 	%r43, %ntid.x;
	mad.lo.s32 	%r3, %r42, %r43, %r1;
	mov.u32 	%r44, %ctaid.y;
	mov.u32 	%r45, %ntid.y;
	mad.lo.s32 	%r4, %r44, %r45, %r2;
	setp.ge.u32 	%p2, %r4, %r39;
	setp.ge.u32 	%p3, %r1, %r41;
	shl.b32 	%r46, %r2, 6;
	mov.u32 	%r47, _ZZ9ab_gpu_dbPKfS0_PfiiiE2as;
	add.s32 	%r5, %r47, %r46;
	shl.b32 	%r48, %r1, 2;
	add.s32 	%r6, %r5, %r48;
	or.pred  	%p4, %p2, %p3;
	@%p4 bra 	$L__BB3_2;
	mad.lo.s32 	%r50, %r41, %r4, %r1;
	mul.wide.u32 	%rd6, %r50, 4;
	add.s64 	%rd7, %rd2, %rd6;
	ld.global.nc.f32 	%f15, [%rd7];
	st.shared.f32 	[%r6], %f15;
	bra.uni 	$L__BB3_3;
$L__BB3_2:
	mov.b32 	%r49, 0;
	st.shared.u32 	[%r6], %r49;
$L__BB3_3:
	setp.ge.u32 	%p5, %r3, %r40;
	setp.ge.u32 	%p6, %r2, %r41;
	mov.u32 	%r52, _ZZ9ab_gpu_dbPKfS0_PfiiiE2bs;
	add.s32 	%r53, %r52, %r46;
	add.s32 	%r7, %r53, %r48;
	or.pred  	%p7, %p5, %p6;
	@%p7 bra 	$L__BB3_5;
	mad.lo.s32 	%r56, %r40, %r2, %r3;
	mul.wide.u32 	%rd8, %r56, 4;
	add.s64 	%rd9, %rd1, %rd8;
	ld.global.nc.f32 	%f16, [%rd9];
	st.shared.f32 	[%r7], %f16;
	bra.uni 	$L__BB3_6;
$L__BB3_5:
	mov.b32 	%r55, 0;
	st.shared.u32 	[%r7], %r55;
$L__BB3_6:
	bar.sync 	0;
	setp.lt.s32 	%p8, %r41, 1;
	mov.f32 	%f73, 0f00000000;
	@%p8 bra 	$L__BB3_27;
	setp.lt.u32 	%p9, %r3, %r40;
	setp.lt.u32 	%p10, %r4, %r39;
	and.pred  	%p1, %p10, %p9;
	mul.lo.s32 	%r8, %r41, %r4;
	mov.f32 	%f73, 0f00000000;
	mov.b32 	%r108, 0;
	not.pred 	%p11, %p1;
	mov.u32 	%r109, %r108;
	mov.u32 	%r110, %r108;
$L__BB3_8:
	add.s32 	%r12, %r109, 16;
	min.s32 	%r58, %r41, %r12;
	add.s32 	%r59, %r109, 1;
	max.s32 	%r13, %r58, %r59;
	and.b32  	%r14, %r13, 3;
	and.b32  	%r15, %r13, 7;
	shl.b32 	%r16, %r108, 4;
	@%p11 bra 	$L__BB3_20;
	not.b32 	%r60, %r16;
	add.s32 	%r61, %r60, %r13;
	setp.lt.u32 	%p12, %r61, 7;
	mov.u32 	%r115, %r109;
	@%p12 bra 	$L__BB3_12;
	add.s32 	%r62, %r16, %r15;
	sub.s32 	%r113, %r62, %r13;
	shl.b32 	%r63, %r110, 10;
	shl.b32 	%r64, %r2, 6;
	mov.u32 	%r65, _ZZ9ab_gpu_dbPKfS0_PfiiiE2as;
	add.s32 	%r66, %r64, %r65;
	add.s32 	%r67, %r66, %r63;
	add.s32 	%r112, %r67, 16;
	shl.b32 	%r68, %r1, 2;
	mov.u32 	%r69, _ZZ9ab_gpu_dbPKfS0_PfiiiE2bs;
	add.s32 	%r70, %r68, %r69;
	add.s32 	%r71, %r70, %r63;
	add.s32 	%r111, %r71, 256;
	mov.u32 	%r115, %r109;
$L__BB3_11:
	.pragma "nounroll";
	ld.shared.f32 	%f20, [%r112+-16];
	ld.shared.f32 	%f21, [%r111+-256];
	fma.rn.f32 	%f22, %f20, %f21, %f73;
	ld.shared.f32 	%f23, [%r112+-12];
	ld.shared.f32 	%f24, [%r111+-192];
	fma.rn.f32 	%f25, %f23, %f24, %f22;
	ld.shared.f32 	%f26, [%r112+-8];
	ld.shared.f32 	%f27, [%r111+-128];
	fma.rn.f32 	%f28, %f26, %f27, %f25;
	ld.shared.f32 	%f29, [%r112+-4];
	ld.shared.f32 	%f30, [%r111+-64];
	fma.rn.f32 	%f31, %f29, %f30, %f28;
	ld.shared.f32 	%f32, [%r112];
	ld.shared.f32 	%f33, [%r111];
	fma.rn.f32 	%f34, %f32, %f33, %f31;
	ld.shared.f32 	%f35, [%r112+4];
	ld.shared.f32 	%f36, [%r111+64];
	fma.rn.f32 	%f37, %f35, %f36, %f34;
	ld.shared.f32 	%f38, [%r112+8];
	ld.shared.f32 	%f39, [%r111+128];
	fma.rn.f32 	%f40, %f38, %f39, %f37;
	ld.shared.f32 	%f41, [%r112+12];
	ld.shared.f32 	%f42, [%r111+192];
	fma.rn.f32 	%f73, %f41, %f42, %f40;
	add.s32 	%r115, %r115, 8;
	add.s32 	%r113, %r113, 8;
	add.s32 	%r112, %r112, 32;
	add.s32 	%r111, %r111, 512;
	setp.ne.s32 	%p13, %r113, 0;
	@%p13 bra 	$L__BB3_11;
$L__BB3_12:
	setp.eq.s32 	%p14, %r15, 0;
	@%p14 bra 	$L__BB3_20;
	shl.b32 	%r72, %r110, 10;
	add.s32 	%r29, %r5, %r72;
	shl.b32 	%r73, %r1, 2;
	mov.u32 	%r74, _ZZ9ab_gpu_dbPKfS0_PfiiiE2bs;
	add.s32 	%r75, %r74, %r73;
	add.s32 	%r30, %r75, %r72;
	setp.lt.u32 	%p15, %r15, 4;
	@%p15 bra 	$L__BB3_15;
	sub.s32 	%r76, %r115, %r109;
	shl.b32 	%r77, %r76, 2;
	add.s32 	%r78, %r29, %r77;
	ld.shared.f32 	%f44, [%r78];
	shl.b32 	%r79, %r76, 6;
	add.s32 	%r80, %r30, %r79;
	ld.shared.f32 	%f45, [%r80];
	fma.rn.f32 	%f46, %f44, %f45, %f73;
	ld.shared.f32 	%f47, [%r78+4];
	ld.shared.f32 	%f48, [%r80+64];
	fma.rn.f32 	%f49, %f47, %f48, %f46;
	ld.shared.f32 	%f50, [%r78+8];
	ld.shared.f32 	%f51, [%r80+128];
	fma.rn.f32 	%f52, %f50, %f51, %f49;
	ld.shared.f32 	%f53, [%r78+12];
	ld.shared.f32 	%f54, [%r80+192];
	fma.rn.f32 	%f73, %f53, %f54, %f52;
	add.s32 	%r115, %r115, 4;
$L__BB3_15:
	setp.eq.s32 	%p16, %r14, 0;
	@%p16 bra 	$L__BB3_20;
	setp.eq.s32 	%p17, %r14, 1;
	@%p17 bra 	$L__BB3_18;
	sub.s32 	%r81, %r115, %r109;
	shl.b32 	%r82, %r81, 2;
	add.s32 	%r83, %r29, %r82;
	ld.shared.f32 	%f56, [%r83];
	shl.b32 	%r84, %r81, 6;
	add.s32 	%r85, %r30, %r84;
	ld.shared.f32 	%f57, [%r85];
	fma.rn.f32 	%f58, %f56, %f57, %f73;
	ld.shared.f32 	%f59, [%r83+4];
	ld.shared.f32 	%f60, [%r85+64];
	fma.rn.f32 	%f73, %f59, %f60, %f58;
	add.s32 	%r115, %r115, 2;
$L__BB3_18:
	and.b32  	%r86, %r13, 1;
	setp.eq.b32 	%p18, %r86, 1;
	not.pred 	%p19, %p18;
	@%p19 bra 	$L__BB3_20;
	sub.s32 	%r87, %r115, %r109;
	shl.b32 	%r88, %r87, 2;
	add.s32 	%r89, %r29, %r88;
	ld.shared.f32 	%f61, [%r89];
	shl.b32 	%r90, %r87, 6;
	add.s32 	%r91, %r30, %r90;
	ld.shared.f32 	%f62, [%r91];
	fma.rn.f32 	%f73, %f61, %f62, %f73;
$L__BB3_20:
	setp.ge.u32 	%p20, %r4, %r39;
	not.b32 	%r92, %r110;
	and.b32  	%r110, %r92, 1;
	add.s32 	%r36, %r12, %r1;
	setp.ge.u32 	%p21, %r36, %r41;
	or.pred  	%p22, %p20, %p21;
	@%p22 bra 	$L__BB3_22;
	add.s32 	%r97, %r36, %r8;
	mul.wide.u32 	%rd10, %r97, 4;
	add.s64 	%rd11, %rd2, %rd10;
	ld.global.nc.f32 	%f63, [%rd11];
	shl.b32 	%r98, %r110, 10;
	add.s32 	%r99, %r6, %r98;
	st.shared.f32 	[%r99], %f63;
	bra.uni 	$L__BB3_23;
$L__BB3_22:
	shl.b32 	%r94, %r110, 10;
	add.s32 	%r95, %r6, %r94;
	mov.b32 	%r96, 0;
	st.shared.u32 	[%r95], %r96;
$L__BB3_23:
	setp.ge.u32 	%p23, %r3, %r40;
	add.s32 	%r37, %r12, %r2;
	setp.ge.u32 	%p24, %r37, %r41;
	or.pred  	%p25, %p23, %p24;
	@%p25 bra 	$L__BB3_25;
	mad.lo.s32 	%r104, %r37, %r40, %r3;
	mul.wide.u32 	%rd12, %r104, 4;
	add.s64 	%rd13, %rd1, %rd12;
	ld.global.nc.f32 	%f64, [%rd13];
	shl.b32 	%r105, %r110, 10;
	add.s32 	%r106, %r7, %r105;
	st.shared.f32 	[%r106], %f64;
	bra.uni 	$L__BB3_26;
$L__BB3_25:
	shl.b32 	%r101, %r110, 10;
	add.s32 	%r102, %r7, %r101;
	mov.b32 	%r103, 0;
	st.shared.u32 	[%r102], %r103;
$L__BB3_26:
	bar.sync 	0;
	setp.lt.s32 	%p26, %r12, %r41;
	add.s32 	%r108, %r108, 1;
	mov.u32 	%r109, %r12;
	@%p26 bra 	$L__BB3_8;
$L__BB3_27:
	setp.ge.u32 	%p27, %r3, %r40;
	setp.ge.u32 	%p28, %r4, %r39;
	or.pred  	%p29, %p28, %p27;
	@%p29 bra 	$L__BB3_29;
	mad.lo.s32 	%r107, %r40, %r4, %r3;
	cvta.to.global.u64 	%rd14, %rd3;
	mul.wide.u32 	%rd15, %r107, 4;
	add.s64 	%rd16, %rd14, %rd15;
	st.global.f32 	[%rd16], %f73;
$L__BB3_29:
	ret;

}
	// .globl	_Z6ab_gpuPKfS0_Pfiii
.visible .entry _Z6ab_gpuPKfS0_Pfiii(
	.param .u64 .ptr .align 1 _Z6ab_gpuPKfS0_Pfiii_param_0,
	.param .u64 .ptr .align 1 _Z6ab_gpuPKfS0_Pfiii_param_1,
	.param .u64 .ptr .align 1 _Z6ab_gpuPKfS0_Pfiii_param_2,
	.param .u32 _Z6ab_gpuPKfS0_Pfiii_param_3,
	.param .u32 _Z6ab_gpuPKfS0_Pfiii_param_4,
	.param .u32 _Z6ab_gpuPKfS0_Pfiii_param_5
)
{
	.reg .pred 	%p<30>;
	.reg .b32 	%r<118>;
	.reg .b32 	%f<75>;
	.reg .b64 	%rd<17>;
	// demoted variable
	.shared .align 4 .b8 _ZZ6ab_gpuPKfS0_PfiiiE2as[2048];
	// demoted variable
	.shared .align 4 .b8 _ZZ6ab_gpuPKfS0_PfiiiE2bs[2048];
	ld.param.u64 	%rd4, [_Z6ab_gpuPKfS0_Pfiii_param_0];
	ld.param.u64 	%rd5, [_Z6ab_gpuPKfS0_Pfiii_param_1];
	ld.param.u64 	%rd3, [_Z6ab_gpuPKfS0_Pfiii_param_2];
	ld.param.u32 	%r39, [_Z6ab_gpuPKfS0_Pfiii_param_3];
	ld.param.u32 	%r40, [_Z6ab_gpuPKfS0_Pfiii_param_4];
	ld.param.u32 	%r41, [_Z6ab_gpuPKfS0_Pfiii_param_5];
	cvta.to.global.u64 	%rd1, %rd5;
	cvta.to.global.u64 	%rd2, %rd4;
	mov.u32 	%r1, %tid.x;
	mov.u32 	%r2, %tid.y;
	mov.u32 	%r42, %ctaid.x;
	mov.u32 	%r43, %ntid.x;
	mad.lo.s32 	%r3, %r42, %r43, %r1;
	mov.u32 	%r44, %ctaid.y;
	mov.u32 	%r45, %ntid.y;
	mad.lo.s32 	%r4, %r44, %r45, %r2;
	setp.ge.u32 	%p2, %r4, %r39;
	setp.ge.u32 	%p3, %r1, %r41;
	shl.b32 	%r46, %r2, 6;
	mov.u32 	%r47, _ZZ6ab_gpuPKfS0_PfiiiE2as;
	add.s32 	%r5, %r47, %r46;
	shl.b32 	%r48, %r1, 2;
	add.s32 	%r6, %r5, %r48;
	or.pred  	%p4, %p2, %p3;
	@%p4 bra 	$L__BB4_2;
	mad.lo.s32 	%r50, %r41, %r4, %r1;
	mul.wide.u32 	%rd6, %r50, 4;
	add.s64 	%rd7, %rd2, %rd6;
	ld.global.nc.f32 	%f15, [%rd7];
	st.shared.f32 	[%r6], %f15;
	bra.uni 	$L__BB4_3;
$L__BB4_2:
	mov.b32 	%r49, 0;
	st.shared.u32 	[%r6], %r49;
$L__BB4_3:
	setp.ge.u32 	%p5, %r3, %r40;
	setp.ge.u32 	%p6, %r2, %r41;
	mov.u32 	%r52, _ZZ6ab_gpuPKfS0_PfiiiE2bs;
	add.s32 	%r53, %r52, %r46;
	add.s32 	%r7, %r53, %r48;
	or.pred  	%p7, %p5, %p6;
	@%p7 bra 	$L__BB4_5;
	mad.lo.s32 	%r56, %r40, %r2, %r3;
	mul.wide.u32 	%rd8, %r56, 4;
	add.s64 	%rd9, %rd1, %rd8;
	ld.global.nc.f32 	%f16, [%rd9];
	st.shared.f32 	[%r7], %f16;
	bra.uni 	$L__BB4_6;
$L__BB4_5:
	mov.b32 	%r55, 0;
	st.shared.u32 	[%r7], %r55;
$L__BB4_6:
	bar.sync 	0;
	setp.lt.s32 	%p8, %r41, 1;
	mov.f32 	%f73, 0f00000000;
	@%p8 bra 	$L__BB4_27;
	setp.lt.u32 	%p9, %r3, %r40;
	setp.lt.u32 	%p10, %r4, %r39;
	and.pred  	%p1, %p10, %p9;
	mul.lo.s32 	%r8, %r41, %r4;
	mov.f32 	%f73, 0f00000000;
	mov.b32 	%r108, 0;
	not.pred 	%p11, %p1;
	mov.u32 	%r109, %r108;
	mov.u32 	%r110, %r108;
$L__BB4_8:
	add.s32 	%r12, %r109, 16;
	min.s32 	%r58, %r41, %r12;
	add.s32 	%r59, %r109, 1;
	max.s32 	%r13, %r58, %r59;
	and.b32  	%r14, %r13, 3;
	and.b32  	%r15, %r13, 7;
	shl.b32 	%r16, %r108, 4;
	@%p11 bra 	$L__BB4_20;
	not.b32 	%r60, %r16;
	add.s32 	%r61, %r60, %r13;
	setp.lt.u32 	%p12, %r61, 7;
	mov.u32 	%r115, %r109;
	@%p12 bra 	$L__BB4_12;
	add.s32 	%r62, %r16, %r15;
	sub.s32 	%r113, %r62, %r13;
	shl.b32 	%r63, %r110, 10;
	shl.b32 	%r64, %r2, 6;
	mov.u32 	%r65, _ZZ6ab_gpuPKfS0_PfiiiE2as;
	add.s32 	%r66, %r64, %r65;
	add.s32 	%r67, %r66, %r63;
	add.s32 	%r112, %r67, 16;
	shl.b32 	%r68, %r1, 2;
	mov.u32 	%r69, _ZZ6ab_gpuPKfS0_PfiiiE2bs;
	add.s32 	%r70, %r68, %r69;
	add.s32 	%r71, %r70, %r63;
	add.s32 	%r111, %r71, 256;
	mov.u32 	%r115, %r109;
$L__BB4_11:
	.pragma "nounroll";
	ld.shared.f32 	%f20, [%r112+-16];
	ld.shared.f32 	%f21, [%r111+-256];
	fma.rn.f32 	%f22, %f20, %f21, %f73;
	ld.shared.f32 	%f23, [%r112+-12];
	ld.shared.f32 	%f24, [%r111+-192];
	fma.rn.f32 	%f25, %f23, %f24, %f22;
	ld.shared.f32 	%f26, [%r112+-8];
	ld.shared.f32 	%f27, [%r111+-128];
	fma.rn.f32 	%f28, %f26, %f27, %f25;
	ld.shared.f32 	%f29, [%r112+-4];
	ld.shared.f32 	%f30, [%r111+-64];
	fma.rn.f32 	%f31, %f29, %f30, %f28;
	ld.shared.f32 	%f32, [%r112];
	ld.shared.f32 	%f33, [%r111];
	fma.rn.f32 	%f34, %f32, %f33, %f31;
	ld.shared.f32 	%f35, [%r112+4];
	ld.shared.f32 	%f36, [%r111+64];
	fma.rn.f32 	%f37, %f35, %f36, %f34;
	ld.shared.f32 	%f38, [%r112+8];
	ld.shared.f32 	%f39, [%r111+128];
	fma.rn.f32 	%f40, %f38, %f39, %f37;
	ld.shared.f32 	%f41, [%r112+12];
	ld.shared.f32 	%f42, [%r111+192];
	fma.rn.f32 	%f73, %f41, %f42, %f40;
	add.s32 	%r115, %r115, 8;
	add.s32 	%r113, %r113, 8;
	add.s32 	%r112, %r112, 32;
	add.s32 	%r111, %r111, 512;
	setp.ne.s32 	%p13, %r113, 0;
	@%p13 bra 	$L__BB4_11;
$L__BB4_12:
	setp.eq.s32 	%p14, %r15, 0;
	@%p14 bra 	$L__BB4_20;
	shl.b32 	%r72, %r110, 10;
	add.s32 	%r29, %r5, %r72;
	shl.b32 	%r73, %r1, 2;
	mov.u32 	%r74, _ZZ6ab_gpuPKfS0_PfiiiE2bs;
	add.s32 	%r75, %r74, %r73;
	add.s32 	%r30, %r75, %r72;
	setp.lt.u32 	%p15, %r15, 4;
	@%p15 bra 	$L__BB4_15;
	sub.s32 	%r76, %r115, %r109;
	shl.b32 	%r77, %r76, 2;
	add.s32 	%r78, %r29, %r77;
	ld.shared.f32 	%f44, [%r78];
	shl.b32 	%r79, %r76, 6;
	add.s32 	%r80, %r30, %r79;
	ld.shared.f32 	%f45, [%r80];
	fma.rn.f32 	%f46, %f44, %f45, %f73;
	ld.shared.f32 	%f47, [%r78+4];
	ld.shared.f32 	%f48, [%r80+64];
	fma.rn.f32 	%f49, %f47, %f48, %f46;
	ld.shared.f32 	%f50, [%r78+8];
	ld.shared.f32 	%f51, [%r80+128];
	fma.rn.f32 	%f52, %f50, %f51, %f49;
	ld.shared.f32 	%f53, [%r78+12];
	ld.shared.f32 	%f54, [%r80+192];
	fma.rn.f32 	%f73, %f53, %f54, %f52;
	add.s32 	%r115, %r115, 4;
$L__BB4_15:
	setp.eq.s32 	%p16, %r14, 0;
	@%p16 bra 	$L__BB4_20;
	setp.eq.s32 	%p17, %r14, 1;
	@%p17 bra 	$L__BB4_18;
	sub.s32 	%r81, %r115, %r109;
	shl.b32 	%r82, %r81, 2;
	add.s32 	%r83, %r29, %r82;
	ld.shared.f32 	%f56, [%r83];
	shl.b32 	%r84, %r81, 6;
	add.s32 	%r85, %r30, %r84;
	ld.shared.f32 	%f57, [%r85];
	fma.rn.f32 	%f58, %f56, %f57, %f73;
	ld.shared.f32 	%f59, [%r83+4];
	ld.shared.f32 	%f60, [%r85+64];
	fma.rn.f32 	%f73, %f59, %f60, %f58;
	add.s32 	%r115, %r115, 2;
$L__BB4_18:
	and.b32  	%r86, %r13, 1;
	setp.eq.b32 	%p18, %r86, 1;
	not.pred 	%p19, %p18;
	@%p19 bra 	$L__BB4_20;
	sub.s32 	%r87, %r115, %r109;
	shl.b32 	%r88, %r87, 2;
	add.s32 	%r89, %r29, %r88;
	ld.shared.f32 	%f61, [%r89];
	shl.b32 	%r90, %r87, 6;
	add.s32 	%r91, %r30, %r90;
	ld.shared.f32 	%f62, [%r91];
	fma.rn.f32 	%f73, %f61, %f62, %f73;
$L__BB4_20:
	setp.ge.u32 	%p20, %r4, %r39;
	not.b32 	%r92, %r110;
	and.b32  	%r110, %r92, 1;
	add.s32 	%r36, %r12, %r1;
	setp.ge.u32 	%p21, %r36, %r41;
	or.pred  	%p22, %p20, %p21;
	@%p22 bra 	$L__BB4_22;
	add.s32 	%r97, %r36, %r8;
	mul.wide.u32 	%rd10, %r97, 4;
	add.s64 	%rd11, %rd2, %rd10;
	ld.global.nc.f32 	%f63, [%rd11];
	shl.b32 	%r98, %r110, 10;
	add.s32 	%r99, %r6, %r98;
	st.shared.f32 	[%r99], %f63;
	bra.uni 	$L__BB4_23;
$L__BB4_22:
	shl.b32 	%r94, %r110, 10;
	add.s32 	%r95, %r6, %r94;
	mov.b32 	%r96, 0;
	st.shared.u32 	[%r95], %r96;
$L__BB4_23:
	setp.ge.u32 	%p23, %r3, %r40;
	add.s32 	%r37, %r12, %r2;
	setp.ge.u32 	%p24, %r37, %r41;
	or.pred  	%p25, %p23, %p24;
	@%p25 bra 	$L__BB4_25;
	mad.lo.s32 	%r104, %r37, %r40, %r3;
	mul.wide.u32 	%rd12, %r104, 4;
	add.s64 	%rd13, %rd1, %rd12;
	ld.global.nc.f32 	%f64, [%rd13];
	shl.b32 	%r105, %r110, 10;
	add.s32 	%r106, %r7, %r105;
	st.shared.f32 	[%r106], %f64;
	bra.uni 	$L__BB4_26;
$L__BB4_25:
	shl.b32 	%r101, %r110, 10;
	add.s32 	%r102, %r7, %r101;
	mov.b32 	%r103, 0;
	st.shared.u32 	[%r102], %r103;
$L__BB4_26:
	bar.sync 	0;
	setp.lt.s32 	%p26, %r12, %r41;
	add.s32 	%r108, %r108, 1;
	mov.u32 	%r109, %r12;
	@%p26 bra 	$L__BB4_8;
$L__BB4_27:
	setp.ge.u32 	%p27, %r3, %r40;
	setp.ge.u32 	%p28, %r4, %r39;
	or.pred  	%p29, %p28, %p27;
	@%p29 bra 	$L__BB4_29;
	mad.lo.s32 	%r107, %r40, %r4, %r3;
	cvta.to.global.u64 	%rd14, %rd3;
	mul.wide.u32 	%rd15, %r107, 4;
	add.s64 	%rd16, %rd14, %rd15;
	st.global.f32 	[%rd16], %f73;
$L__BB4_29:
	ret;

}
	// .globl	_Z7aTb_gpuPKfS0_Pfiii
.visible .entry _Z7aTb_gpuPKfS0_Pfiii(
	.param .u64 .ptr .align 1 _Z7aTb_gpuPKfS0_Pfiii_param_0,
	.param .u64 .ptr .align 1 _Z7aTb_gpuPKfS0_Pfiii_param_1,
	.param .u64 .ptr .align 1 _Z7aTb_gpuPKfS0_Pfiii_param_2,
	.param .u32 _Z7aTb_gpuPKfS0_Pfiii_param_3,
	.param .u32 _Z7aTb_gpuPKfS0_Pfiii_param_4,
	.param .u32 _Z7aTb_gpuPKfS0_Pfiii_param_5
)
{
	.reg .pred 	%p<252>;
	.reg .b32 	%r<654>;
	.reg .b32 	%f<1123>;
	.reg .b64 	%rd<55>;
	// demoted variable
	.shared .align 4 .b8 _ZZ7aTb_gpuPKfS0_PfiiiE4as00[1024];
	// demoted variable
	.shared .align 4 .b8 _ZZ7aTb_gpuPKfS0_PfiiiE4as01[1024];
	// demoted variable
	.shared .align 4 .b8 _ZZ7aTb_gpuPKfS0_PfiiiE4as10[1024];
	// demoted variable
	.shared .align 4 .b8 _ZZ7aTb_gpuPKfS0_PfiiiE4as11[1024];
	// demoted variable
	.shared .align 4 .b8 _ZZ7aTb_gpuPKfS0_PfiiiE4bs00[1024];
	// demoted variable
	.shared .align 4 .b8 _ZZ7aTb_gpuPKfS0_PfiiiE4bs01[1024];
	// demoted variable
	.shared .align 4 .b8 _ZZ7aTb_gpuPKfS0_PfiiiE4bs10[1024];
	// demoted variable
	.shared .align 4 .b8 _ZZ7aTb_gpuPKfS0_PfiiiE4bs11[1024];
	ld.param.u64 	%rd4, [_Z7aTb_gpuPKfS0_Pfiii_param_0];
	ld.param.u64 	%rd5, [_Z7aTb_gpuPKfS0_Pfiii_param_1];
	ld.param.u64 	%rd6, [_Z7aTb_gpuPKfS0_Pfiii_param_2];
	ld.param.u32 	%r208, [_Z7aTb_gpuPKfS0_Pfiii_param_3];
	ld.param.u32 	%r209, [_Z7aTb_gpuPKfS0_Pfiii_param_4];
	ld.param.u32 	%r210, [_Z7aTb_gpuPKfS0_Pfiii_param_5];
	cvta.to.global.u64 	%rd1, %rd5;
	cvta.to.global.u64 	%rd2, %rd4;
	cvta.to.global.u64 	%rd3, %rd6;
	mov.u32 	%r1, %tid.x;
	mov.u32 	%r2, %tid.y;
	mov.u32 	%r211, %ctaid.y;
	mov.u32 	%r212, %ntid.y;
	mul.lo.s32 	%r213, %r212, %r211;
	shl.b32 	%r214, %r213, 2;
	add.s32 	%r3, %r214, %r2;
	mov.u32 	%r215, %ctaid.x;
	mov.u32 	%r216, %ntid.x;
	mul.lo.s32 	%r217, %r216, %r215;
	shl.b32 	%r218, %r217, 2;
	add.s32 	%r4, %r218, %r1;
	setp.lt.s32 	%p4, %r210, 1;
	mov.f32 	%f1106, 0f00000000;
	mov.f32 	%f1098, %f1106;
	mov.f32 	%f1090, %f1106;
	mov.f32 	%f1082, %f1106;
	mov.f32 	%f1074, %f1106;
	mov.f32 	%f1066, %f1106;
	mov.f32 	%f1058, %f1106;
	mov.f32 	%f1050, %f1106;
	mov.f32 	%f1042, %f1106;
	mov.f32 	%f1034, %f1106;
	mov.f32 	%f1026, %f1106;
	mov.f32 	%f1018, %f1106;
	mov.f32 	%f1010, %f1106;
	mov.f32 	%f1002, %f1106;
	mov.f32 	%f994, %f1106;
	mov.f32 	%f986, %f1106;
	@%p4 bra 	$L__BB5_211;
	setp.lt.u32 	%p5, %r3, %r208;
	add.s32 	%r5, %r3, 16;
	setp.lt.u32 	%p6, %r5, %r208;
	add.s32 	%r6, %r3, 32;
	add.s32 	%r7, %r3, 48;
	setp.lt.u32 	%p7, %r7, %r208;
	shl.b32 	%r220, %r1, 6;
	mov.u32 	%r221, _ZZ7aTb_gpuPKfS0_PfiiiE4as11;
	shl.b32 	%r222, %r2, 2;
	add.s32 	%r22, %r221, %r222;
	add.s32 	%r8, %r22, %r220;
	shl.b32 	%r223, %r2, 6;
	mov.u32 	%r224, _ZZ7aTb_gpuPKfS0_PfiiiE4bs00;
	shl.b32 	%r225, %r1, 2;
	add.s32 	%r16, %r224, %r225;
	add.s32 	%r9, %r16, %r223;
	add.s32 	%r10, %r4, 16;
	mov.u32 	%r226, _ZZ7aTb_gpuPKfS0_PfiiiE4bs01;
	add.s32 	%r17, %r226, %r225;
	add.s32 	%r11, %r17, %r223;
	add.s32 	%r12, %r4, 32;
	add.s32 	%r13, %r4, 48;
	setp.lt.u32 	%p8, %r13, %r209;
	mov.u32 	%r227, _ZZ7aTb_gpuPKfS0_PfiiiE4bs11;
	add.s32 	%r19, %r227, %r225;
	add.s32 	%r14, %r19, %r223;
	mov.u32 	%r228, _ZZ7aTb_gpuPKfS0_PfiiiE4as00;
	add.s32 	%r15, %r228, %r222;
	mov.u32 	%r229, _ZZ7aTb_gpuPKfS0_PfiiiE4bs10;
	add.s32 	%r18, %r229, %r225;
	and.pred  	%p1, %p5, %p8;
	mov.u32 	%r230, _ZZ7aTb_gpuPKfS0_PfiiiE4as01;
	add.s32 	%r20, %r230, %r222;
	and.pred  	%p2, %p6, %p8;
	mov.u32 	%r231, _ZZ7aTb_gpuPKfS0_PfiiiE4as10;
	add.s32 	%r21, %r231, %r222;
	and.pred  	%p3, %p7, %p8;
	mov.f32 	%f986, 0f00000000;
	mov.b32 	%r570, 0;
	not.pred 	%p66, %p1;
	not.pred 	%p108, %p2;
	not.pred 	%p194, %p3;
	mov.f32 	%f994, %f986;
	mov.f32 	%f1002, %f986;
	mov.f32 	%f1010, %f986;
	mov.f32 	%f1018, %f986;
	mov.f32 	%f1026, %f986;
	mov.f32 	%f1034, %f986;
	mov.f32 	%f1042, %f986;
	mov.f32 	%f1050, %f986;
	mov.f32 	%f1058, %f986;
	mov.f32 	%f1066, %f986;
	mov.f32 	%f1074, %f986;
	mov.f32 	%f1082, %f986;
	mov.f32 	%f1090, %f986;
	mov.f32 	%f1098, %f986;
	mov.f32 	%f1106, %f986;
	mov.u32 	%r571, %r570;
$L__BB5_2:
	mov.u32 	%r24, %r571;
	setp.ge.u32 	%p9, %r3, %r208;
	add.s32 	%r571, %r24, 16;
	min.s32 	%r232, %r210, %r571;
	add.s32 	%r233, %r24, 1;
	max.s32 	%r26, %r232, %r233;
	and.b32  	%r27, %r26, 3;
	and.b32  	%r28, %r26, 7;
	add.s32 	%r29, %r28, -1;
	shl.b32 	%r30, %r570, 4;
	sub.s32 	%r31, %r26, %r30;
	add.s32 	%r32, %r31, -1;
	add.s32 	%r33, %r24, %r1;
	setp.ge.u32 	%p10, %r33, %r210;
	mov.f32 	%f971, 0f00000000;
	or.pred  	%p11, %p9, %p10;
	@%p11 bra 	$L__BB5_4;
	mad.lo.s32 	%r235, %r33, %r208, %r3;
	mul.wide.u32 	%rd7, %r235, 4;
	add.s64 	%rd8, %rd2, %rd7;
	ld.global.nc.f32 	%f971, [%rd8];
$L__BB5_4:
	setp.ge.u32 	%p13, %r5, %r208;
	shl.b32 	%r236, %r1, 6;
	mov.u32 	%r237, _ZZ7aTb_gpuPKfS0_PfiiiE4as00;
	add.s32 	%r238, %r237, %r236;
	shl.b32 	%r239, %r2, 2;
	add.s32 	%r240, %r238, %r239;
	st.shared.f32 	[%r240], %f971;
	mov.f32 	%f972, 0f00000000;
	or.pred  	%p14, %p13, %p10;
	@%p14 bra 	$L__BB5_6;
	mad.lo.s32 	%r241, %r33, %r208, %r5;
	mul.wide.u32 	%rd9, %r241, 4;
	add.s64 	%rd10, %rd2, %rd9;
	ld.global.nc.f32 	%f972, [%rd10];
$L__BB5_6:
	setp.ge.u32 	%p15, %r33, %r210;
	setp.ge.u32 	%p16, %r6, %r208;
	shl.b32 	%r242, %r1, 6;
	mov.u32 	%r243, _ZZ7aTb_gpuPKfS0_PfiiiE4as01;
	add.s32 	%r244, %r243, %r242;
	shl.b32 	%r245, %r2, 2;
	add.s32 	%r246, %r244, %r245;
	st.shared.f32 	[%r246], %f972;
	mov.f32 	%f973, 0f00000000;
	or.pred  	%p17, %p16, %p15;
	@%p17 bra 	$L__BB5_8;
	mad.lo.s32 	%r247, %r33, %r208, %r6;
	mul.wide.u32 	%rd11, %r247, 4;
	add.s64 	%rd12, %rd2, %rd11;
	ld.global.nc.f32 	%f973, [%rd12];
$L__BB5_8:
	setp.ge.u32 	%p19, %r7, %r208;
	shl.b32 	%r248, %r1, 6;
	mov.u32 	%r249, _ZZ7aTb_gpuPKfS0_PfiiiE4as10;
	add.s32 	%r250, %r249, %r248;
	shl.b32 	%r251, %r2, 2;
	add.s32 	%r252, %r250, %r251;
	st.shared.f32 	[%r252], %f973;
	mov.f32 	%f974, 0f00000000;
	or.pred  	%p20, %p19, %p15;
	@%p20 bra 	$L__BB5_10;
	mad.lo.s32 	%r253, %r33, %r208, %r7;
	mul.wide.u32 	%rd13, %r253, 4;
	add.s64 	%rd14, %rd2, %rd13;
	ld.global.nc.f32 	%f974, [%rd14];
$L__BB5_10:
	setp.ge.u32 	%p21, %r4, %r209;
	st.shared.f32 	[%r8], %f974;
	add.s32 	%r34, %r24, %r2;
	setp.ge.u32 	%p22, %r34, %r210;
	mov.f32 	%f975, 0f00000000;
	or.pred  	%p23, %p21, %p22;
	@%p23 bra 	$L__BB5_12;
	mad.lo.s32 	%r255, %r34, %r209, %r4;
	mul.wide.u32 	%rd15, %r255, 4;
	add.s64 	%rd16, %rd1, %rd15;
	ld.global.nc.f32 	%f975, [%rd16];
$L__BB5_12:
	setp.ge.u32 	%p25, %r10, %r209;
	st.shared.f32 	[%r9], %f975;
	mov.f32 	%f976, 0f00000000;
	or.pred  	%p26, %p25, %p22;
	@%p26 bra 	$L__BB5_14;
	mad.lo.s32 	%r256, %r34, %r209, %r10;
	mul.wide.u32 	%rd17, %r256, 4;
	add.s64 	%rd18, %rd1, %rd17;
	ld.global.nc.f32 	%f976, [%rd18];
$L__BB5_14:
	setp.ge.u32 	%p27, %r34, %r210;
	setp.ge.u32 	%p28, %r12, %r209;
	st.shared.f32 	[%r11], %f976;
	mov.f32 	%f977, 0f00000000;
	or.pred  	%p29, %p28, %p27;
	@%p29 bra 	$L__BB5_16;
	mad.lo.s32 	%r257, %r34, %r209, %r12;
	mul.wide.u32 	%rd19, %r257, 4;
	add.s64 	%rd20, %rd1, %rd19;
	ld.global.nc.f32 	%f977, [%rd20];
$L__BB5_16:
	setp.ge.u32 	%p31, %r13, %r209;
	shl.b32 	%r258, %r2, 6;
	mov.u32 	%r259, _ZZ7aTb_gpuPKfS0_PfiiiE4bs10;
	add.s32 	%r260, %r259, %r258;
	shl.b32 	%r261, %r1, 2;
	add.s32 	%r262, %r260, %r261;
	st.shared.f32 	[%r262], %f977;
	mov.f32 	%f978, 0f00000000;
	or.pred  	%p32, %p31, %p27;
	@%p32 bra 	$L__BB5_18;
	mad.lo.s32 	%r263, %r34, %r209, %r13;
	mul.wide.u32 	%rd21, %r263, 4;
	add.s64 	%rd22, %rd1, %rd21;
	ld.global.nc.f32 	%f978, [%rd22];
$L__BB5_18:
	st.shared.f32 	[%r14], %f978;
	bar.sync 	0;
	setp.ge.u32 	%p33, %r3, %r208;
	setp.ge.u32 	%p34, %r4, %r209;
	or.pred  	%p35, %p33, %p34;
	@%p35 bra 	$L__BB5_30;
	setp.lt.u32 	%p36, %r32, 7;
	mov.u32 	%r576, %r24;
	@%p36 bra 	$L__BB5_22;
	shl.b32 	%r264, %r2, 2;
	mov.u32 	%r265, _ZZ7aTb_gpuPKfS0_PfiiiE4as00;
	add.s32 	%r266, %r264, %r265;
	add.s32 	%r573, %r266, 256;
	shl.b32 	%r267, %r1, 2;
	mov.u32 	%r268, _ZZ7aTb_gpuPKfS0_PfiiiE4bs00;
	add.s32 	%r269, %r267, %r268;
	add.s32 	%r572, %r269, 256;
	add.s32 	%r270, %r30, %r28;
	sub.s32 	%r574, %r270, %r26;
	mov.u32 	%r576, %r24;
$L__BB5_21:
	.pragma "nounroll";
	ld.shared.f32 	%f252, [%r573+-256];
	ld.shared.f32 	%f253, [%r572+-256];
	fma.rn.f32 	%f254, %f252, %f253, %f986;
	ld.shared.f32 	%f255, [%r573+-192];
	ld.shared.f32 	%f256, [%r572+-192];
	fma.rn.f32 	%f257, %f255, %f256, %f254;
	ld.shared.f32 	%f258, [%r573+-128];
	ld.shared.f32 	%f259, [%r572+-128];
	fma.rn.f32 	%f260, %f258, %f259, %f257;
	ld.shared.f32 	%f261, [%r573+-64];
	ld.shared.f32 	%f262, [%r572+-64];
	fma.rn.f32 	%f263, %f261, %f262, %f260;
	ld.shared.f32 	%f264, [%r573];
	ld.shared.f32 	%f265, [%r572];
	fma.rn.f32 	%f266, %f264, %f265, %f263;
	ld.shared.f32 	%f267, [%r573+64];
	ld.shared.f32 	%f268, [%r572+64];
	fma.rn.f32 	%f269, %f267, %f268, %f266;
	ld.shared.f32 	%f270, [%r573+128];
	ld.shared.f32 	%f271, [%r572+128];
	fma.rn.f32 	%f272, %f270, %f271, %f269;
	ld.shared.f32 	%f273, [%r573+192];
	ld.shared.f32 	%f274, [%r572+192];
	fma.rn.f32 	%f986, %f273, %f274, %f272;
	add.s32 	%r576, %r576, 8;
	add.s32 	%r574, %r574, 8;
	add.s32 	%r573, %r573, 512;
	add.s32 	%r572, %r572, 512;
	setp.ne.s32 	%p37, %r574, 0;
	@%p37 bra 	$L__BB5_21;
$L__BB5_22:
	setp.eq.s32 	%p38, %r28, 0;
	@%p38 bra 	$L__BB5_30;
	setp.lt.u32 	%p39, %r29, 3;
	@%p39 bra 	$L__BB5_25;
	sub.s32 	%r271, %r576, %r24;
	shl.b32 	%r272, %r271, 6;
	add.s32 	%r273, %r15, %r272;
	ld.shared.f32 	%f276, [%r273];
	add.s32 	%r274, %r16, %r272;
	ld.shared.f32 	%f277, [%r274];
	fma.rn.f32 	%f278, %f276, %f277, %f986;
	ld.shared.f32 	%f279, [%r273+64];
	ld.shared.f32 	%f280, [%r274+64];
	fma.rn.f32 	%f281, %f279, %f280, %f278;
	ld.shared.f32 	%f282, [%r273+128];
	ld.shared.f32 	%f283, [%r274+128];
	fma.rn.f32 	%f284, %f282, %f283, %f281;
	ld.shared.f32 	%f285, [%r273+192];
	ld.shared.f32 	%f286, [%r274+192];
	fma.rn.f32 	%f986, %f285, %f286, %f284;
	add.s32 	%r576, %r576, 4;
$L__BB5_25:
	setp.eq.s32 	%p40, %r27, 0;
	@%p40 bra 	$L__BB5_30;
	setp.eq.s32 	%p41, %r27, 1;
	@%p41 bra 	$L__BB5_28;
	sub.s32 	%r275, %r576, %r24;
	shl.b32 	%r276, %r275, 6;
	add.s32 	%r277, %r15, %r276;
	ld.shared.f32 	%f288, [%r277];
	add.s32 	%r278, %r16, %r276;
	ld.shared.f32 	%f289, [%r278];
	fma.rn.f32 	%f290, %f288, %f289, %f986;
	ld.shared.f32 	%f291, [%r277+64];
	ld.shared.f32 	%f292, [%r278+64];
	fma.rn.f32 	%f986, %f291, %f292, %f290;
	add.s32 	%r576, %r576, 2;
$L__BB5_28:
	and.b32  	%r279, %r26, 1;
	setp.eq.b32 	%p42, %r279, 1;
	not.pred 	%p43, %p42;
	@%p43 bra 	$L__BB5_30;
	sub.s32 	%r280, %r576, %r24;
	shl.b32 	%r281, %r280, 6;
	add.s32 	%r282, %r15, %r281;
	ld.shared.f32 	%f293, [%r282];
	add.s32 	%r283, %r16, %r281;
	ld.shared.f32 	%f294, [%r283];
	fma.rn.f32 	%f986, %f293, %f294, %f986;
$L__BB5_30:
	setp.ge.u32 	%p45, %r10, %r209;
	or.pred  	%p46, %p33, %p45;
	@%p46 bra 	$L__BB5_42;
	setp.lt.u32 	%p47, %r32, 7;
	mov.u32 	%r581, %r24;
	@%p47 bra 	$L__BB5_34;
	sub.s32 	%r51, %r31, %r28;
	mov.b32 	%r580, 0;
	mov.u32 	%r581, %r24;
$L__BB5_33:
	.pragma "nounroll";
	sub.s32 	%r285, %r581, %r24;
	shl.b32 	%r286, %r285, 6;
	add.s32 	%r287, %r15, %r286;
	ld.shared.f32 	%f296, [%r287];
	add.s32 	%r288, %r17, %r286;
	ld.shared.f32 	%f297, [%r288];
	fma.rn.f32 	%f298, %f296, %f297, %f994;
	ld.shared.f32 	%f299, [%r287+64];
	ld.shared.f32 	%f300, [%r288+64];
	fma.rn.f32 	%f301, %f299, %f300, %f298;
	ld.shared.f32 	%f302, [%r287+128];
	ld.shared.f32 	%f303, [%r288+128];
	fma.rn.f32 	%f304, %f302, %f303, %f301;
	ld.shared.f32 	%f305, [%r287+192];
	ld.shared.f32 	%f306, [%r288+192];
	fma.rn.f32 	%f307, %f305, %f306, %f304;
	ld.shared.f32 	%f308, [%r287+256];
	ld.shared.f32 	%f309, [%r288+256];
	fma.rn.f32 	%f310, %f308, %f309, %f307;
	ld.shared.f32 	%f311, [%r287+320];
	ld.shared.f32 	%f312, [%r288+320];
	fma.rn.f32 	%f313, %f311, %f312, %f310;
	ld.shared.f32 	%f314, [%r287+384];
	ld.shared.f32 	%f315, [%r288+384];
	fma.rn.f32 	%f316, %f314, %f315, %f313;
	ld.shared.f32 	%f317, [%r287+448];
	ld.shared.f32 	%f318, [%r288+448];
	fma.rn.f32 	%f994, %f317, %f318, %f316;
	add.s32 	%r581, %r581, 8;
	add.s32 	%r580, %r580, 8;
	setp.ne.s32 	%p48, %r580, %r51;
	@%p48 bra 	$L__BB5_33;
$L__BB5_34:
	setp.eq.s32 	%p49, %r28, 0;
	@%p49 bra 	$L__BB5_42;
	setp.lt.u32 	%p50, %r29, 3;
	@%p50 bra 	$L__BB5_37;
	sub.s32 	%r289, %r581, %r24;
	shl.b32 	%r290, %r289, 6;
	add.s32 	%r291, %r15, %r290;
	ld.shared.f32 	%f320, [%r291];
	add.s32 	%r292, %r17, %r290;
	ld.shared.f32 	%f321, [%r292];
	fma.rn.f32 	%f322, %f320, %f321, %f994;
	ld.shared.f32 	%f323, [%r291+64];
	ld.shared.f32 	%f324, [%r292+64];
	fma.rn.f32 	%f325, %f323, %f324, %f322;
	ld.shared.f32 	%f326, [%r291+128];
	ld.shared.f32 	%f327, [%r292+128];
	fma.rn.f32 	%f328, %f326, %f327, %f325;
	ld.shared.f32 	%f329, [%r291+192];
	ld.shared.f32 	%f330, [%r292+192];
	fma.rn.f32 	%f994, %f329, %f330, %f328;
	add.s32 	%r581, %r581, 4;
$L__BB5_37:
	setp.eq.s32 	%p51, %r27, 0;
	@%p51 bra 	$L__BB5_42;
	setp.eq.s32 	%p52, %r27, 1;
	@%p52 bra 	$L__BB5_40;
	sub.s32 	%r293, %r581, %r24;
	shl.b32 	%r294, %r293, 6;
	add.s32 	%r295, %r15, %r294;
	ld.shared.f32 	%f332, [%r295];
	add.s32 	%r296, %r17, %r294;
	ld.shared.f32 	%f333, [%r296];
	fma.rn.f32 	%f334, %f332, %f333, %f994;
	ld.shared.f32 	%f335, [%r295+64];
	ld.shared.f32 	%f336, [%r296+64];
	fma.rn.f32 	%f994, %f335, %f336, %f334;
	add.s32 	%r581, %r581, 2;
$L__BB5_40:
	and.b32  	%r297, %r26, 1;
	setp.eq.b32 	%p53, %r297, 1;
	not.pred 	%p54, %p53;
	@%p54 bra 	$L__BB5_42;
	sub.s32 	%r298, %r581, %r24;
	shl.b32 	%r299, %r298, 6;
	add.s32 	%r300, %r15, %r299;
	ld.shared.f32 	%f337, [%r300];
	add.s32 	%r301, %r17, %r299;
	ld.shared.f32 	%f338, [%r301];
	fma.rn.f32 	%f994, %f337, %f338, %f994;
$L__BB5_42:
	setp.ge.u32 	%p55, %r3, %r208;
	setp.ge.u32 	%p56, %r12, %r209;
	or.pred  	%p57, %p55, %p56;
	@%p57 bra 	$L__BB5_54;
	setp.lt.u32 	%p58, %r32, 7;
	mov.u32 	%r586, %r24;
	@%p58 bra 	$L__BB5_46;
	sub.s32 	%r61, %r31, %r28;
	mov.b32 	%r585, 0;
	mov.u32 	%r586, %r24;
$L__BB5_45:
	.pragma "nounroll";
	sub.s32 	%r303, %r586, %r24;
	shl.b32 	%r304, %r303, 6;
	add.s32 	%r305, %r15, %r304;
	ld.shared.f32 	%f340, [%r305];
	add.s32 	%r306, %r18, %r304;
	ld.shared.f32 	%f341, [%r306];
	fma.rn.f32 	%f342, %f340, %f341, %f1002;
	ld.shared.f32 	%f343, [%r305+64];
	ld.shared.f32 	%f344, [%r306+64];
	fma.rn.f32 	%f345, %f343, %f344, %f342;
	ld.shared.f32 	%f346, [%r305+128];
	ld.shared.f32 	%f347, [%r306+128];
	fma.rn.f32 	%f348, %f346, %f347, %f345;
	ld.shared.f32 	%f349, [%r305+192];
	ld.shared.f32 	%f350, [%r306+192];
	fma.rn.f32 	%f351, %f349, %f350, %f348;
	ld.shared.f32 	%f352, [%r305+256];
	ld.shared.f32 	%f353, [%r306+256];
	fma.rn.f32 	%f354, %f352, %f353, %f351;
	ld.shared.f32 	%f355, [%r305+320];
	ld.shared.f32 	%f356, [%r306+320];
	fma.rn.f32 	%f357, %f355, %f356, %f354;
	ld.shared.f32 	%f358, [%r305+384];
	ld.shared.f32 	%f359, [%r306+384];
	fma.rn.f32 	%f360, %f358, %f359, %f357;
	ld.shared.f32 	%f361, [%r305+448];
	ld.shared.f32 	%f362, [%r306+448];
	fma.rn.f32 	%f1002, %f361, %f362, %f360;
	add.s32 	%r586, %r586, 8;
	add.s32 	%r585, %r585, 8;
	setp.ne.s32 	%p59, %r585, %r61;
	@%p59 bra 	$L__BB5_45;
$L__BB5_46:
	setp.eq.s32 	%p60, %r28, 0;
	@%p60 bra 	$L__BB5_54;
	setp.lt.u32 	%p61, %r29, 3;
	@%p61 bra 	$L__BB5_49;
	sub.s32 	%r307, %r586, %r24;
	shl.b32 	%r308, %r307, 6;
	add.s32 	%r309, %r15, %r308;
	ld.shared.f32 	%f364, [%r309];
	add.s32 	%r310, %r18, %r308;
	ld.shared.f32 	%f365, [%r310];
	fma.rn.f32 	%f366, %f364, %f365, %f1002;
	ld.shared.f32 	%f367, [%r309+64];
	ld.shared.f32 	%f368, [%r310+64];
	fma.rn.f32 	%f369, %f367, %f368, %f366;
	ld.shared.f32 	%f370, [%r309+128];
	ld.shared.f32 	%f371, [%r310+128];
	fma.rn.f32 	%f372, %f370, %f371, %f369;
	ld.shared.f32 	%f373, [%r309+192];
	ld.shared.f32 	%f374, [%r310+192];
	fma.rn.f32 	%f1002, %f373, %f374, %f372;
	add.s32 	%r586, %r586, 4;
$L__BB5_49:
	setp.eq.s32 	%p62, %r27, 0;
	@%p62 bra 	$L__BB5_54;
	setp.eq.s32 	%p63, %r27, 1;
	@%p63 bra 	$L__BB5_52;
	sub.s32 	%r311, %r586, %r24;
	shl.b32 	%r312, %r311, 6;
	add.s32 	%r313, %r15, %r312;
	ld.shared.f32 	%f376, [%r313];
	add.s32 	%r314, %r18, %r312;
	ld.shared.f32 	%f377, [%r314];
	fma.rn.f32 	%f378, %f376, %f377, %f1002;
	ld.shared.f32 	%f379, [%r313+64];
	ld.shared.f32 	%f380, [%r314+64];
	fma.rn.f32 	%f1002, %f379, %f380, %f378;
	add.s32 	%r586, %r586, 2;
$L__BB5_52:
	and.b32  	%r315, %r26, 1;
	setp.eq.b32 	%p64, %r315, 1;
	not.pred 	%p65, %p64;
	@%p65 bra 	$L__BB5_54;
	sub.s32 	%r316, %r586, %r24;
	shl.b32 	%r317, %r316, 6;
	add.s32 	%r318, %r15, %r317;
	ld.shared.f32 	%f381, [%r318];
	add.s32 	%r319, %r18, %r317;
	ld.shared.f32 	%f382, [%r319];
	fma.rn.f32 	%f1002, %f381, %f382, %f1002;
$L__BB5_54:
	@%p66 bra 	$L__BB5_66;
	setp.lt.u32 	%p67, %r32, 7;
	mov.u32 	%r591, %r24;
	@%p67 bra 	$L__BB5_58;
	sub.s32 	%r71, %r31, %r28;
	mov.b32 	%r590, 0;
	mov.u32 	%r591, %r24;
$L__BB5_57:
	.pragma "nounroll";
	sub.s32 	%r321, %r591, %r24;
	shl.b32 	%r322, %r321, 6;
	add.s32 	%r323, %r15, %r322;
	ld.shared.f32 	%f384, [%r323];
	add.s32 	%r324, %r19, %r322;
	ld.shared.f32 	%f385, [%r324];
	fma.rn.f32 	%f386, %f384, %f385, %f1010;
	ld.shared.f32 	%f387, [%r323+64];
	ld.shared.f32 	%f388, [%r324+64];
	fma.rn.f32 	%f389, %f387, %f388, %f386;
	ld.shared.f32 	%f390, [%r323+128];
	ld.shared.f32 	%f391, [%r324+128];
	fma.rn.f32 	%f392, %f390, %f391, %f389;
	ld.shared.f32 	%f393, [%r323+192];
	ld.shared.f32 	%f394, [%r324+192];
	fma.rn.f32 	%f395, %f393, %f394, %f392;
	ld.shared.f32 	%f396, [%r323+256];
	ld.shared.f32 	%f397, [%r324+256];
	fma.rn.f32 	%f398, %f396, %f397, %f395;
	ld.shared.f32 	%f399, [%r323+320];
	ld.shared.f32 	%f400, [%r324+320];
	fma.rn.f32 	%f401, %f399, %f400, %f398;
	ld.shared.f32 	%f402, [%r323+384];
	ld.shared.f32 	%f403, [%r324+384];
	fma.rn.f32 	%f404, %f402, %f403, %f401;
	ld.shared.f32 	%f405, [%r323+448];
	ld.shared.f32 	%f406, [%r324+448];
	fma.rn.f32 	%f1010, %f405, %f406, %f404;
	add.s32 	%r591, %r591, 8;
	add.s32 	%r590, %r590, 8;
	setp.ne.s32 	%p68, %r590, %r71;
	@%p68 bra 	$L__BB5_57;
$L__BB5_58:
	setp.eq.s32 	%p69, %r28, 0;
	@%p69 bra 	$L__BB5_66;
	setp.lt.u32 	%p70, %r29, 3;
	@%p70 bra 	$L__BB5_61;
	sub.s32 	%r325, %r591, %r24;
	shl.b32 	%r326, %r325, 6;
	add.s32 	%r327, %r15, %r326;
	ld.shared.f32 	%f408, [%r327];
	add.s32 	%r328, %r19, %r326;
	ld.shared.f32 	%f409, [%r328];
	fma.rn.f32 	%f410, %f408, %f409, %f1010;
	ld.shared.f32 	%f411, [%r327+64];
	ld.shared.f32 	%f412, [%r328+64];
	fma.rn.f32 	%f413, %f411, %f412, %f410;
	ld.shared.f32 	%f414, [%r327+128];
	ld.shared.f32 	%f415, [%r328+128];
	fma.rn.f32 	%f416, %f414, %f415, %f413;
	ld.shared.f32 	%f417, [%r327+192];
	ld.shared.f32 	%f418, [%r328+192];
	fma.rn.f32 	%f1010, %f417, %f418, %f416;
	add.s32 	%r591, %r591, 4;
$L__BB5_61:
	setp.eq.s32 	%p71, %r27, 0;
	@%p71 bra 	$L__BB5_66;
	setp.eq.s32 	%p72, %r27, 1;
	@%p72 bra 	$L__BB5_64;
	sub.s32 	%r329, %r591, %r24;
	shl.b32 	%r330, %r329, 6;
	add.s32 	%r331, %r15, %r330;
	ld.shared.f32 	%f420, [%r331];
	add.s32 	%r332, %r19, %r330;
	ld.shared.f32 	%f421, [%r332];
	fma.rn.f32 	%f422, %f420, %f421, %f1010;
	ld.shared.f32 	%f423, [%r331+64];
	ld.shared.f32 	%f424, [%r332+64];
	fma.rn.f32 	%f1010, %f423, %f424, %f422;
	add.s32 	%r591, %r591, 2;
$L__BB5_64:
	and.b32  	%r333, %r26, 1;
	setp.eq.b32 	%p73, %r333, 1;
	not.pred 	%p74, %p73;
	@%p74 bra 	$L__BB5_66;
	sub.s32 	%r334, %r591, %r24;
	shl.b32 	%r335, %r334, 6;
	add.s32 	%r336, %r15, %r335;
	ld.shared.f32 	%f425, [%r336];
	add.s32 	%r337, %r19, %r335;
	ld.shared.f32 	%f426, [%r337];
	fma.rn.f32 	%f1010, %f425, %f426, %f1010;
$L__BB5_66:
	setp.ge.u32 	%p75, %r5, %r208;
	setp.ge.u32 	%p76, %r4, %r209;
	or.pred  	%p77, %p75, %p76;
	@%p77 bra 	$L__BB5_78;
	setp.lt.u32 	%p78, %r32, 7;
	mov.u32 	%r596, %r24;
	@%p78 bra 	$L__BB5_70;
	sub.s32 	%r81, %r31, %r28;
	mov.b32 	%r595, 0;
	mov.u32 	%r596, %r24;
$L__BB5_69:
	.pragma "nounroll";
	sub.s32 	%r339, %r596, %r24;
	shl.b32 	%r340, %r339, 6;
	add.s32 	%r341, %r20, %r340;
	ld.shared.f32 	%f428, [%r341];
	add.s32 	%r342, %r16, %r340;
	ld.shared.f32 	%f429, [%r342];
	fma.rn.f32 	%f430, %f428, %f429, %f1018;
	ld.shared.f32 	%f431, [%r341+64];
	ld.shared.f32 	%f432, [%r342+64];
	fma.rn.f32 	%f433, %f431, %f432, %f430;
	ld.shared.f32 	%f434, [%r341+128];
	ld.shared.f32 	%f435, [%r342+128];
	fma.rn.f32 	%f436, %f434, %f435, %f433;
	ld.shared.f32 	%f437, [%r341+192];
	ld.shared.f32 	%f438, [%r342+192];
	fma.rn.f32 	%f439, %f437, %f438, %f436;
	ld.shared.f32 	%f440, [%r341+256];
	ld.shared.f32 	%f441, [%r342+256];
	fma.rn.f32 	%f442, %f440, %f441, %f439;
	ld.shared.f32 	%f443, [%r341+320];
	ld.shared.f32 	%f444, [%r342+320];
	fma.rn.f32 	%f445, %f443, %f444, %f442;
	ld.shared.f32 	%f446, [%r341+384];
	ld.shared.f32 	%f447, [%r342+384];
	fma.rn.f32 	%f448, %f446, %f447, %f445;
	ld.shared.f32 	%f449, [%r341+448];
	ld.shared.f32 	%f450, [%r342+448];
	fma.rn.f32 	%f1018, %f449, %f450, %f448;
	add.s32 	%r596, %r596, 8;
	add.s32 	%r595, %r595, 8;
	setp.ne.s32 	%p79, %r595, %r81;
	@%p79 bra 	$L__BB5_69;
$L__BB5_70:
	setp.eq.s32 	%p80, %r28, 0;
	@%p80 bra 	$L__BB5_78;
	setp.lt.u32 	%p81, %r29, 3;
	@%p81 bra 	$L__BB5_73;
	sub.s32 	%r343, %r596, %r24;
	shl.b32 	%r344, %r343, 6;
	add.s32 	%r345, %r20, %r344;
	ld.shared.f32 	%f452, [%r345];
	add.s32 	%r346, %r16, %r344;
	ld.shared.f32 	%f453, [%r346];
	fma.rn.f32 	%f454, %f452, %f453, %f1018;
	ld.shared.f32 	%f455, [%r345+64];
	ld.shared.f32 	%f456, [%r346+64];
	fma.rn.f32 	%f457, %f455, %f456, %f454;
	ld.shared.f32 	%f458, [%r345+128];
	ld.shared.f32 	%f459, [%r346+128];
	fma.rn.f32 	%f460, %f458, %f459, %f457;
	ld.shared.f32 	%f461, [%r345+192];
	ld.shared.f32 	%f462, [%r346+192];
	fma.rn.f32 	%f1018, %f461, %f462, %f460;
	add.s32 	%r596, %r596, 4;
$L__BB5_73:
	setp.eq.s32 	%p82, %r27, 0;
	@%p82 bra 	$L__BB5_78;
	setp.eq.s32 	%p83, %r27, 1;
	@%p83 bra 	$L__BB5_76;
	sub.s32 	%r347, %r596, %r24;
	shl.b32 	%r348, %r347, 6;
	add.s32 	%r349, %r20, %r348;
	ld.shared.f32 	%f464, [%r349];
	add.s32 	%r350, %r16, %r348;
	ld.shared.f32 	%f465, [%r350];
	fma.rn.f32 	%f466, %f464, %f465, %f1018;
	ld.shared.f32 	%f467, [%r349+64];
	ld.shared.f32 	%f468, [%r350+64];
	fma.rn.f32 	%f1018, %f467, %f468, %f466;
	add.s32 	%r596, %r596, 2;
$L__BB5_76:
	and.b32  	%r351, %r26, 1;
	setp.eq.b32 	%p84, %r351, 1;
	not.pred 	%p85, %p84;
	@%p85 bra 	$L__BB5_78;
	sub.s32 	%r352, %r596, %r24;
	shl.b32 	%r353, %r352, 6;
	add.s32 	%r354, %r20, %r353;
	ld.shared.f32 	%f469, [%r354];
	add.s32 	%r355, %r16, %r353;
	ld.shared.f32 	%f470, [%r355];
	fma.rn.f32 	%f1018, %f469, %f470, %f1018;
$L__BB5_78:
	or.pred  	%p88, %p75, %p45;
	@%p88 bra 	$L__BB5_90;
	setp.lt.u32 	%p89, %r32, 7;
	mov.u32 	%r601, %r24;
	@%p89 bra 	$L__BB5_82;
	sub.s32 	%r91, %r31, %r28;
	mov.b32 	%r600, 0;
	mov.u32 	%r601, %r24;
$L__BB5_81:
	.pragma "nounroll";
	sub.s32 	%r357, %r601, %r24;
	shl.b32 	%r358, %r357, 6;
	add.s32 	%r359, %r20, %r358;
	ld.shared.f32 	%f472, [%r359];
	add.s32 	%r360, %r17, %r358;
	ld.shared.f32 	%f473, [%r360];
	fma.rn.f32 	%f474, %f472, %f473, %f1026;
	ld.shared.f32 	%f475, [%r359+64];
	ld.shared.f32 	%f476, [%r360+64];
	fma.rn.f32 	%f477, %f475, %f476, %f474;
	ld.shared.f32 	%f478, [%r359+128];
	ld.shared.f32 	%f479, [%r360+128];
	fma.rn.f32 	%f480, %f478, %f479, %f477;
	ld.shared.f32 	%f481, [%r359+192];
	ld.shared.f32 	%f482, [%r360+192];
	fma.rn.f32 	%f483, %f481, %f482, %f480;
	ld.shared.f32 	%f484, [%r359+256];
	ld.shared.f32 	%f485, [%r360+256];
	fma.rn.f32 	%f486, %f484, %f485, %f483;
	ld.shared.f32 	%f487, [%r359+320];
	ld.shared.f32 	%f488, [%r360+320];
	fma.rn.f32 	%f489, %f487, %f488, %f486;
	ld.shared.f32 	%f490, [%r359+384];
	ld.shared.f32 	%f491, [%r360+384];
	fma.rn.f32 	%f492, %f490, %f491, %f489;
	ld.shared.f32 	%f493, [%r359+448];
	ld.shared.f32 	%f494, [%r360+448];
	fma.rn.f32 	%f1026, %f493, %f494, %f492;
	add.s32 	%r601, %r601, 8;
	add.s32 	%r600, %r600, 8;
	setp.ne.s32 	%p90, %r600, %r91;
	@%p90 bra 	$L__BB5_81;
$L__BB5_82:
	setp.eq.s32 	%p91, %r28, 0;
	@%p91 bra 	$L__BB5_90;
	setp.lt.u32 	%p92, %r29, 3;
	@%p92 bra 	$L__BB5_85;
	sub.s32 	%r361, %r601, %r24;
	shl.b32 	%r362, %r361, 6;
	add.s32 	%r363, %r20, %r362;
	ld.shared.f32 	%f496, [%r363];
	add.s32 	%r364, %r17, %r362;
	ld.shared.f32 	%f497, [%r364];
	fma.rn.f32 	%f498, %f496, %f497, %f1026;
	ld.shared.f32 	%f499, [%r363+64];
	ld.shared.f32 	%f500, [%r364+64];
	fma.rn.f32 	%f501, %f499, %f500, %f498;
	ld.shared.f32 	%f502, [%r363+128];
	ld.shared.f32 	%f503, [%r364+128];
	fma.rn.f32 	%f504, %f502, %f503, %f501;
	ld.shared.f32 	%f505, [%r363+192];
	ld.shared.f32 	%f506, [%r364+192];
	fma.rn.f32 	%f1026, %f505, %f506, %f504;
	add.s32 	%r601, %r601, 4;
$L__BB5_85:
	setp.eq.s32 	%p93, %r27, 0;
	@%p93 bra 	$L__BB5_90;
	setp.eq.s32 	%p94, %r27, 1;
	@%p94 bra 	$L__BB5_88;
	sub.s32 	%r365, %r601, %r24;
	shl.b32 	%r366, %r365, 6;
	add.s32 	%r367, %r20, %r366;
	ld.shared.f32 	%f508, [%r367];
	add.s32 	%r368, %r17, %r366;
	ld.shared.f32 	%f509, [%r368];
	fma.rn.f32 	%f510, %f508, %f509, %f1026;
	ld.shared.f32 	%f511, [%r367+64];
	ld.shared.f32 	%f512, [%r368+64];
	fma.rn.f32 	%f1026, %f511, %f512, %f510;
	add.s32 	%r601, %r601, 2;
$L__BB5_88:
	and.b32  	%r369, %r26, 1;
	setp.eq.b32 	%p95, %r369, 1;
	not.pred 	%p96, %p95;
	@%p96 bra 	$L__BB5_90;
	sub.s32 	%r370, %r601, %r24;
	shl.b32 	%r371, %r370, 6;
	add.s32 	%r372, %r20, %r371;
	ld.shared.f32 	%f513, [%r372];
	add.s32 	%r373, %r17, %r371;
	ld.shared.f32 	%f514, [%r373];
	fma.rn.f32 	%f1026, %f513, %f514, %f1026;
$L__BB5_90:
	setp.ge.u32 	%p97, %r5, %r208;
	setp.ge.u32 	%p98, %r12, %r209;
	or.pred  	%p99, %p97, %p98;
	@%p99 bra 	$L__BB5_102;
	setp.lt.u32 	%p100, %r32, 7;
	mov.u32 	%r606, %r24;
	@%p100 bra 	$L__BB5_94;
	sub.s32 	%r101, %r31, %r28;
	mov.b32 	%r605, 0;
	mov.u32 	%r606, %r24;
$L__BB5_93:
	.pragma "nounroll";
	sub.s32 	%r375, %r606, %r24;
	shl.b32 	%r376, %r375, 6;
	add.s32 	%r377, %r20, %r376;
	ld.shared.f32 	%f516, [%r377];
	add.s32 	%r378, %r18, %r376;
	ld.shared.f32 	%f517, [%r378];
	fma.rn.f32 	%f518, %f516, %f517, %f1034;
	ld.shared.f32 	%f519, [%r377+64];
	ld.shared.f32 	%f520, [%r378+64];
	fma.rn.f32 	%f521, %f519, %f520, %f518;
	ld.shared.f32 	%f522, [%r377+128];
	ld.shared.f32 	%f523, [%r378+128];
	fma.rn.f32 	%f524, %f522, %f523, %f521;
	ld.shared.f32 	%f525, [%r377+192];
	ld.shared.f32 	%f526, [%r378+192];
	fma.rn.f32 	%f527, %f525, %f526, %f524;
	ld.shared.f32 	%f528, [%r377+256];
	ld.shared.f32 	%f529, [%r378+256];
	fma.rn.f32 	%f530, %f528, %f529, %f527;
	ld.shared.f32 	%f531, [%r377+320];
	ld.shared.f32 	%f532, [%r378+320];
	fma.rn.f32 	%f533, %f531, %f532, %f530;
	ld.shared.f32 	%f534, [%r377+384];
	ld.shared.f32 	%f535, [%r378+384];
	fma.rn.f32 	%f536, %f534, %f535, %f533;
	ld.shared.f32 	%f537, [%r377+448];
	ld.shared.f32 	%f538, [%r378+448];
	fma.rn.f32 	%f1034, %f537, %f538, %f536;
	add.s32 	%r606, %r606, 8;
	add.s32 	%r605, %r605, 8;
	setp.ne.s32 	%p101, %r605, %r101;
	@%p101 bra 	$L__BB5_93;
$L__BB5_94:
	setp.eq.s32 	%p102, %r28, 0;
	@%p102 bra 	$L__BB5_102;
	setp.lt.u32 	%p103, %r28, 4;
	@%p103 bra 	$L__BB5_97;
	sub.s32 	%r379, %r606, %r24;
	shl.b32 	%r380, %r379, 6;
	add.s32 	%r381, %r20, %r380;
	ld.shared.f32 	%f540, [%r381];
	add.s32 	%r382, %r18, %r380;
	ld.shared.f32 	%f541, [%r382];
	fma.rn.f32 	%f542, %f540, %f541, %f1034;
	ld.shared.f32 	%f543, [%r381+64];
	ld.shared.f32 	%f544, [%r382+64];
	fma.rn.f32 	%f545, %f543, %f544, %f542;
	ld.shared.f32 	%f546, [%r381+128];
	ld.shared.f32 	%f547, [%r382+128];
	fma.rn.f32 	%f548, %f546, %f547, %f545;
	ld.shared.f32 	%f549, [%r381+192];
	ld.shared.f32 	%f550, [%r382+192];
	fma.rn.f32 	%f1034, %f549, %f550, %f548;
	add.s32 	%r606, %r606, 4;
$L__BB5_97:
	setp.eq.s32 	%p104, %r27, 0;
	@%p104 bra 	$L__BB5_102;
	setp.eq.s32 	%p105, %r27, 1;
	@%p105 bra 	$L__BB5_100;
	sub.s32 	%r383, %r606, %r24;
	shl.b32 	%r384, %r383, 6;
	add.s32 	%r385, %r20, %r384;
	ld.shared.f32 	%f552, [%r385];
	add.s32 	%r386, %r18, %r384;
	ld.shared.f32 	%f553, [%r386];
	fma.rn.f32 	%f554, %f552, %f553, %f1034;
	ld.shared.f32 	%f555, [%r385+64];
	ld.shared.f32 	%f556, [%r386+64];
	fma.rn.f32 	%f1034, %f555, %f556, %f554;
	add.s32 	%r606, %r606, 2;
$L__BB5_100:
	and.b32  	%r387, %r26, 1;
	setp.eq.b32 	%p106, %r387, 1;
	not.pred 	%p107, %p106;
	@%p107 bra 	$L__BB5_102;
	sub.s32 	%r388, %r606, %r24;
	shl.b32 	%r389, %r388, 6;
	add.s32 	%r390, %r20, %r389;
	ld.shared.f32 	%f557, [%r390];
	add.s32 	%r391, %r18, %r389;
	ld.shared.f32 	%f558, [%r391];
	fma.rn.f32 	%f1034, %f557, %f558, %f1034;
$L__BB5_102:
	@%p108 bra 	$L__BB5_114;
	setp.lt.u32 	%p109, %r32, 7;
	mov.u32 	%r611, %r24;
	@%p109 bra 	$L__BB5_106;
	sub.s32 	%r111, %r31, %r28;
	mov.b32 	%r610, 0;
	mov.u32 	%r611, %r24;
$L__BB5_105:
	.pragma "nounroll";
	sub.s32 	%r393, %r611, %r24;
	shl.b32 	%r394, %r393, 6;
	add.s32 	%r395, %r20, %r394;
	ld.shared.f32 	%f560, [%r395];
	add.s32 	%r396, %r19, %r394;
	ld.shared.f32 	%f561, [%r396];
	fma.rn.f32 	%f562, %f560, %f561, %f1042;
	ld.shared.f32 	%f563, [%r395+64];
	ld.shared.f32 	%f564, [%r396+64];
	fma.rn.f32 	%f565, %f563, %f564, %f562;
	ld.shared.f32 	%f566, [%r395+128];
	ld.shared.f32 	%f567, [%r396+128];
	fma.rn.f32 	%f568, %f566, %f567, %f565;
	ld.shared.f32 	%f569, [%r395+192];
	ld.shared.f32 	%f570, [%r396+192];
	fma.rn.f32 	%f571, %f569, %f570, %f568;
	ld.shared.f32 	%f572, [%r395+256];
	ld.shared.f32 	%f573, [%r396+256];
	fma.rn.f32 	%f574, %f572, %f573, %f571;
	ld.shared.f32 	%f575, [%r395+320];
	ld.shared.f32 	%f576, [%r396+320];
	fma.rn.f32 	%f577, %f575, %f576, %f574;
	ld.shared.f32 	%f578, [%r395+384];
	ld.shared.f32 	%f579, [%r396+384];
	fma.rn.f32 	%f580, %f578, %f579, %f577;
	ld.shared.f32 	%f581, [%r395+448];
	ld.shared.f32 	%f582, [%r396+448];
	fma.rn.f32 	%f1042, %f581, %f582, %f580;
	add.s32 	%r611, %r611, 8;
	add.s32 	%r610, %r610, 8;
	setp.ne.s32 	%p110, %r610, %r111;
	@%p110 bra 	$L__BB5_105;
$L__BB5_106:
	setp.eq.s32 	%p111, %r28, 0;
	@%p111 bra 	$L__BB5_114;
	setp.lt.u32 	%p112, %r28, 4;
	@%p112 bra 	$L__BB5_109;
	sub.s32 	%r397, %r611, %r24;
	shl.b32 	%r398, %r397, 6;
	add.s32 	%r399, %r20, %r398;
	ld.shared.f32 	%f584, [%r399];
	add.s32 	%r400, %r19, %r398;
	ld.shared.f32 	%f585, [%r400];
	fma.rn.f32 	%f586, %f584, %f585, %f1042;
	ld.shared.f32 	%f587, [%r399+64];
	ld.shared.f32 	%f588, [%r400+64];
	fma.rn.f32 	%f589, %f587, %f588, %f586;
	ld.shared.f32 	%f590, [%r399+128];
	ld.shared.f32 	%f591, [%r400+128];
	fma.rn.f32 	%f592, %f590, %f591, %f589;
	ld.shared.f32 	%f593, [%r399+192];
	ld.shared.f32 	%f594, [%r400+192];
	fma.rn.f32 	%f1042, %f593, %f594, %f592;
	add.s32 	%r611, %r611, 4;
$L__BB5_109:
	setp.eq.s32 	%p113, %r27, 0;
	@%p113 bra 	$L__BB5_114;
	setp.eq.s32 	%p114, %r27, 1;
	@%p114 bra 	$L__BB5_112;
	sub.s32 	%r401, %r611, %r24;
	shl.b32 	%r402, %r401, 6;
	add.s32 	%r403, %r20, %r402;
	ld.shared.f32 	%f596, [%r403];
	add.s32 	%r404, %r19, %r402;
	ld.shared.f32 	%f597, [%r404];
	fma.rn.f32 	%f598, %f596, %f597, %f1042;
	ld.shared.f32 	%f599, [%r403+64];
	ld.shared.f32 	%f600, [%r404+64];
	fma.rn.f32 	%f1042, %f599, %f600, %f598;
	add.s32 	%r611, %r611, 2;
$L__BB5_112:
	and.b32  	%r405, %r26, 1;
	setp.eq.b32 	%p115, %r405, 1;
	not.pred 	%p116, %p115;
	@%p116 bra 	$L__BB5_114;
	sub.s32 	%r406, %r611, %r24;
	shl.b32 	%r407, %r406, 6;
	add.s32 	%r408, %r20, %r407;
	ld.shared.f32 	%f601, [%r408];
	add.s32 	%r409, %r19, %r407;
	ld.shared.f32 	%f602, [%r409];
	fma.rn.f32 	%f1042, %f601, %f602, %f1042;
$L__BB5_114:
	setp.ge.u32 	%p117, %r6, %r208;
	setp.ge.u32 	%p118, %r4, %r209;
	or.pred  	%p119, %p117, %p118;
	@%p119 bra 	$L__BB5_126;
	setp.lt.u32 	%p120, %r32, 7;
	mov.u32 	%r616, %r24;
	@%p120 bra 	$L__BB5_118;
	sub.s32 	%r121, %r31, %r28;
	mov.b32 	%r615, 0;
	mov.u32 	%r616, %r24;
$L__BB5_117:
	.pragma "nounroll";
	sub.s32 	%r411, %r616, %r24;
	shl.b32 	%r412, %r411, 6;
	add.s32 	%r413, %r21, %r412;
	ld.shared.f32 	%f604, [%r413];
	add.s32 	%r414, %r16, %r412;
	ld.shared.f32 	%f605, [%r414];
	fma.rn.f32 	%f606, %f604, %f605, %f1050;
	ld.shared.f32 	%f607, [%r413+64];
	ld.shared.f32 	%f608, [%r414+64];
	fma.rn.f32 	%f609, %f607, %f608, %f606;
	ld.shared.f32 	%f610, [%r413+128];
	ld.shared.f32 	%f611, [%r414+128];
	fma.rn.f32 	%f612, %f610, %f611, %f609;
	ld.shared.f32 	%f613, [%r413+192];
	ld.shared.f32 	%f614, [%r414+192];
	fma.rn.f32 	%f615, %f613, %f614, %f612;
	ld.shared.f32 	%f616, [%r413+256];
	ld.shared.f32 	%f617, [%r414+256];
	fma.rn.f32 	%f618, %f616, %f617, %f615;
	ld.shared.f32 	%f619, [%r413+320];
	ld.shared.f32 	%f620, [%r414+320];
	fma.rn.f32 	%f621, %f619, %f620, %f618;
	ld.shared.f32 	%f622, [%r413+384];
	ld.shared.f32 	%f623, [%r414+384];
	fma.rn.f32 	%f624, %f622, %f623, %f621;
	ld.shared.f32 	%f625, [%r413+448];
	ld.shared.f32 	%f626, [%r414+448];
	fma.rn.f32 	%f1050, %f625, %f626, %f624;
	add.s32 	%r616, %r616, 8;
	add.s32 	%r615, %r615, 8;
	setp.ne.s32 	%p121, %r615, %r121;
	@%p121 bra 	$L__BB5_117;
$L__BB5_118:
	setp.eq.s32 	%p122, %r28, 0;
	@%p122 bra 	$L__BB5_126;
	setp.lt.u32 	%p123, %r28, 4;
	@%p123 bra 	$L__BB5_121;
	sub.s32 	%r415, %r616, %r24;
	shl.b32 	%r416, %r415, 6;
	add.s32 	%r417, %r21, %r416;
	ld.shared.f32 	%f628, [%r417];
	add.s32 	%r418, %r16, %r416;
	ld.shared.f32 	%f629, [%r418];
	fma.rn.f32 	%f630, %f628, %f629, %f1050;
	ld.shared.f32 	%f631, [%r417+64];
	ld.shared.f32 	%f632, [%r418+64];
	fma.rn.f32 	%f633, %f631, %f632, %f630;
	ld.shared.f32 	%f634, [%r417+128];
	ld.shared.f32 	%f635, [%r418+128];
	fma.rn.f32 	%f636, %f634, %f635, %f633;
	ld.shared.f32 	%f637, [%r417+192];
	ld.shared.f32 	%f638, [%r418+192];
	fma.rn.f32 	%f1050, %f637, %f638, %f636;
	add.s32 	%r616, %r616, 4;
$L__BB5_121:
	setp.eq.s32 	%p124, %r27, 0;
	@%p124 bra 	$L__BB5_126;
	setp.eq.s32 	%p125, %r27, 1;
	@%p125 bra 	$L__BB5_124;
	sub.s32 	%r419, %r616, %r24;
	shl.b32 	%r420, %r419, 6;
	add.s32 	%r421, %r21, %r420;
	ld.shared.f32 	%f640, [%r421];
	add.s32 	%r422, %r16, %r420;
	ld.shared.f32 	%f641, [%r422];
	fma.rn.f32 	%f642, %f640, %f641, %f1050;
	ld.shared.f32 	%f643, [%r421+64];
	ld.shared.f32 	%f644, [%r422+64];
	fma.rn.f32 	%f1050, %f643, %f644, %f642;
	add.s32 	%r616, %r616, 2;
$L__BB5_124:
	and.b32  	%r423, %r26, 1;
	setp.eq.b32 	%p126, %r423, 1;
	not.pred 	%p127, %p126;
	@%p127 bra 	$L__BB5_126;
	sub.s32 	%r424, %r616, %r24;
	shl.b32 	%r425, %r424, 6;
	add.s32 	%r426, %r21, %r425;
	ld.shared.f32 	%f645, [%r426];
	add.s32 	%r427, %r16, %r425;
	ld.shared.f32 	%f646, [%r427];
	fma.rn.f32 	%f1050, %f645, %f646, %f1050;
$L__BB5_126:
	setp.ge.u32 	%p129, %r10, %r209;
	or.pred  	%p130, %p117, %p129;
	@%p130 bra 	$L__BB5_138;
	setp.lt.u32 	%p131, %r32, 7;
	mov.u32 	%r621, %r24;
	@%p131 bra 	$L__BB5_130;
	sub.s32 	%r131, %r31, %r28;
	mov.b32 	%r620, 0;
	mov.u32 	%r621, %r24;
$L__BB5_129:
	.pragma "nounroll";
	sub.s32 	%r429, %r621, %r24;
	shl.b32 	%r430, %r429, 6;
	add.s32 	%r431, %r21, %r430;
	ld.shared.f32 	%f648, [%r431];
	add.s32 	%r432, %r17, %r430;
	ld.shared.f32 	%f649, [%r432];
	fma.rn.f32 	%f650, %f648, %f649, %f1058;
	ld.shared.f32 	%f651, [%r431+64];
	ld.shared.f32 	%f652, [%r432+64];
	fma.rn.f32 	%f653, %f651, %f652, %f650;
	ld.shared.f32 	%f654, [%r431+128];
	ld.shared.f32 	%f655, [%r432+128];
	fma.rn.f32 	%f656, %f654, %f655, %f653;
	ld.shared.f32 	%f657, [%r431+192];
	ld.shared.f32 	%f658, [%r432+192];
	fma.rn.f32 	%f659, %f657, %f658, %f656;
	ld.shared.f32 	%f660, [%r431+256];
	ld.shared.f32 	%f661, [%r432+256];
	fma.rn.f32 	%f662, %f660, %f661, %f659;
	ld.shared.f32 	%f663, [%r431+320];
	ld.shared.f32 	%f664, [%r432+320];
	fma.rn.f32 	%f665, %f663, %f664, %f662;
	ld.shared.f32 	%f666, [%r431+384];
	ld.shared.f32 	%f667, [%r432+384];
	fma.rn.f32 	%f668, %f666, %f667, %f665;
	ld.shared.f32 	%f669, [%r431+448];
	ld.shared.f32 	%f670, [%r432+448];
	fma.rn.f32 	%f1058, %f669, %f670, %f668;
	add.s32 	%r621, %r621, 8;
	add.s32 	%r620, %r620, 8;
	setp.ne.s32 	%p132, %r620, %r131;
	@%p132 bra 	$L__BB5_129;
$L__BB5_130:
	setp.eq.s32 	%p133, %r28, 0;
	@%p133 bra 	$L__BB5_138;
	setp.lt.u32 	%p134, %r28, 4;
	@%p134 bra 	$L__BB5_133;
	sub.s32 	%r433, %r621, %r24;
	shl.b32 	%r434, %r433, 6;
	add.s32 	%r435, %r21, %r434;
	ld.shared.f32 	%f672, [%r435];
	add.s32 	%r436, %r17, %r434;
	ld.shared.f32 	%f673, [%r436];
	fma.rn.f32 	%f674, %f672, %f673, %f1058;
	ld.shared.f32 	%f675, [%r435+64];
	ld.shared.f32 	%f676, [%r436+64];
	fma.rn.f32 	%f677, %f675, %f676, %f674;
	ld.shared.f32 	%f678, [%r435+128];
	ld.shared.f32 	%f679, [%r436+128];
	fma.rn.f32 	%f680, %f678, %f679, %f677;
	ld.shared.f32 	%f681, [%r435+192];
	ld.shared.f32 	%f682, [%r436+192];
	fma.rn.f32 	%f1058, %f681, %f682, %f680;
	add.s32 	%r621, %r621, 4;
$L__BB5_133:
	setp.eq.s32 	%p135, %r27, 0;
	@%p135 bra 	$L__BB5_138;
	setp.eq.s32 	%p136, %r27, 1;
	@%p136 bra 	$L__BB5_136;
	sub.s32 	%r437, %r621, %r24;
	shl.b32 	%r438, %r437, 6;
	add.s32 	%r439, %r21, %r438;
	ld.shared.f32 	%f684, [%r439];
	add.s32 	%r440, %r17, %r438;
	ld.shared.f32 	%f685, [%r440];
	fma.rn.f32 	%f686, %f684, %f685, %f1058;
	ld.shared.f32 	%f687, [%r439+64];
	ld.shared.f32 	%f688, [%r440+64];
	fma.rn.f32 	%f1058, %f687, %f688, %f686;
	add.s32 	%r621, %r621, 2;
$L__BB5_136:
	and.b32  	%r441, %r26, 1;
	setp.eq.b32 	%p137, %r441, 1;
	not.pred 	%p138, %p137;
	@%p138 bra 	$L__BB5_138;
	sub.s32 	%r442, %r621, %r24;
	shl.b32 	%r443, %r442, 6;
	add.s32 	%r444, %r21, %r443;
	ld.shared.f32 	%f689, [%r444];
	add.s32 	%r445, %r17, %r443;
	ld.shared.f32 	%f690, [%r445];
	fma.rn.f32 	%f1058, %f689, %f690, %f1058;
$L__BB5_138:
	setp.ge.u32 	%p139, %r6, %r208;
	setp.ge.u32 	%p140, %r12, %r209;
	or.pred  	%p141, %p139, %p140;
	@%p141 bra 	$L__BB5_150;
	setp.lt.u32 	%p142, %r32, 7;
	mov.u32 	%r626, %r24;
	@%p142 bra 	$L__BB5_142;
	sub.s32 	%r141, %r31, %r28;
	mov.b32 	%r625, 0;
	mov.u32 	%r626, %r24;
$L__BB5_141:
	.pragma "nounroll";
	sub.s32 	%r447, %r626, %r24;
	shl.b32 	%r448, %r447, 6;
	add.s32 	%r449, %r21, %r448;
	ld.shared.f32 	%f692, [%r449];
	add.s32 	%r450, %r18, %r448;
	ld.shared.f32 	%f693, [%r450];
	fma.rn.f32 	%f694, %f692, %f693, %f1066;
	ld.shared.f32 	%f695, [%r449+64];
	ld.shared.f32 	%f696, [%r450+64];
	fma.rn.f32 	%f697, %f695, %f696, %f694;
	ld.shared.f32 	%f698, [%r449+128];
	ld.shared.f32 	%f699, [%r450+128];
	fma.rn.f32 	%f700, %f698, %f699, %f697;
	ld.shared.f32 	%f701, [%r449+192];
	ld.shared.f32 	%f702, [%r450+192];
	fma.rn.f32 	%f703, %f701, %f702, %f700;
	ld.shared.f32 	%f704, [%r449+256];
	ld.shared.f32 	%f705, [%r450+256];
	fma.rn.f32 	%f706, %f704, %f705, %f703;
	ld.shared.f32 	%f707, [%r449+320];
	ld.shared.f32 	%f708, [%r450+320];
	fma.rn.f32 	%f709, %f707, %f708, %f706;
	ld.shared.f32 	%f710, [%r449+384];
	ld.shared.f32 	%f711, [%r450+384];
	fma.rn.f32 	%f712, %f710, %f711, %f709;
	ld.shared.f32 	%f713, [%r449+448];
	ld.shared.f32 	%f714, [%r450+448];
	fma.rn.f32 	%f1066, %f713, %f714, %f712;
	add.s32 	%r626, %r626, 8;
	add.s32 	%r625, %r625, 8;
	setp.ne.s32 	%p143, %r625, %r141;
	@%p143 bra 	$L__BB5_141;
$L__BB5_142:
	setp.eq.s32 	%p144, %r28, 0;
	@%p144 bra 	$L__BB5_150;
	setp.lt.u32 	%p145, %r28, 4;
	@%p145 bra 	$L__BB5_145;
	sub.s32 	%r451, %r626, %r24;
	shl.b32 	%r452, %r451, 6;
	add.s32 	%r453, %r21, %r452;
	ld.shared.f32 	%f716, [%r453];
	add.s32 	%r454, %r18, %r452;
	ld.shared.f32 	%f717, [%r454];
	fma.rn.f32 	%f718, %f716, %f717, %f1066;
	ld.shared.f32 	%f719, [%r453+64];
	ld.shared.f32 	%f720, [%r454+64];
	fma.rn.f32 	%f721, %f719, %f720, %f718;
	ld.shared.f32 	%f722, [%r453+128];
	ld.shared.f32 	%f723, [%r454+128];
	fma.rn.f32 	%f724, %f722, %f723, %f721;
	ld.shared.f32 	%f725, [%r453+192];
	ld.shared.f32 	%f726, [%r454+192];
	fma.rn.f32 	%f1066, %f725, %f726, %f724;
	add.s32 	%r626, %r626, 4;
$L__BB5_145:
	setp.eq.s32 	%p146, %r27, 0;
	@%p146 bra 	$L__BB5_150;
	setp.eq.s32 	%p147, %r27, 1;
	@%p147 bra 	$L__BB5_148;
	sub.s32 	%r455, %r626, %r24;
	shl.b32 	%r456, %r455, 6;
	add.s32 	%r457, %r21, %r456;
	ld.shared.f32 	%f728, [%r457];
	add.s32 	%r458, %r18, %r456;
	ld.shared.f32 	%f729, [%r458];
	fma.rn.f32 	%f730, %f728, %f729, %f1066;
	ld.shared.f32 	%f731, [%r457+64];
	ld.shared.f32 	%f732, [%r458+64];
	fma.rn.f32 	%f1066, %f731, %f732, %f730;
	add.s32 	%r626, %r626, 2;
$L__BB5_148:
	and.b32  	%r459, %r26, 1;
	setp.eq.b32 	%p148, %r459, 1;
	not.pred 	%p149, %p148;
	@%p149 bra 	$L__BB5_150;
	sub.s32 	%r460, %r626, %r24;
	shl.b32 	%r461, %r460, 6;
	add.s32 	%r462, %r21, %r461;
	ld.shared.f32 	%f733, [%r462];
	add.s32 	%r463, %r18, %r461;
	ld.shared.f32 	%f734, [%r463];
	fma.rn.f32 	%f1066, %f733, %f734, %f1066;
$L__BB5_150:
	setp.ge.u32 	%p151, %r13, %r209;
	or.pred  	%p152, %p139, %p151;
	@%p152 bra 	$L__BB5_162;
	setp.lt.u32 	%p153, %r32, 7;
	mov.u32 	%r631, %r24;
	@%p153 bra 	$L__BB5_154;
	sub.s32 	%r151, %r31, %r28;
	mov.b32 	%r630, 0;
	mov.u32 	%r631, %r24;
$L__BB5_153:
	.pragma "nounroll";
	sub.s32 	%r465, %r631, %r24;
	shl.b32 	%r466, %r465, 6;
	add.s32 	%r467, %r21, %r466;
	ld.shared.f32 	%f736, [%r467];
	add.s32 	%r468, %r19, %r466;
	ld.shared.f32 	%f737, [%r468];
	fma.rn.f32 	%f738, %f736, %f737, %f1074;
	ld.shared.f32 	%f739, [%r467+64];
	ld.shared.f32 	%f740, [%r468+64];
	fma.rn.f32 	%f741, %f739, %f740, %f738;
	ld.shared.f32 	%f742, [%r467+128];
	ld.shared.f32 	%f743, [%r468+128];
	fma.rn.f32 	%f744, %f742, %f743, %f741;
	ld.shared.f32 	%f745, [%r467+192];
	ld.shared.f32 	%f746, [%r468+192];
	fma.rn.f32 	%f747, %f745, %f746, %f744;
	ld.shared.f32 	%f748, [%r467+256];
	ld.shared.f32 	%f749, [%r468+256];
	fma.rn.f32 	%f750, %f748, %f749, %f747;
	ld.shared.f32 	%f751, [%r467+320];
	ld.shared.f32 	%f752, [%r468+320];
	fma.rn.f32 	%f753, %f751, %f752, %f750;
	ld.shared.f32 	%f754, [%r467+384];
	ld.shared.f32 	%f755, [%r468+384];
	fma.rn.f32 	%f756, %f754, %f755, %f753;
	ld.shared.f32 	%f757, [%r467+448];
	ld.shared.f32 	%f758, [%r468+448];
	fma.rn.f32 	%f1074, %f757, %f758, %f756;
	add.s32 	%r631, %r631, 8;
	add.s32 	%r630, %r630, 8;
	setp.ne.s32 	%p154, %r630, %r151;
	@%p154 bra 	$L__BB5_153;
$L__BB5_154:
	setp.eq.s32 	%p155, %r28, 0;
	@%p155 bra 	$L__BB5_162;
	setp.lt.u32 	%p156, %r28, 4;
	@%p156 bra 	$L__BB5_157;
	sub.s32 	%r469, %r631, %r24;
	shl.b32 	%r470, %r469, 6;
	add.s32 	%r471, %r21, %r470;
	ld.shared.f32 	%f760, [%r471];
	add.s32 	%r472, %r19, %r470;
	ld.shared.f32 	%f761, [%r472];
	fma.rn.f32 	%f762, %f760, %f761, %f1074;
	ld.shared.f32 	%f763, [%r471+64];
	ld.shared.f32 	%f764, [%r472+64];
	fma.rn.f32 	%f765, %f763, %f764, %f762;
	ld.shared.f32 	%f766, [%r471+128];
	ld.shared.f32 	%f767, [%r472+128];
	fma.rn.f32 	%f768, %f766, %f767, %f765;
	ld.shared.f32 	%f769, [%r471+192];
	ld.shared.f32 	%f770, [%r472+192];
	fma.rn.f32 	%f1074, %f769, %f770, %f768;
	add.s32 	%r631, %r631, 4;
$L__BB5_157:
	setp.eq.s32 	%p157, %r27, 0;
	@%p157 bra 	$L__BB5_162;
	setp.eq.s32 	%p158, %r27, 1;
	@%p158 bra 	$L__BB5_160;
	sub.s32 	%r473, %r631, %r24;
	shl.b32 	%r474, %r473, 6;
	add.s32 	%r475, %r21, %r474;
	ld.shared.f32 	%f772, [%r475];
	add.s32 	%r476, %r19, %r474;
	ld.shared.f32 	%f773, [%r476];
	fma.rn.f32 	%f774, %f772, %f773, %f1074;
	ld.shared.f32 	%f775, [%r475+64];
	ld.shared.f32 	%f776, [%r476+64];
	fma.rn.f32 	%f1074, %f775, %f776, %f774;
	add.s32 	%r631, %r631, 2;
$L__BB5_160:
	and.b32  	%r477, %r26, 1;
	setp.eq.b32 	%p159, %r477, 1;
	not.pred 	%p160, %p159;
	@%p160 bra 	$L__BB5_162;
	sub.s32 	%r478, %r631, %r24;
	shl.b32 	%r479, %r478, 6;
	add.s32 	%r480, %r21, %r479;
	ld.shared.f32 	%f777, [%r480];
	add.s32 	%r481, %r19, %r479;
	ld.shared.f32 	%f778, [%r481];
	fma.rn.f32 	%f1074, %f777, %f778, %f1074;
$L__BB5_162:
	setp.ge.u32 	%p161, %r7, %r208;
	setp.ge.u32 	%p162, %r4, %r209;
	or.pred  	%p163, %p161, %p162;
	@%p163 bra 	$L__BB5_174;
	setp.lt.u32 	%p164, %r32, 7;
	mov.u32 	%r636, %r24;
	@%p164 bra 	$L__BB5_166;
	sub.s32 	%r161, %r31, %r28;
	mov.b32 	%r635, 0;
	mov.u32 	%r636, %r24;
$L__BB5_165:
	.pragma "nounroll";
	sub.s32 	%r483, %r636, %r24;
	shl.b32 	%r484, %r483, 6;
	add.s32 	%r485, %r22, %r484;
	ld.shared.f32 	%f780, [%r485];
	add.s32 	%r486, %r16, %r484;
	ld.shared.f32 	%f781, [%r486];
	fma.rn.f32 	%f782, %f780, %f781, %f1082;
	ld.shared.f32 	%f783, [%r485+64];
	ld.shared.f32 	%f784, [%r486+64];
	fma.rn.f32 	%f785, %f783, %f784, %f782;
	ld.shared.f32 	%f786, [%r485+128];
	ld.shared.f32 	%f787, [%r486+128];
	fma.rn.f32 	%f788, %f786, %f787, %f785;
	ld.shared.f32 	%f789, [%r485+192];
	ld.shared.f32 	%f790, [%r486+192];
	fma.rn.f32 	%f791, %f789, %f790, %f788;
	ld.shared.f32 	%f792, [%r485+256];
	ld.shared.f32 	%f793, [%r486+256];
	fma.rn.f32 	%f794, %f792, %f793, %f791;
	ld.shared.f32 	%f795, [%r485+320];
	ld.shared.f32 	%f796, [%r486+320];
	fma.rn.f32 	%f797, %f795, %f796, %f794;
	ld.shared.f32 	%f798, [%r485+384];
	ld.shared.f32 	%f799, [%r486+384];
	fma.rn.f32 	%f800, %f798, %f799, %f797;
	ld.shared.f32 	%f801, [%r485+448];
	ld.shared.f32 	%f802, [%r486+448];
	fma.rn.f32 	%f1082, %f801, %f802, %f800;
	add.s32 	%r636, %r636, 8;
	add.s32 	%r635, %r635, 8;
	setp.ne.s32 	%p165, %r635, %r161;
	@%p165 bra 	$L__BB5_165;
$L__BB5_166:
	setp.eq.s32 	%p166, %r28, 0;
	@%p166 bra 	$L__BB5_174;
	setp.lt.u32 	%p167, %r28, 4;
	@%p167 bra 	$L__BB5_169;
	sub.s32 	%r487, %r636, %r24;
	shl.b32 	%r488, %r487, 6;
	add.s32 	%r489, %r22, %r488;
	ld.shared.f32 	%f804, [%r489];
	add.s32 	%r490, %r16, %r488;
	ld.shared.f32 	%f805, [%r490];
	fma.rn.f32 	%f806, %f804, %f805, %f1082;
	ld.shared.f32 	%f807, [%r489+64];
	ld.shared.f32 	%f808, [%r490+64];
	fma.rn.f32 	%f809, %f807, %f808, %f806;
	ld.shared.f32 	%f810, [%r489+128];
	ld.shared.f32 	%f811, [%r490+128];
	fma.rn.f32 	%f812, %f810, %f811, %f809;
	ld.shared.f32 	%f813, [%r489+192];
	ld.shared.f32 	%f814, [%r490+192];
	fma.rn.f32 	%f1082, %f813, %f814, %f812;
	add.s32 	%r636, %r636, 4;
$L__BB5_169:
	setp.eq.s32 	%p168, %r27, 0;
	@%p168 bra 	$L__BB5_174;
	setp.eq.s32 	%p169, %r27, 1;
	@%p169 bra 	$L__BB5_172;
	sub.s32 	%r491, %r636, %r24;
	shl.b32 	%r492, %r491, 6;
	add.s32 	%r493, %r22, %r492;
	ld.shared.f32 	%f816, [%r493];
	add.s32 	%r494, %r16, %r492;
	ld.shared.f32 	%f817, [%r494];
	fma.rn.f32 	%f818, %f816, %f817, %f1082;
	ld.shared.f32 	%f819, [%r493+64];
	ld.shared.f32 	%f820, [%r494+64];
	fma.rn.f32 	%f1082, %f819, %f820, %f818;
	add.s32 	%r636, %r636, 2;
$L__BB5_172:
	and.b32  	%r495, %r26, 1;
	setp.eq.b32 	%p170, %r495, 1;
	not.pred 	%p171, %p170;
	@%p171 bra 	$L__BB5_174;
	sub.s32 	%r496, %r636, %r24;
	shl.b32 	%r497, %r496, 6;
	add.s32 	%r498, %r22, %r497;
	ld.shared.f32 	%f821, [%r498];
	add.s32 	%r499, %r16, %r497;
	ld.shared.f32 	%f822, [%r499];
	fma.rn.f32 	%f1082, %f821, %f822, %f1082;
$L__BB5_174:
	setp.ge.u32 	%p173, %r10, %r209;
	or.pred  	%p174, %p161, %p173;
	@%p174 bra 	$L__BB5_186;
	setp.lt.u32 	%p175, %r32, 7;
	mov.u32 	%r641, %r24;
	@%p175 bra 	$L__BB5_178;
	sub.s32 	%r171, %r31, %r28;
	mov.b32 	%r640, 0;
	mov.u32 	%r641, %r24;
$L__BB5_177:
	.pragma "nounroll";
	sub.s32 	%r501, %r641, %r24;
	shl.b32 	%r502, %r501, 6;
	add.s32 	%r503, %r22, %r502;
	ld.shared.f32 	%f824, [%r503];
	add.s32 	%r504, %r17, %r502;
	ld.shared.f32 	%f825, [%r504];
	fma.rn.f32 	%f826, %f824, %f825, %f1090;
	ld.shared.f32 	%f827, [%r503+64];
	ld.shared.f32 	%f828, [%r504+64];
	fma.rn.f32 	%f829, %f827, %f828, %f826;
	ld.shared.f32 	%f830, [%r503+128];
	ld.shared.f32 	%f831, [%r504+128];
	fma.rn.f32 	%f832, %f830, %f831, %f829;
	ld.shared.f32 	%f833, [%r503+192];
	ld.shared.f32 	%f834, [%r504+192];
	fma.rn.f32 	%f835, %f833, %f834, %f832;
	ld.shared.f32 	%f836, [%r503+256];
	ld.shared.f32 	%f837, [%r504+256];
	fma.rn.f32 	%f838, %f836, %f837, %f835;
	ld.shared.f32 	%f839, [%r503+320];
	ld.shared.f32 	%f840, [%r504+320];
	fma.rn.f32 	%f841, %f839, %f840, %f838;
	ld.shared.f32 	%f842, [%r503+384];
	ld.shared.f32 	%f843, [%r504+384];
	fma.rn.f32 	%f844, %f842, %f843, %f841;
	ld.shared.f32 	%f845, [%r503+448];
	ld.shared.f32 	%f846, [%r504+448];
	fma.rn.f32 	%f1090, %f845, %f846, %f844;
	add.s32 	%r641, %r641, 8;
	add.s32 	%r640, %r640, 8;
	setp.ne.s32 	%p176, %r640, %r171;
	@%p176 bra 	$L__BB5_177;
$L__BB5_178:
	setp.eq.s32 	%p177, %r28, 0;
	@%p177 bra 	$L__BB5_186;
	setp.lt.u32 	%p178, %r28, 4;
	@%p178 bra 	$L__BB5_181;
	sub.s32 	%r505, %r641, %r24;
	shl.b32 	%r506, %r505, 6;
	add.s32 	%r507, %r22, %r506;
	ld.shared.f32 	%f848, [%r507];
	add.s32 	%r508, %r17, %r506;
	ld.shared.f32 	%f849, [%r508];
	fma.rn.f32 	%f850, %f848, %f849, %f1090;
	ld.shared.f32 	%f851, [%r507+64];
	ld.shared.f32 	%f852, [%r508+64];
	fma.rn.f32 	%f853, %f851, %f852, %f850;
	ld.shared.f32 	%f854, [%r507+128];
	ld.shared.f32 	%f855, [%r508+128];
	fma.rn.f32 	%f856, %f854, %f855, %f853;
	ld.shared.f32 	%f857, [%r507+192];
	ld.shared.f32 	%f858, [%r508+192];
	fma.rn.f32 	%f1090, %f857, %f858, %f856;
	add.s32 	%r641, %r641, 4;
$L__BB5_181:
	setp.eq.s32 	%p179, %r27, 0;
	@%p179 bra 	$L__BB5_186;
	setp.eq.s32 	%p180, %r27, 1;
	@%p180 bra 	$L__BB5_184;
	sub.s32 	%r509, %r641, %r24;
	shl.b32 	%r510, %r509, 6;
	add.s32 	%r511, %r22, %r510;
	ld.shared.f32 	%f860, [%r511];
	add.s32 	%r512, %r17, %r510;
	ld.shared.f32 	%f861, [%r512];
	fma.rn.f32 	%f862, %f860, %f861, %f1090;
	ld.shared.f32 	%f863, [%r511+64];
	ld.shared.f32 	%f864, [%r512+64];
	fma.rn.f32 	%f1090, %f863, %f864, %f862;
	add.s32 	%r641, %r641, 2;
$L__BB5_184:
	and.b32  	%r513, %r26, 1;
	setp.eq.b32 	%p181, %r513, 1;
	not.pred 	%p182, %p181;
	@%p182 bra 	$L__BB5_186;
	sub.s32 	%r514, %r641, %r24;
	shl.b32 	%r515, %r514, 6;
	add.s32 	%r516, %r22, %r515;
	ld.shared.f32 	%f865, [%r516];
	add.s32 	%r517, %r17, %r515;
	ld.shared.f32 	%f866, [%r517];
	fma.rn.f32 	%f1090, %f865, %f866, %f1090;
$L__BB5_186:
	setp.ge.u32 	%p183, %r7, %r208;
	setp.ge.u32 	%p184, %r12, %r209;
	or.pred  	%p185, %p183, %p184;
	@%p185 bra 	$L__BB5_198;
	setp.lt.u32 	%p186, %r32, 7;
	mov.u32 	%r646, %r24;
	@%p186 bra 	$L__BB5_190;
	sub.s32 	%r181, %r31, %r28;
	mov.b32 	%r645, 0;
	mov.u32 	%r646, %r24;
$L__BB5_189:
	.pragma "nounroll";
	sub.s32 	%r519, %r646, %r24;
	shl.b32 	%r520, %r519, 6;
	add.s32 	%r521, %r22, %r520;
	ld.shared.f32 	%f868, [%r521];
	add.s32 	%r522, %r18, %r520;
	ld.shared.f32 	%f869, [%r522];
	fma.rn.f32 	%f870, %f868, %f869, %f1098;
	ld.shared.f32 	%f871, [%r521+64];
	ld.shared.f32 	%f872, [%r522+64];
	fma.rn.f32 	%f873, %f871, %f872, %f870;
	ld.shared.f32 	%f874, [%r521+128];
	ld.shared.f32 	%f875, [%r522+128];
	fma.rn.f32 	%f876, %f874, %f875, %f873;
	ld.shared.f32 	%f877, [%r521+192];
	ld.shared.f32 	%f878, [%r522+192];
	fma.rn.f32 	%f879, %f877, %f878, %f876;
	ld.shared.f32 	%f880, [%r521+256];
	ld.shared.f32 	%f881, [%r522+256];
	fma.rn.f32 	%f882, %f880, %f881, %f879;
	ld.shared.f32 	%f883, [%r521+320];
	ld.shared.f32 	%f884, [%r522+320];
	fma.rn.f32 	%f885, %f883, %f884, %f882;
	ld.shared.f32 	%f886, [%r521+384];
	ld.shared.f32 	%f887, [%r522+384];
	fma.rn.f32 	%f888, %f886, %f887, %f885;
	ld.shared.f32 	%f889, [%r521+448];
	ld.shared.f32 	%f890, [%r522+448];
	fma.rn.f32 	%f1098, %f889, %f890, %f888;
	add.s32 	%r646, %r646, 8;
	add.s32 	%r645, %r645, 8;
	setp.ne.s32 	%p187, %r645, %r181;
	@%p187 bra 	$L__BB5_189;
$L__BB5_190:
	setp.eq.s32 	%p188, %r28, 0;
	@%p188 bra 	$L__BB5_198;
	setp.lt.u32 	%p189, %r28, 4;
	@%p189 bra 	$L__BB5_193;
	sub.s32 	%r523, %r646, %r24;
	shl.b32 	%r524, %r523, 6;
	add.s32 	%r525, %r22, %r524;
	ld.shared.f32 	%f892, [%r525];
	add.s32 	%r526, %r18, %r524;
	ld.shared.f32 	%f893, [%r526];
	fma.rn.f32 	%f894, %f892, %f893, %f1098;
	ld.shared.f32 	%f895, [%r525+64];
	ld.shared.f32 	%f896, [%r526+64];
	fma.rn.f32 	%f897, %f895, %f896, %f894;
	ld.shared.f32 	%f898, [%r525+128];
	ld.shared.f32 	%f899, [%r526+128];
	fma.rn.f32 	%f900, %f898, %f899, %f897;
	ld.shared.f32 	%f901, [%r525+192];
	ld.shared.f32 	%f902, [%r526+192];
	fma.rn.f32 	%f1098, %f901, %f902, %f900;
	add.s32 	%r646, %r646, 4;
$L__BB5_193:
	setp.eq.s32 	%p190, %r27, 0;
	@%p190 bra 	$L__BB5_198;
	setp.eq.s32 	%p191, %r27, 1;
	@%p191 bra 	$L__BB5_196;
	sub.s32 	%r527, %r646, %r24;
	shl.b32 	%r528, %r527, 6;
	add.s32 	%r529, %r22, %r528;
	ld.shared.f32 	%f904, [%r529];
	add.s32 	%r530, %r18, %r528;
	ld.shared.f32 	%f905, [%r530];
	fma.rn.f32 	%f906, %f904, %f905, %f1098;
	ld.shared.f32 	%f907, [%r529+64];
	ld.shared.f32 	%f908, [%r530+64];
	fma.rn.f32 	%f1098, %f907, %f908, %f906;
	add.s32 	%r646, %r646, 2;
$L__BB5_196:
	and.b32  	%r531, %r26, 1;
	setp.eq.b32 	%p192, %r531, 1;
	not.pred 	%p193, %p192;
	@%p193 bra 	$L__BB5_198;
	sub.s32 	%r532, %r646, %r24;
	shl.b32 	%r533, %r532, 6;
	add.s32 	%r534, %r22, %r533;
	ld.shared.f32 	%f909, [%r534];
	add.s32 	%r535, %r18, %r533;
	ld.shared.f32 	%f910, [%r535];
	fma.rn.f32 	%f1098, %f909, %f910, %f1098;
$L__BB5_198:
	@%p194 bra 	$L__BB5_210;
	setp.lt.u32 	%p195, %r32, 7;
	mov.u32 	%r651, %r24;
	@%p195 bra 	$L__BB5_202;
	sub.s32 	%r191, %r31, %r28;
	mov.b32 	%r650, 0;
	mov.u32 	%r651, %r24;
$L__BB5_201:
	.pragma "nounroll";
	sub.s32 	%r537, %r651, %r24;
	shl.b32 	%r538, %r537, 6;
	add.s32 	%r539, %r22, %r538;
	ld.shared.f32 	%f912, [%r539];
	add.s32 	%r540, %r19, %r538;
	ld.shared.f32 	%f913, [%r540];
	fma.rn.f32 	%f914, %f912, %f913, %f1106;
	ld.shared.f32 	%f915, [%r539+64];
	ld.shared.f32 	%f916, [%r540+64];
	fma.rn.f32 	%f917, %f915, %f916, %f914;
	ld.shared.f32 	%f918, [%r539+128];
	ld.shared.f32 	%f919, [%r540+128];
	fma.rn.f32 	%f920, %f918, %f919, %f917;
	ld.shared.f32 	%f921, [%r539+192];
	ld.shared.f32 	%f922, [%r540+192];
	fma.rn.f32 	%f923, %f921, %f922, %f920;
	ld.shared.f32 	%f924, [%r539+256];
	ld.shared.f32 	%f925, [%r540+256];
	fma.rn.f32 	%f926, %f924, %f925, %f923;
	ld.shared.f32 	%f927, [%r539+320];
	ld.shared.f32 	%f928, [%r540+320];
	fma.rn.f32 	%f929, %f927, %f928, %f926;
	ld.shared.f32 	%f930, [%r539+384];
	ld.shared.f32 	%f931, [%r540+384];
	fma.rn.f32 	%f932, %f930, %f931, %f929;
	ld.shared.f32 	%f933, [%r539+448];
	ld.shared.f32 	%f934, [%r540+448];
	fma.rn.f32 	%f1106, %f933, %f934, %f932;
	add.s32 	%r651, %r651, 8;
	add.s32 	%r650, %r650, 8;
	setp.ne.s32 	%p196, %r650, %r191;
	@%p196 bra 	$L__BB5_201;
$L__BB5_202:
	setp.eq.s32 	%p197, %r28, 0;
	@%p197 bra 	$L__BB5_210;
	setp.lt.u32 	%p198, %r28, 4;
	@%p198 bra 	$L__BB5_205;
	sub.s32 	%r541, %r651, %r24;
	shl.b32 	%r542, %r541, 6;
	add.s32 	%r543, %r22, %r542;
	ld.shared.f32 	%f936, [%r543];
	add.s32 	%r544, %r19, %r542;
	ld.shared.f32 	%f937, [%r544];
	fma.rn.f32 	%f938, %f936, %f937, %f1106;
	ld.shared.f32 	%f939, [%r543+64];
	ld.shared.f32 	%f940, [%r544+64];
	fma.rn.f32 	%f941, %f939, %f940, %f938;
	ld.shared.f32 	%f942, [%r543+128];
	ld.shared.f32 	%f943, [%r544+128];
	fma.rn.f32 	%f944, %f942, %f943, %f941;
	ld.shared.f32 	%f945, [%r543+192];
	ld.shared.f32 	%f946, [%r544+192];
	fma.rn.f32 	%f1106, %f945, %f946, %f944;
	add.s32 	%r651, %r651, 4;
$L__BB5_205:
	setp.eq.s32 	%p199, %r27, 0;
	@%p199 bra 	$L__BB5_210;
	setp.eq.s32 	%p200, %r27, 1;
	@%p200 bra 	$L__BB5_208;
	sub.s32 	%r545, %r651, %r24;
	shl.b32 	%r546, %r545, 6;
	add.s32 	%r547, %r22, %r546;
	ld.shared.f32 	%f948, [%r547];
	add.s32 	%r548, %r19, %r546;
	ld.shared.f32 	%f949, [%r548];
	fma.rn.f32 	%f950, %f948, %f949, %f1106;
	ld.shared.f32 	%f951, [%r547+64];
	ld.shared.f32 	%f952, [%r548+64];
	fma.rn.f32 	%f1106, %f951, %f952, %f950;
	add.s32 	%r651, %r651, 2;
$L__BB5_208:
	and.b32  	%r549, %r26, 1;
	setp.eq.b32 	%p201, %r549, 1;
	not.pred 	%p202, %p201;
	@%p202 bra 	$L__BB5_210;
	sub.s32 	%r550, %r651, %r24;
	shl.b32 	%r551, %r550, 6;
	add.s32 	%r552, %r22, %r551;
	ld.shared.f32 	%f953, [%r552];
	add.s32 	%r553, %r19, %r551;
	ld.shared.f32 	%f954, [%r553];
	fma.rn.f32 	%f1106, %f953, %f954, %f1106;
$L__BB5_210:
	bar.sync 	0;
	setp.lt.s32 	%p203, %r571, %r210;
	add.s32 	%r570, %r570, 1;
	@%p203 bra 	$L__BB5_2;
$L__BB5_211:
	setp.ge.u32 	%p204, %r3, %r208;
	setp.ge.u32 	%p205, %r4, %r209;
	or.pred  	%p206, %p204, %p205;
	@%p206 bra 	$L__BB5_213;
	mad.lo.s32 	%r554, %r209, %r3, %r4;
	mul.wide.u32 	%rd23, %r554, 4;
	add.s64 	%rd24, %rd3, %rd23;
	st.global.f32 	[%rd24], %f986;
$L__BB5_213:
	setp.ge.u32 	%p207, %r3, %r208;
	add.s32 	%r202, %r4, 16;
	setp.ge.u32 	%p208, %r202, %r209;
	or.pred  	%p209, %p207, %p208;
	@%p209 bra 	$L__BB5_215;
	mad.lo.s32 	%r555, %r209, %r3, %r202;
	mul.wide.u32 	%rd25, %r555, 4;
	add.s64 	%rd26, %rd3, %rd25;
	st.global.f32 	[%rd26], %f994;
$L__BB5_215:
	setp.ge.u32 	%p210, %r3, %r208;
	add.s32 	%r203, %r4, 32;
	setp.ge.u32 	%p211, %r203, %r209;
	or.pred  	%p212, %p210, %p211;
	@%p212 bra 	$L__BB5_217;
	mad.lo.s32 	%r556, %r209, %r3, %r203;
	mul.wide.u32 	%rd27, %r556, 4;
	add.s64 	%rd28, %rd3, %rd27;
	st.global.f32 	[%rd28], %f1002;
$L__BB5_217:
	setp.ge.u32 	%p213, %r3, %r208;
	add.s32 	%r204, %r4, 48;
	setp.ge.u32 	%p214, %r204, %r209;
	or.pred  	%p215, %p213, %p214;
	@%p215 bra 	$L__BB5_219;
	mad.lo.s32 	%r557, %r209, %r3, %r204;
	mul.wide.u32 	%rd29, %r557, 4;
	add.s64 	%rd30, %rd3, %rd29;
	st.global.f32 	[%rd30], %f1010;
$L__BB5_219:
	setp.ge.u32 	%p216, %r4, %r209;
	add.s32 	%r205, %r3, 16;
	setp.ge.u32 	%p217, %r205, %r208;
	or.pred  	%p218, %p217, %p216;
	@%p218 bra 	$L__BB5_221;
	mad.lo.s32 	%r558, %r209, %r205, %r4;
	mul.wide.u32 	%rd31, %r558, 4;
	add.s64 	%rd32, %rd3, %rd31;
	st.global.f32 	[%rd32], %f1018;
$L__BB5_221:
	setp.ge.u32 	%p219, %r205, %r208;
	setp.ge.u32 	%p220, %r202, %r209;
	or.pred  	%p221, %p219, %p220;
	@%p221 bra 	$L__BB5_223;
	mad.lo.s32 	%r559, %r209, %r205, %r202;
	mul.wide.u32 	%rd33, %r559, 4;
	add.s64 	%rd34, %rd3, %rd33;
	st.global.f32 	[%rd34], %f1026;
$L__BB5_223:
	setp.ge.u32 	%p222, %r205, %r208;
	setp.ge.u32 	%p223, %r203, %r209;
	or.pred  	%p224, %p222, %p223;
	@%p224 bra 	$L__BB5_225;
	mad.lo.s32 	%r560, %r209, %r205, %r203;
	mul.wide.u32 	%rd35, %r560, 4;
	add.s64 	%rd36, %rd3, %rd35;
	st.global.f32 	[%rd36], %f1034;
$L__BB5_225:
	setp.ge.u32 	%p225, %r205, %r208;
	setp.ge.u32 	%p226, %r204, %r209;
	or.pred  	%p227, %p225, %p226;
	@%p227 bra 	$L__BB5_227;
	mad.lo.s32 	%r561, %r209, %r205, %r204;
	mul.wide.u32 	%rd37, %r561, 4;
	add.s64 	%rd38, %rd3, %rd37;
	st.global.f32 	[%rd38], %f1042;
$L__BB5_227:
	setp.ge.u32 	%p228, %r4, %r209;
	add.s32 	%r206, %r3, 32;
	setp.ge.u32 	%p229, %r206, %r208;
	or.pred  	%p230, %p229, %p228;
	@%p230 bra 	$L__BB5_229;
	mad.lo.s32 	%r562, %r209, %r206, %r4;
	mul.wide.u32 	%rd39, %r562, 4;
	add.s64 	%rd40, %rd3, %rd39;
	st.global.f32 	[%rd40], %f1050;
$L__BB5_229:
	setp.ge.u32 	%p231, %r206, %r208;
	setp.ge.u32 	%p232, %r202, %r209;
	or.pred  	%p233, %p231, %p232;
	@%p233 bra 	$L__BB5_231;
	mad.lo.s32 	%r563, %r209, %r206, %r202;
	mul.wide.u32 	%rd41, %r563, 4;
	add.s64 	%rd42, %rd3, %rd41;
	st.global.f32 	[%rd42], %f1058;
$L__BB5_231:
	setp.ge.u32 	%p234, %r206, %r208;
	setp.ge.u32 	%p235, %r203, %r209;
	or.pred  	%p236, %p234, %p235;
	@%p236 bra 	$L__BB5_233;
	mad.lo.s32 	%r564, %r209, %r206, %r203;
	mul.wide.u32 	%rd43, %r564, 4;
	add.s64 	%rd44, %rd3, %rd43;
	st.global.f32 	[%rd44], %f1066;
$L__BB5_233:
	setp.ge.u32 	%p237, %r206, %r208;
	setp.ge.u32 	%p238, %r204, %r209;
	or.pred  	%p239, %p237, %p238;
	@%p239 bra 	$L__BB5_235;
	mad.lo.s32 	%r565, %r209, %r206, %r204;
	mul.wide.u32 	%rd45, %r565, 4;
	add.s64 	%rd46, %rd3, %rd45;
	st.global.f32 	[%rd46], %f1074;
$L__BB5_235:
	setp.ge.u32 	%p240, %r4, %r209;
	add.s32 	%r207, %r3, 48;
	setp.ge.u32 	%p241, %r207, %r208;
	or.pred  	%p242, %p241, %p240;
	@%p242 bra 	$L__BB5_237;
	mad.lo.s32 	%r566, %r209, %r207, %r4;
	mul.wide.u32 	%rd47, %r566, 4;
	add.s64 	%rd48, %rd3, %rd47;
	st.global.f32 	[%rd48], %f1082;
$L__BB5_237:
	setp.ge.u32 	%p243, %r207, %r208;
	setp.ge.u32 	%p244, %r202, %r209;
	or.pred  	%p245, %p243, %p244;
	@%p245 bra 	$L__BB5_239;
	mad.lo.s32 	%r567, %r209, %r207, %r202;
	mul.wide.u32 	%rd49, %r567, 4;
	add.s64 	%rd50, %rd3, %rd49;
	st.global.f32 	[%rd50], %f1090;
$L__BB5_239:
	setp.ge.u32 	%p246, %r207, %r208;
	setp.ge.u32 	%p247, %r203, %r209;
	or.pred  	%p248, %p246, %p247;
	@%p248 bra 	$L__BB5_241;
	mad.lo.s32 	%r568, %r209, %r207, %r203;
	mul.wide.u32 	%rd51, %r568, 4;
	add.s64 	%rd52, %rd3, %rd51;
	st.global.f32 	[%rd52], %f1098;
$L__BB5_241:
	setp.ge.u32 	%p249, %r207, %r208;
	setp.ge.u32 	%p250, %r204, %r209;
	or.pred  	%p251, %p249, %p250;
	@%p251 bra 	$L__BB5_243;
	mad.lo.s32 	%r569, %r209, %r207, %r204;
	mul.wide.u32 	%rd53, %r569, 4;
	add.s64 	%rd54, %rd3, %rd53;
	st.global.f32 	[%rd54], %f1106;
$L__BB5_243:
	ret;

}
	// .globl	_Z12aTb_gpu_i4j4PKfS0_Pfiii
.visible .entry _Z12aTb_gpu_i4j4PKfS0_Pfiii(
	.param .u64 .ptr .align 1 _Z12aTb_gpu_i4j4PKfS0_Pfiii_param_0,
	.param .u64 .ptr .align 1 _Z12aTb_gpu_i4j4PKfS0_Pfiii_param_1,
	.param .u64 .ptr .align 1 _Z12aTb_gpu_i4j4PKfS0_Pfiii_param_2,
	.param .u32 _Z12aTb_gpu_i4j4PKfS0_Pfiii_param_3,
	.param .u32 _Z12aTb_gpu_i4j4PKfS0_Pfiii_param_4,
	.param .u32 _Z12aTb_gpu_i4j4PKfS0_Pfiii_param_5
)
{
	.reg .pred 	%p<252>;
	.reg .b32 	%r<654>;
	.reg .b32 	%f<1123>;
	.reg .b64 	%rd<55>;
	// demoted variable
	.shared .align 4 .b8 _ZZ12aTb_gpu_i4j4PKfS0_PfiiiE4as00[1024];
	// demoted variable
	.shared .align 4 .b8 _ZZ12aTb_gpu_i4j4PKfS0_PfiiiE4as01[1024];
	// demoted variable
	.shared .align 4 .b8 _ZZ12aTb_gpu_i4j4PKfS0_PfiiiE4as10[1024];
	// demoted variable
	.shared .align 4 .b8 _ZZ12aTb_gpu_i4j4PKfS0_PfiiiE4as11[1024];
	// demoted variable
	.shared .align 4 .b8 _ZZ12aTb_gpu_i4j4PKfS0_PfiiiE4bs00[1024];
	// demoted variable
	.shared .align 4 .b8 _ZZ12aTb_gpu_i4j4PKfS0_PfiiiE4bs01[1024];
	// demoted variable
	.shared .align 4 .b8 _ZZ12aTb_gpu_i4j4PKfS0_PfiiiE4bs10[1024];
	// demoted variable
	.shared .align 4 .b8 _ZZ12aTb_gpu_i4j4PKfS0_PfiiiE4bs11[1024];
	ld.param.u64 	%rd4, [_Z12aTb_gpu_i4j4PKfS0_Pfiii_param_0];
	ld.param.u64 	%rd5, [_Z12aTb_gpu_i4j4PKfS0_Pfiii_param_1];
	ld.param.u64 	%rd6, [_Z12aTb_gpu_i4j4PKfS0_Pfiii_param_2];
	ld.param.u32 	%r208, [_Z12aTb_gpu_i4j4PKfS0_Pfiii_param_3];
	ld.param.u32 	%r209, [_Z12aTb_gpu_i4j4PKfS0_Pfiii_param_4];
	ld.param.u32 	%r210, [_Z12aTb_gpu_i4j4PKfS0_Pfiii_param_5];
	cvta.to.global.u64 	%rd1, %rd5;
	cvta.to.global.u64 	%rd2, %rd4;
	cvta.to.global.u64 	%rd3, %rd6;
	mov.u32 	%r1, %tid.x;
	mov.u32 	%r2, %tid.y;
	mov.u32 	%r211, %ctaid.y;
	mov.u32 	%r212, %ntid.y;
	mul.lo.s32 	%r213, %r212, %r211;
	shl.b32 	%r214, %r213, 2;
	add.s32 	%r3, %r214, %r2;
	mov.u32 	%r215, %ctaid.x;
	mov.u32 	%r216, %ntid.x;
	mul.lo.s32 	%r217, %r216, %r215;
	shl.b32 	%r218, %r217, 2;
	add.s32 	%r4, %r218, %r1;
	setp.lt.s32 	%p4, %r210, 1;
	mov.f32 	%f1106, 0f00000000;
	mov.f32 	%f1098, %f1106;
	mov.f32 	%f1090, %f1106;
	mov.f32 	%f1082, %f1106;
	mov.f32 	%f1074, %f1106;
	mov.f32 	%f1066, %f1106;
	mov.f32 	%f1058, %f1106;
	mov.f32 	%f1050, %f1106;
	mov.f32 	%f1042, %f1106;
	mov.f32 	%f1034, %f1106;
	mov.f32 	%f1026, %f1106;
	mov.f32 	%f1018, %f1106;
	mov.f32 	%f1010, %f1106;
	mov.f32 	%f1002, %f1106;
	mov.f32 	%f994, %f1106;
	mov.f32 	%f986, %f1106;
	@%p4 bra 	$L__BB6_211;
	setp.lt.u32 	%p5, %r3, %r208;
	add.s32 	%r5, %r3, 16;
	setp.lt.u32 	%p6, %r5, %r208;
	add.s32 	%r6, %r3, 32;
	add.s32 	%r7, %r3, 48;
	setp.lt.u32 	%p7, %r7, %r208;
	shl.b32 	%r220, %r1, 6;
	mov.u32 	%r221, _ZZ12aTb_gpu_i4j4PKfS0_PfiiiE4as11;
	shl.b32 	%r222, %r2, 2;
	add.s32 	%r22, %r221, %r222;
	add.s32 	%r8, %r22, %r220;
	shl.b32 	%r223, %r2, 6;
	mov.u32 	%r224, _ZZ12aTb_gpu_i4j4PKfS0_PfiiiE4bs00;
	shl.b32 	%r225, %r1, 2;
	add.s32 	%r16, %r224, %r225;
	add.s32 	%r9, %r16, %r223;
	add.s32 	%r10, %r4, 16;
	mov.u32 	%r226, _ZZ12aTb_gpu_i4j4PKfS0_PfiiiE4bs01;
	add.s32 	%r17, %r226, %r225;
	add.s32 	%r11, %r17, %r223;
	add.s32 	%r12, %r4, 32;
	add.s32 	%r13, %r4, 48;
	setp.lt.u32 	%p8, %r13, %r209;
	mov.u32 	%r227, _ZZ12aTb_gpu_i4j4PKfS0_PfiiiE4bs11;
	add.s32 	%r19, %r227, %r225;
	add.s32 	%r14, %r19, %r223;
	mov.u32 	%r228, _ZZ12aTb_gpu_i4j4PKfS0_PfiiiE4as00;
	add.s32 	%r15, %r228, %r222;
	mov.u32 	%r229, _ZZ12aTb_gpu_i4j4PKfS0_PfiiiE4bs10;
	add.s32 	%r18, %r229, %r225;
	and.pred  	%p1, %p5, %p8;
	mov.u32 	%r230, _ZZ12aTb_gpu_i4j4PKfS0_PfiiiE4as01;
	add.s32 	%r20, %r230, %r222;
	and.pred  	%p2, %p6, %p8;
	mov.u32 	%r231, _ZZ12aTb_gpu_i4j4PKfS0_PfiiiE4as10;
	add.s32 	%r21, %r231, %r222;
	and.pred  	%p3, %p7, %p8;
	mov.f32 	%f986, 0f00000000;
	mov.b32 	%r570, 0;
	not.pred 	%p66, %p1;
	not.pred 	%p108, %p2;
	not.pred 	%p194, %p3;
	mov.f32 	%f994, %f986;
	mov.f32 	%f1002, %f986;
	mov.f32 	%f1010, %f986;
	mov.f32 	%f1018, %f986;
	mov.f32 	%f1026, %f986;
	mov.f32 	%f1034, %f986;
	mov.f32 	%f1042, %f986;
	mov.f32 	%f1050, %f986;
	mov.f32 	%f1058, %f986;
	mov.f32 	%f1066, %f986;
	mov.f32 	%f1074, %f986;
	mov.f32 	%f1082, %f986;
	mov.f32 	%f1090, %f986;
	mov.f32 	%f1098, %f986;
	mov.f32 	%f1106, %f986;
	mov.u32 	%r571, %r570;
$L__BB6_2:
	mov.u32 	%r24, %r571;
	setp.ge.u32 	%p9, %r3, %r208;
	add.s32 	%r571, %r24, 16;
	min.s32 	%r232, %r210, %r571;
	add.s32 	%r233, %r24, 1;
	max.s32 	%r26, %r232, %r233;
	and.b32  	%r27, %r26, 3;
	and.b32  	%r28, %r26, 7;
	add.s32 	%r29, %r28, -1;
	shl.b32 	%r30, %r570, 4;
	sub.s32 	%r31, %r26, %r30;
	add.s32 	%r32, %r31, -1;
	add.s32 	%r33, %r24, %r1;
	setp.ge.u32 	%p10, %r33, %r210;
	mov.f32 	%f971, 0f00000000;
	or.pred  	%p11, %p9, %p10;
	@%p11 bra 	$L__BB6_4;
	mad.lo.s32 	%r235, %r33, %r208, %r3;
	mul.wide.u32 	%rd7, %r235, 4;
	add.s64 	%rd8, %rd2, %rd7;
	ld.global.nc.f32 	%f971, [%rd8];
$L__BB6_4:
	setp.ge.u32 	%p13, %r5, %r208;
	shl.b32 	%r236, %r1, 6;
	mov.u32 	%r237, _ZZ12aTb_gpu_i4j4PKfS0_PfiiiE4as00;
	add.s32 	%r238, %r237, %r236;
	shl.b32 	%r239, %r2, 2;
	add.s32 	%r240, %r238, %r239;
	st.shared.f32 	[%r240], %f971;
	mov.f32 	%f972, 0f00000000;
	or.pred  	%p14, %p13, %p10;
	@%p14 bra 	$L__BB6_6;
	mad.lo.s32 	%r241, %r33, %r208, %r5;
	mul.wide.u32 	%rd9, %r241, 4;
	add.s64 	%rd10, %rd2, %rd9;
	ld.global.nc.f32 	%f972, [%rd10];
$L__BB6_6:
	setp.ge.u32 	%p15, %r33, %r210;
	setp.ge.u32 	%p16, %r6, %r208;
	shl.b32 	%r242, %r1, 6;
	mov.u32 	%r243, _ZZ12aTb_gpu_i4j4PKfS0_PfiiiE4as01;
	add.s32 	%r244, %r243, %r242;
	shl.b32 	%r245, %r2, 2;
	add.s32 	%r246, %r244, %r245;
	st.shared.f32 	[%r246], %f972;
	mov.f32 	%f973, 0f00000000;
	or.pred  	%p17, %p16, %p15;
	@%p17 bra 	$L__BB6_8;
	mad.lo.s32 	%r247, %r33, %r208, %r6;
	mul.wide.u32 	%rd11, %r247, 4;
	add.s64 	%rd12, %rd2, %rd11;
	ld.global.nc.f32 	%f973, [%rd12];
$L__BB6_8:
	setp.ge.u32 	%p19, %r7, %r208;
	shl.b32 	%r248, %r1, 6;
	mov.u32 	%r249, _ZZ12aTb_gpu_i4j4PKfS0_PfiiiE4as10;
	add.s32 	%r250, %r249, %r248;
	shl.b32 	%r251, %r2, 2;
	add.s32 	%r252, %r250, %r251;
	st.shared.f32 	[%r252], %f973;
	mov.f32 	%f974, 0f00000000;
	or.pred  	%p20, %p19, %p15;
	@%p20 bra 	$L__BB6_10;
	mad.lo.s32 	%r253, %r33, %r208, %r7;
	mul.wide.u32 	%rd13, %r253, 4;
	add.s64 	%rd14, %rd2, %rd13;
	ld.global.nc.f32 	%f974, [%rd14];
$L__BB6_10:
	setp.ge.u32 	%p21, %r4, %r209;
	st.shared.f32 	[%r8], %f974;
	add.s32 	%r34, %r24, %r2;
	setp.ge.u32 	%p22, %r34, %r210;
	mov.f32 	%f975, 0f00000000;
	or.pred  	%p23, %p21, %p22;
	@%p23 bra 	$L__BB6_12;
	mad.lo.s32 	%r255, %r34, %r209, %r4;
	mul.wide.u32 	%rd15, %r255, 4;
	add.s64 	%rd16, %rd1, %rd15;
	ld.global.nc.f32 	%f975, [%rd16];
$L__BB6_12:
	setp.ge.u32 	%p25, %r10, %r209;
	st.shared.f32 	[%r9], %f975;
	mov.f32 	%f976, 0f00000000;
	or.pred  	%p26, %p25, %p22;
	@%p26 bra 	$L__BB6_14;
	mad.lo.s32 	%r256, %r34, %r209, %r10;
	mul.wide.u32 	%rd17, %r256, 4;
	add.s64 	%rd18, %rd1, %rd17;
	ld.global.nc.f32 	%f976, [%rd18];
$L__BB6_14:
	setp.ge.u32 	%p27, %r34, %r210;
	setp.ge.u32 	%p28, %r12, %r209;
	st.shared.f32 	[%r11], %f976;
	mov.f32 	%f977, 0f00000000;
	or.pred  	%p29, %p28, %p27;
	@%p29 bra 	$L__BB6_16;
	mad.lo.s32 	%r257, %r34, %r209, %r12;
	mul.wide.u32 	%rd19, %r257, 4;
	add.s64 	%rd20, %rd1, %rd19;
	ld.global.nc.f32 	%f977, [%rd20];
$L__BB6_16:
	setp.ge.u32 	%p31, %r13, %r209;
	shl.b32 	%r258, %r2, 6;
	mov.u32 	%r259, _ZZ12aTb_gpu_i4j4PKfS0_PfiiiE4bs10;
	add.s32 	%r260, %r259, %r258;
	shl.b32 	%r261, %r1, 2;
	add.s32 	%r262, %r260, %r261;
	st.shared.f32 	[%r262], %f977;
	mov.f32 	%f978, 0f00000000;
	or.pred  	%p32, %p31, %p27;
	@%p32 bra 	$L__BB6_18;
	mad.lo.s32 	%r263, %r34, %r209, %r13;
	mul.wide.u32 	%rd21, %r263, 4;
	add.s64 	%rd22, %rd1, %rd21;
	ld.global.nc.f32 	%f978, [%rd22];
$L__BB6_18:
	st.shared.f32 	[%r14], %f978;
	bar.sync 	0;
	setp.ge.u32 	%p33, %r3, %r208;
	setp.ge.u32 	%p34, %r4, %r209;
	or.pred  	%p35, %p33, %p34;
	@%p35 bra 	$L__BB6_30;
	setp.lt.u32 	%p36, %r32, 7;
	mov.u32 	%r576, %r24;
	@%p36 bra 	$L__BB6_22;
	shl.b32 	%r264, %r2, 2;
	mov.u32 	%r265, _ZZ12aTb_gpu_i4j4PKfS0_PfiiiE4as00;
	add.s32 	%r266, %r264, %r265;
	add.s32 	%r573, %r266, 256;
	shl.b32 	%r267, %r1, 2;
	mov.u32 	%r268, _ZZ12aTb_gpu_i4j4PKfS0_PfiiiE4bs00;
	add.s32 	%r269, %r267, %r268;
	add.s32 	%r572, %r269, 256;
	add.s32 	%r270, %r30, %r28;
	sub.s32 	%r574, %r270, %r26;
	mov.u32 	%r576, %r24;
$L__BB6_21:
	.pragma "nounroll";
	ld.shared.f32 	%f252, [%r573+-256];
	ld.shared.f32 	%f253, [%r572+-256];
	fma.rn.f32 	%f254, %f252, %f253, %f986;
	ld.shared.f32 	%f255, [%r573+-192];
	ld.shared.f32 	%f256, [%r572+-192];
	fma.rn.f32 	%f257, %f255, %f256, %f254;
	ld.shared.f32 	%f258, [%r573+-128];
	ld.shared.f32 	%f259, [%r572+-128];
	fma.rn.f32 	%f260, %f258, %f259, %f257;
	ld.shared.f32 	%f261, [%r573+-64];
	ld.shared.f32 	%f262, [%r572+-64];
	fma.rn.f32 	%f263, %f261, %f262, %f260;
	ld.shared.f32 	%f264, [%r573];
	ld.shared.f32 	%f265, [%r572];
	fma.rn.f32 	%f266, %f264, %f265, %f263;
	ld.shared.f32 	%f267, [%r573+64];
	ld.shared.f32 	%f268, [%r572+64];
	fma.rn.f32 	%f269, %f267, %f268, %f266;
	ld.shared.f32 	%f270, [%r573+128];
	ld.shared.f32 	%f271, [%r572+128];
	fma.rn.f32 	%f272, %f270, %f271, %f269;
	ld.shared.f32 	%f273, [%r573+192];
	ld.shared.f32 	%f274, [%r572+192];
	fma.rn.f32 	%f986, %f273, %f274, %f272;
	add.s32 	%r576, %r576, 8;
	add.s32 	%r574, %r574, 8;
	add.s32 	%r573, %r573, 512;
	add.s32 	%r572, %r572, 512;
	setp.ne.s32 	%p37, %r574, 0;
	@%p37 bra 	$L__BB6_21;
$L__BB6_22:
	setp.eq.s32 	%p38, %r28, 0;
	@%p38 bra 	$L__BB6_30;
	setp.lt.u32 	%p39, %r29, 3;
	@%p39 bra 	$L__BB6_25;
	sub.s32 	%r271, %r576, %r24;
	shl.b32 	%r272, %r271, 6;
	add.s32 	%r273, %r15, %r272;
	ld.shared.f32 	%f276, [%r273];
	add.s32 	%r274, %r16, %r272;
	ld.shared.f32 	%f277, [%r274];
	fma.rn.f32 	%f278, %f276, %f277, %f986;
	ld.shared.f32 	%f279, [%r273+64];
	ld.shared.f32 	%f280, [%r274+64];
	fma.rn.f32 	%f281, %f279, %f280, %f278;
	ld.shared.f32 	%f282, [%r273+128];
	ld.shared.f32 	%f283, [%r274+128];
	fma.rn.f32 	%f284, %f282, %f283, %f281;
	ld.shared.f32 	%f285, [%r273+192];
	ld.shared.f32 	%f286, [%r274+192];
	fma.rn.f32 	%f986, %f285, %f286, %f284;
	add.s32 	%r576, %r576, 4;
$L__BB6_25:
	setp.eq.s32 	%p40, %r27, 0;
	@%p40 bra 	$L__BB6_30;
	setp.eq.s32 	%p41, %r27, 1;
	@%p41 bra 	$L__BB6_28;
	sub.s32 	%r275, %r576, %r24;
	shl.b32 	%r276, %r275, 6;
	add.s32 	%r277, %r15, %r276;
	ld.shared.f32 	%f288, [%r277];
	add.s32 	%r278, %r16, %r276;
	ld.shared.f32 	%f289, [%r278];
	fma.rn.f32 	%f290, %f288, %f289, %f986;
	ld.shared.f32 	%f291, [%r277+64];
	ld.shared.f32 	%f292, [%r278+64];
	fma.rn.f32 	%f986, %f291, %f292, %f290;
	add.s32 	%r576, %r576, 2;
$L__BB6_28:
	and.b32  	%r279, %r26, 1;
	setp.eq.b32 	%p42, %r279, 1;
	not.pred 	%p43, %p42;
	@%p43 bra 	$L__BB6_30;
	sub.s32 	%r280, %r576, %r24;
	shl.b32 	%r281, %r280, 6;
	add.s32 	%r282, %r15, %r281;
	ld.shared.f32 	%f293, [%r282];
	add.s32 	%r283, %r16, %r281;
	ld.shared.f32 	%f294, [%r283];
	fma.rn.f32 	%f986, %f293, %f294, %f986;
$L__BB6_30:
	setp.ge.u32 	%p45, %r10, %r209;
	or.pred  	%p46, %p33, %p45;
	@%p46 bra 	$L__BB6_42;
	setp.lt.u32 	%p47, %r32, 7;
	mov.u32 	%r581, %r24;
	@%p47 bra 	$L__BB6_34;
	sub.s32 	%r51, %r31, %r28;
	mov.b32 	%r580, 0;
	mov.u32 	%r581, %r24;
$L__BB6_33:
	.pragma "nounroll";
	sub.s32 	%r285, %r581, %r24;
	shl.b32 	%r286, %r285, 6;
	add.s32 	%r287, %r15, %r286;
	ld.shared.f32 	%f296, [%r287];
	add.s32 	%r288, %r17, %r286;
	ld.shared.f32 	%f297, [%r288];
	fma.rn.f32 	%f298, %f296, %f297, %f994;
	ld.shared.f32 	%f299, [%r287+64];
	ld.shared.f32 	%f300, [%r288+64];
	fma.rn.f32 	%f301, %f299, %f300, %f298;
	ld.shared.f32 	%f302, [%r287+128];
	ld.shared.f32 	%f303, [%r288+128];
	fma.rn.f32 	%f304, %f302, %f303, %f301;
	ld.shared.f32 	%f305, [%r287+192];
	ld.shared.f32 	%f306, [%r288+192];
	fma.rn.f32 	%f307, %f305, %f306, %f304;
	ld.shared.f32 	%f308, [%r287+256];
	ld.shared.f32 	%f309, [%r288+256];
	fma.rn.f32 	%f310, %f308, %f309, %f307;
	ld.shared.f32 	%f311, [%r287+320];
	ld.shared.f32 	%f312, [%r288+320];
	fma.rn.f32 	%f313, %f311, %f312, %f310;
	ld.shared.f32 	%f314, [%r287+384];
	ld.shared.f32 	%f315, [%r288+384];
	fma.rn.f32 	%f316, %f314, %f315, %f313;
	ld.shared.f32 	%f317, [%r287+448];
	ld.shared.f32 	%f318, [%r288+448];
	fma.rn.f32 	%f994, %f317, %f318, %f316;
	add.s32 	%r581, %r581, 8;
	add.s32 	%r580, %r580, 8;
	setp.ne.s32 	%p48, %r580, %r51;
	@%p48 bra 	$L__BB6_33;
$L__BB6_34:
	setp.eq.s32 	%p49, %r28, 0;
	@%p49 bra 	$L__BB6_42;
	setp.lt.u32 	%p50, %r29, 3;
	@%p50 bra 	$L__BB6_37;
	sub.s32 	%r289, %r581, %r24;
	shl.b32 	%r290, %r289, 6;
	add.s32 	%r291, %r15, %r290;
	ld.shared.f32 	%f320, [%r291];
	add.s32 	%r292, %r17, %r290;
	ld.shared.f32 	%f321, [%r292];
	fma.rn.f32 	%f322, %f320, %f321, %f994;
	ld.shared.f32 	%f323, [%r291+64];
	ld.shared.f32 	%f324, [%r292+64];
	fma.rn.f32 	%f325, %f323, %f324, %f322;
	ld.shared.f32 	%f326, [%r291+128];
	ld.shared.f32 	%f327, [%r292+128];
	fma.rn.f32 	%f328, %f326, %f327, %f325;
	ld.shared.f32 	%f329, [%r291+192];
	ld.shared.f32 	%f330, [%r292+192];
	fma.rn.f32 	%f994, %f329, %f330, %f328;
	add.s32 	%r581, %r581, 4;
$L__BB6_37:
	setp.eq.s32 	%p51, %r27, 0;
	@%p51 bra 	$L__BB6_42;
	setp.eq.s32 	%p52, %r27, 1;
	@%p52 bra 	$L__BB6_40;
	sub.s32 	%r293, %r581, %r24;
	shl.b32 	%r294, %r293, 6;
	add.s32 	%r295, %r15, %r294;
	ld.shared.f32 	%f332, [%r295];
	add.s32 	%r296, %r17, %r294;
	ld.shared.f32 	%f333, [%r296];
	fma.rn.f32 	%f334, %f332, %f333, %f994;
	ld.shared.f32 	%f335, [%r295+64];
	ld.shared.f32 	%f336, [%r296+64];
	fma.rn.f32 	%f994, %f335, %f336, %f334;
	add.s32 	%r581, %r581, 2;
$L__BB6_40:
	and.b32  	%r297, %r26, 1;
	setp.eq.b32 	%p53, %r297, 1;
	not.pred 	%p54, %p53;
	@%p54 bra 	$L__BB6_42;
	sub.s32 	%r298, %r581, %r24;
	shl.b32 	%r299, %r298, 6;
	add.s32 	%r300, %r15, %r299;
	ld.shared.f32 	%f337, [%r300];
	add.s32 	%r301, %r17, %r299;
	ld.shared.f32 	%f338, [%r301];
	fma.rn.f32 	%f994, %f337, %f338, %f994;
$L__BB6_42:
	setp.ge.u32 	%p55, %r3, %r208;
	setp.ge.u32 	%p56, %r12, %r209;
	or.pred  	%p57, %p55, %p56;
	@%p57 bra 	$L__BB6_54;
	setp.lt.u32 	%p58, %r32, 7;
	mov.u32 	%r586, %r24;
	@%p58 bra 	$L__BB6_46;
	sub.s32 	%r61, %r31, %r28;
	mov.b32 	%r585, 0;
	mov.u32 	%r586, %r24;
$L__BB6_45:
	.pragma "nounroll";
	sub.s32 	%r303, %r586, %r24;
	shl.b32 	%r304, %r303, 6;
	add.s32 	%r305, %r15, %r304;
	ld.shared.f32 	%f340, [%r305];
	add.s32 	%r306, %r18, %r304;
	ld.shared.f32 	%f341, [%r306];
	fma.rn.f32 	%f342, %f340, %f341, %f1002;
	ld.shared.f32 	%f343, [%r305+64];
	ld.shared.f32 	%f344, [%r306+64];
	fma.rn.f32 	%f345, %f343, %f344, %f342;
	ld.shared.f32 	%f346, [%r305+128];
	ld.shared.f32 	%f347, [%r306+128];
	fma.rn.f32 	%f348, %f346, %f347, %f345;
	ld.shared.f32 	%f349, [%r305+192];
	ld.shared.f32 	%f350, [%r306+192];
	fma.rn.f32 	%f351, %f349, %f350, %f348;
	ld.shared.f32 	%f352, [%r305+256];
	ld.shared.f32 	%f353, [%r306+256];
	fma.rn.f32 	%f354, %f352, %f353, %f351;
	ld.shared.f32 	%f355, [%r305+320];
	ld.shared.f32 	%f356, [%r306+320];
	fma.rn.f32 	%f357, %f355, %f356, %f354;
	ld.shared.f32 	%f358, [%r305+384];
	ld.shared.f32 	%f359, [%r306+384];
	fma.rn.f32 	%f360, %f358, %f359, %f357;
	ld.shared.f32 	%f361, [%r305+448];
	ld.shared.f32 	%f362, [%r306+448];
	fma.rn.f32 	%f1002, %f361, %f362, %f360;
	add.s32 	%r586, %r586, 8;
	add.s32 	%r585, %r585, 8;
	setp.ne.s32 	%p59, %r585, %r61;
	@%p59 bra 	$L__BB6_45;
$L__BB6_46:
	setp.eq.s32 	%p60, %r28, 0;
	@%p60 bra 	$L__BB6_54;
	setp.lt.u32 	%p61, %r29, 3;
	@%p61 bra 	$L__BB6_49;
	sub.s32 	%r307, %r586, %r24;
	shl.b32 	%r308, %r307, 6;
	add.s32 	%r309, %r15, %r308;
	ld.shared.f32 	%f364, [%r309];
	add.s32 	%r310, %r18, %r308;
	ld.shared.f32 	%f365, [%r310];
	fma.rn.f32 	%f366, %f364, %f365, %f1002;
	ld.shared.f32 	%f367, [%r309+64];
	ld.shared.f32 	%f368, [%r310+64];
	fma.rn.f32 	%f369, %f367, %f368, %f366;
	ld.shared.f32 	%f370, [%r309+128];
	ld.shared.f32 	%f371, [%r310+128];
	fma.rn.f32 	%f372, %f370, %f371, %f369;
	ld.shared.f32 	%f373, [%r309+192];
	ld.shared.f32 	%f374, [%r310+192];
	fma.rn.f32 	%f1002, %f373, %f374, %f372;
	add.s32 	%r586, %r586, 4;
$L__BB6_49:
	setp.eq.s32 	%p62, %r27, 0;
	@%p62 bra 	$L__BB6_54;
	setp.eq.s32 	%p63, %r27, 1;
	@%p63 bra 	$L__BB6_52;
	sub.s32 	%r311, %r586, %r24;
	shl.b32 	%r312, %r311, 6;
	add.s32 	%r313, %r15, %r312;
	ld.shared.f32 	%f376, [%r313];
	add.s32 	%r314, %r18, %r312;
	ld.shared.f32 	%f377, [%r314];
	fma.rn.f32 	%f378, %f376, %f377, %f1002;
	ld.shared.f32 	%f379, [%r313+64];
	ld.shared.f32 	%f380, [%r314+64];
	fma.rn.f32 	%f1002, %f379, %f380, %f378;
	add.s32 	%r586, %r586, 2;
$L__BB6_52:
	and.b32  	%r315, %r26, 1;
	setp.eq.b32 	%p64, %r315, 1;
	not.pred 	%p65, %p64;
	@%p65 bra 	$L__BB6_54;
	sub.s32 	%r316, %r586, %r24;
	shl.b32 	%r317, %r316, 6;
	add.s32 	%r318, %r15, %r317;
	ld.shared.f32 	%f381, [%r318];
	add.s32 	%r319, %r18, %r317;
	ld.shared.f32 	%f382, [%r319];
	fma.rn.f32 	%f1002, %f381, %f382, %f1002;
$L__BB6_54:
	@%p66 bra 	$L__BB6_66;
	setp.lt.u32 	%p67, %r32, 7;
	mov.u32 	%r591, %r24;
	@%p67 bra 	$L__BB6_58;
	sub.s32 	%r71, %r31, %r28;
	mov.b32 	%r590, 0;
	mov.u32 	%r591, %r24;
$L__BB6_57:
	.pragma "nounroll";
	sub.s32 	%r321, %r591, %r24;
	shl.b32 	%r322, %r321, 6;
	add.s32 	%r323, %r15, %r322;
	ld.shared.f32 	%f384, [%r323];
	add.s32 	%r324, %r19, %r322;
	ld.shared.f32 	%f385, [%r324];
	fma.rn.f32 	%f386, %f384, %f385, %f1010;
	ld.shared.f32 	%f387, [%r323+64];
	ld.shared.f32 	%f388, [%r324+64];
	fma.rn.f32 	%f389, %f387, %f388, %f386;
	ld.shared.f32 	%f390, [%r323+128];
	ld.shared.f32 	%f391, [%r324+128];
	fma.rn.f32 	%f392, %f390, %f391, %f389;
	ld.shared.f32 	%f393, [%r323+192];
	ld.shared.f32 	%f394, [%r324+192];
	fma.rn.f32 	%f395, %f393, %f394, %f392;
	ld.shared.f32 	%f396, [%r323+256];
	ld.shared.f32 	%f397, [%r324+256];
	fma.rn.f32 	%f398, %f396, %f397, %f395;
	ld.shared.f32 	%f399, [%r323+320];
	ld.shared.f32 	%f400, [%r324+320];
	fma.rn.f32 	%f401, %f399, %f400, %f398;
	ld.shared.f32 	%f402, [%r323+384];
	ld.shared.f32 	%f403, [%r324+384];
	fma.rn.f32 	%f404, %f402, %f403, %f401;
	ld.shared.f32 	%f405, [%r323+448];
	ld.shared.f32 	%f406, [%r324+448];
	fma.rn.f32 	%f1010, %f405, %f406, %f404;
	add.s32 	%r591, %r591, 8;
	add.s32 	%r590, %r590, 8;
	setp.ne.s32 	%p68, %r590, %r71;
	@%p68 bra 	$L__BB6_57;
$L__BB6_58:
	setp.eq.s32 	%p69, %r28, 0;
	@%p69 bra 	$L__BB6_66;
	setp.lt.u32 	%p70, %r29, 3;
	@%p70 bra 	$L__BB6_61;
	sub.s32 	%r325, %r591, %r24;
	shl.b32 	%r326, %r325, 6;
	add.s32 	%r327, %r15, %r326;
	ld.shared.f32 	%f408, [%r327];
	add.s32 	%r328, %r19, %r326;
	ld.shared.f32 	%f409, [%r328];
	fma.rn.f32 	%f410, %f408, %f409, %f1010;
	ld.shared.f32 	%f411, [%r327+64];
	ld.shared.f32 	%f412, [%r328+64];
	fma.rn.f32 	%f413, %f411, %f412, %f410;
	ld.shared.f32 	%f414, [%r327+128];
	ld.shared.f32 	%f415, [%r328+128];
	fma.rn.f32 	%f416, %f414, %f415, %f413;
	ld.shared.f32 	%f417, [%r327+192];
	ld.shared.f32 	%f418, [%r328+192];
	fma.rn.f32 	%f1010, %f417, %f418, %f416;
	add.s32 	%r591, %r591, 4;
$L__BB6_61:
	setp.eq.s32 	%p71, %r27, 0;
	@%p71 bra 	$L__BB6_66;
	setp.eq.s32 	%p72, %r27, 1;
	@%p72 bra 	$L__BB6_64;
	sub.s32 	%r329, %r591, %r24;
	shl.b32 	%r330, %r329, 6;
	add.s32 	%r331, %r15, %r330;
	ld.shared.f32 	%f420, [%r331];
	add.s32 	%r332, %r19, %r330;
	ld.shared.f32 	%f421, [%r332];
	fma.rn.f32 	%f422, %f420, %f421, %f1010;
	ld.shared.f32 	%f423, [%r331+64];
	ld.shared.f32 	%f424, [%r332+64];
	fma.rn.f32 	%f1010, %f423, %f424, %f422;
	add.s32 	%r591, %r591, 2;
$L__BB6_64:
	and.b32  	%r333, %r26, 1;
	setp.eq.b32 	%p73, %r333, 1;
	not.pred 	%p74, %p73;
	@%p74 bra 	$L__BB6_66;
	sub.s32 	%r334, %r591, %r24;
	shl.b32 	%r335, %r334, 6;
	add.s32 	%r336, %r15, %r335;
	ld.shared.f32 	%f425, [%r336];
	add.s32 	%r337, %r19, %r335;
	ld.shared.f32 	%f426, [%r337];
	fma.rn.f32 	%f1010, %f425, %f426, %f1010;
$L__BB6_66:
	setp.ge.u32 	%p75, %r5, %r208;
	setp.ge.u32 	%p76, %r4, %r209;
	or.pred  	%p77, %p75, %p76;
	@%p77 bra 	$L__BB6_78;
	setp.lt.u32 	%p78, %r32, 7;
	mov.u32 	%r596, %r24;
	@%p78 bra 	$L__BB6_70;
	sub.s32 	%r81, %r31, %r28;
	mov.b32 	%r595, 0;
	mov.u32 	%r596, %r24;
$L__BB6_69:
	.pragma "nounroll";
	sub.s32 	%r339, %r596, %r24;
	shl.b32 	%r340, %r339, 6;
	add.s32 	%r341, %r20, %r340;
	ld.shared.f32 	%f428, [%r341];
	add.s32 	%r342, %r16, %r340;
	ld.shared.f32 	%f429, [%r342];
	fma.rn.f32 	%f430, %f428, %f429, %f1018;
	ld.shared.f32 	%f431, [%r341+64];
	ld.shared.f32 	%f432, [%r342+64];
	fma.rn.f32 	%f433, %f431, %f432, %f430;
	ld.shared.f32 	%f434, [%r341+128];
	ld.shared.f32 	%f435, [%r342+128];
	fma.rn.f32 	%f436, %f434, %f435, %f433;
	ld.shared.f32 	%f437, [%r341+192];
	ld.shared.f32 	%f438, [%r342+192];
	fma.rn.f32 	%f439, %f437, %f438, %f436;
	ld.shared.f32 	%f440, [%r341+256];
	ld.shared.f32 	%f441, [%r342+256];
	fma.rn.f32 	%f442, %f440, %f441, %f439;
	ld.shared.f32 	%f443, [%r341+320];
	ld.shared.f32 	%f444, [%r342+320];
	fma.rn.f32 	%f445, %f443, %f444, %f442;
	ld.shared.f32 	%f446, [%r341+384];
	ld.shared.f32 	%f447, [%r342+384];
	fma.rn.f32 	%f448, %f446, %f447, %f445;
	ld.shared.f32 	%f449, [%r341+448];
	ld.shared.f32 	%f450, [%r342+448];
	fma.rn.f32 	%f1018, %f449, %f450, %f448;
	add.s32 	%r596, %r596, 8;
	add.s32 	%r595, %r595, 8;
	setp.ne.s32 	%p79, %r595, %r81;
	@%p79 bra 	$L__BB6_69;
$L__BB6_70:
	setp.eq.s32 	%p80, %r28, 0;
	@%p80 bra 	$L__BB6_78;
	setp.lt.u32 	%p81, %r29, 3;
	@%p81 bra 	$L__BB6_73;
	sub.s32 	%r343, %r596, %r24;
	shl.b32 	%r344, %r343, 6;
	add.s32 	%r345, %r20, %r344;
	ld.shared.f32 	%f452, [%r345];
	add.s32 	%r346, %r16, %r344;
	ld.shared.f32 	%f453, [%r346];
	fma.rn.f32 	%f454, %f452, %f453, %f1018;
	ld.shared.f32 	%f455, [%r345+64];
	ld.shared.f32 	%f456, [%r346+64];
	fma.rn.f32 	%f457, %f455, %f456, %f454;
	ld.shared.f32 	%f458, [%r345+128];
	ld.shared.f32 	%f459, [%r346+128];
	fma.rn.f32 	%f460, %f458, %f459, %f457;
	ld.shared.f32 	%f461, [%r345+192];
	ld.shared.f32 	%f462, [%r346+192];
	fma.rn.f32 	%f1018, %f461, %f462, %f460;
	add.s32 	%r596, %r596, 4;
$L__BB6_73:
	setp.eq.s32 	%p82, %r27, 0;
	@%p82 bra 	$L__BB6_78;
	setp.eq.s32 	%p83, %r27, 1;
	@%p83 bra 	$L__BB6_76;
	sub.s32 	%r347, %r596, %r24;
	shl.b32 	%r348, %r347, 6;
	add.s32 	%r349, %r20, %r348;
	ld.shared.f32 	%f464, [%r349];
	add.s32 	%r350, %r16, %r348;
	ld.shared.f32 	%f465, [%r350];
	fma.rn.f32 	%f466, %f464, %f465, %f1018;
	ld.shared.f32 	%f467, [%r349+64];
	ld.shared.f32 	%f468, [%r350+64];
	fma.rn.f32 	%f1018, %f467, %f468, %f466;
	add.s32 	%r596, %r596, 2;
$L__BB6_76:
	and.b32  	%r351, %r26, 1;
	setp.eq.b32 	%p84, %r351, 1;
	not.pred 	%p85, %p84;
	@%p85 bra 	$L__BB6_78;
	sub.s32 	%r352, %r596, %r24;
	shl.b32 	%r353, %r352, 6;
	add.s32 	%r354, %r20, %r353;
	ld.shared.f32 	%f469, [%r354];
	add.s32 	%r355, %r16, %r353;
	ld.shared.f32 	%f470, [%r355];
	fma.rn.f32 	%f1018, %f469, %f470, %f1018;
$L__BB6_78:
	or.pred  	%p88, %p75, %p45;
	@%p88 bra 	$L__BB6_90;
	setp.lt.u32 	%p89, %r32, 7;
	mov.u32 	%r601, %r24;
	@%p89 bra 	$L__BB6_82;
	sub.s32 	%r91, %r31, %r28;
	mov.b32 	%r600, 0;
	mov.u32 	%r601, %r24;
$L__BB6_81:
	.pragma "nounroll";
	sub.s32 	%r357, %r601, %r24;
	shl.b32 	%r358, %r357, 6;
	add.s32 	%r359, %r20, %r358;
	ld.shared.f32 	%f472, [%r359];
	add.s32 	%r360, %r17, %r358;
	ld.shared.f32 	%f473, [%r360];
	fma.rn.f32 	%f474, %f472, %f473, %f1026;
	ld.shared.f32 	%f475, [%r359+64];
	ld.shared.f32 	%f476, [%r360+64];
	fma.rn.f32 	%f477, %f475, %f476, %f474;
	ld.shared.f32 	%f478, [%r359+128];
	ld.shared.f32 	%f479, [%r360+128];
	fma.rn.f32 	%f480, %f478, %f479, %f477;
	ld.shared.f32 	%f481, [%r359+192];
	ld.shared.f32 	%f482, [%r360+192];
	fma.rn.f32 	%f483, %f481, %f482, %f480;
	ld.shared.f32 	%f484, [%r359+256];
	ld.shared.f32 	%f485, [%r360+256];
	fma.rn.f32 	%f486, %f484, %f485, %f483;
	ld.shared.f32 	%f487, [%r359+320];
	ld.shared.f32 	%f488, [%r360+320];
	fma.rn.f32 	%f489, %f487, %f488, %f486;
	ld.shared.f32 	%f490, [%r359+384];
	ld.shared.f32 	%f491, [%r360+384];
	fma.rn.f32 	%f492, %f490, %f491, %f489;
	ld.shared.f32 	%f493, [%r359+448];
	ld.shared.f32 	%f494, [%r360+448];
	fma.rn.f32 	%f1026, %f493, %f494, %f492;
	add.s32 	%r601, %r601, 8;
	add.s32 	%r600, %r600, 8;
	setp.ne.s32 	%p90, %r600, %r91;
	@%p90 bra 	$L__BB6_81;
$L__BB6_82:
	setp.eq.s32 	%p91, %r28, 0;
	@%p91 bra 	$L__BB6_90;
	setp.lt.u32 	%p92, %r29, 3;
	@%p92 bra 	$L__BB6_85;
	sub.s32 	%r361, %r601, %r24;
	shl.b32 	%r362, %r361, 6;
	add.s32 	%r363, %r20, %r362;
	ld.shared.f32 	%f496, [%r363];
	add.s32 	%r364, %r17, %r362;
	ld.shared.f32 	%f497, [%r364];
	fma.rn.f32 	%f498, %f496, %f497, %f1026;
	ld.shared.f32 	%f499, [%r363+64];
	ld.shared.f32 	%f500, [%r364+64];
	fma.rn.f32 	%f501, %f499, %f500, %f498;
	ld.shared.f32 	%f502, [%r363+128];
	ld.shared.f32 	%f503, [%r364+128];
	fma.rn.f32 	%f504, %f502, %f503, %f501;
	ld.shared.f32 	%f505, [%r363+192];
	ld.shared.f32 	%f506, [%r364+192];
	fma.rn.f32 	%f1026, %f505, %f506, %f504;
	add.s32 	%r601, %r601, 4;
$L__BB6_85:
	setp.eq.s32 	%p93, %r27, 0;
	@%p93 bra 	$L__BB6_90;
	setp.eq.s32 	%p94, %r27, 1;
	@%p94 bra 	$L__BB6_88;
	sub.s32 	%r365, %r601, %r24;
	shl.b32 	%r366, %r365, 6;
	add.s32 	%r367, %r20, %r366;
	ld.shared.f32 	%f508, [%r367];
	add.s32 	%r368, %r17, %r366;
	ld.shared.f32 	%f509, [%r368];
	fma.rn.f32 	%f510, %f508, %f509, %f1026;
	ld.shared.f32 	%f511, [%r367+64];
	ld.shared.f32 	%f512, [%r368+64];
	fma.rn.f32 	%f1026, %f511, %f512, %f510;
	add.s32 	%r601, %r601, 2;
$L__BB6_88:
	and.b32  	%r369, %r26, 1;
	setp.eq.b32 	%p95, %r369, 1;
	not.pred 	%p96, %p95;
	@%p96 bra 	$L__BB6_90;
	sub.s32 	%r370, %r601, %r24;
	shl.b32 	%r371, %r370, 6;
	add.s32 	%r372, %r20, %r371;
	ld.shared.f32 	%f513, [%r372];
	add.s32 	%r373, %r17, %r371;
	ld.shared.f32 	%f514, [%r373];
	fma.rn.f32 	%f1026, %f513, %f514, %f1026;
$L__BB6_90:
	setp.ge.u32 	%p97, %r5, %r208;
	setp.ge.u32 	%p98, %r12, %r209;
	or.pred  	%p99, %p97, %p98;
	@%p99 bra 	$L__BB6_102;
	setp.lt.u32 	%p100, %r32, 7;
	mov.u32 	%r606, %r24;
	@%p100 bra 	$L__BB6_94;
	sub.s32 	%r101, %r31, %r28;
	mov.b32 	%r605, 0;
	mov.u32 	%r606, %r24;
$L__BB6_93:
	.pragma "nounroll";
	sub.s32 	%r375, %r606, %r24;
	shl.b32 	%r376, %r375, 6;
	add.s32 	%r377, %r20, %r376;
	ld.shared.f32 	%f516, [%r377];
	add.s32 	%r378, %r18, %r376;
	ld.shared.f32 	%f517, [%r378];
	fma.rn.f32 	%f518, %f516, %f517, %f1034;
	ld.shared.f32 	%f519, [%r377+64];
	ld.shared.f32 	%f520, [%r378+64];
	fma.rn.f32 	%f521, %f519, %f520, %f518;
	ld.shared.f32 	%f522, [%r377+128];
	ld.shared.f32 	%f523, [%r378+128];
	fma.rn.f32 	%f524, %f522, %f523, %f521;
	ld.shared.f32 	%f525, [%r377+192];
	ld.shared.f32 	%f526, [%r378+192];
	fma.rn.f32 	%f527, %f525, %f526, %f524;
	ld.shared.f32 	%f528, [%r377+256];
	ld.shared.f32 	%f529, [%r378+256];
	fma.rn.f32 	%f530, %f528, %f529, %f527;
	ld.shared.f32 	%f531, [%r377+320];
	ld.shared.f32 	%f532, [%r378+320];
	fma.rn.f32 	%f533, %f531, %f532, %f530;
	ld.shared.f32 	%f534, [%r377+384];
	ld.shared.f32 	%f535, [%r378+384];
	fma.rn.f32 	%f536, %f534, %f535, %f533;
	ld.shared.f32 	%f537, [%r377+448];
	ld.shared.f32 	%f538, [%r378+448];
	fma.rn.f32 	%f1034, %f537, %f538, %f536;
	add.s32 	%r606, %r606, 8;
	add.s32 	%r605, %r605, 8;
	setp.ne.s32 	%p101, %r605, %r101;
	@%p101 bra 	$L__BB6_93;
$L__BB6_94:
	setp.eq.s32 	%p102, %r28, 0;
	@%p102 bra 	$L__BB6_102;
	setp.lt.u32 	%p103, %r28, 4;
	@%p103 bra 	$L__BB6_97;
	sub.s32 	%r379, %r606, %r24;
	shl.b32 	%r380, %r379, 6;
	add.s32 	%r381, %r20, %r380;
	ld.shared.f32 	%f540, [%r381];
	add.s32 	%r382, %r18, %r380;
	ld.shared.f32 	%f541, [%r382];
	fma.rn.f32 	%f542, %f540, %f541, %f1034;
	ld.shared.f32 	%f543, [%r381+64];
	ld.shared.f32 	%f544, [%r382+64];
	fma.rn.f32 	%f545, %f543, %f544, %f542;
	ld.shared.f32 	%f546, [%r381+128];
	ld.shared.f32 	%f547, [%r382+128];
	fma.rn.f32 	%f548, %f546, %f547, %f545;
	ld.shared.f32 	%f549, [%r381+192];
	ld.shared.f32 	%f550, [%r382+192];
	fma.rn.f32 	%f1034, %f549, %f550, %f548;
	add.s32 	%r606, %r606, 4;
$L__BB6_97:
	setp.eq.s32 	%p104, %r27, 0;
	@%p104 bra 	$L__BB6_102;
	setp.eq.s32 	%p105, %r27, 1;
	@%p105 bra 	$L__BB6_100;
	sub.s32 	%r383, %r606, %r24;
	shl.b32 	%r384, %r383, 6;
	add.s32 	%r385, %r20, %r384;
	ld.shared.f32 	%f552, [%r385];
	add.s32 	%r386, %r18, %r384;
	ld.shared.f32 	%f553, [%r386];
	fma.rn.f32 	%f554, %f552, %f553, %f1034;
	ld.shared.f32 	%f555, [%r385+64];
	ld.shared.f32 	%f556, [%r386+64];
	fma.rn.f32 	%f1034, %f555, %f556, %f554;
	add.s32 	%r606, %r606, 2;
$L__BB6_100:
	and.b32  	%r387, %r26, 1;
	setp.eq.b32 	%p106, %r387, 1;
	not.pred 	%p107, %p106;
	@%p107 bra 	$L__BB6_102;
	sub.s32 	%r388, %r606, %r24;
	shl.b32 	%r389, %r388, 6;
	add.s32 	%r390, %r20, %r389;
	ld.shared.f32 	%f557, [%r390];
	add.s32 	%r391, %r18, %r389;
	ld.shared.f32 	%f558, [%r391];
	fma.rn.f32 	%f1034, %f557, %f558, %f1034;
$L__BB6_102:
	@%p108 bra 	$L__BB6_114;
	setp.lt.u32 	%p109, %r32, 7;
	mov.u32 	%r611, %r24;
	@%p109 bra 	$L__BB6_106;
	sub.s32 	%r111, %r31, %r28;
	mov.b32 	%r610, 0;
	mov.u32 	%r611, %r24;
$L__BB6_105:
	.pragma "nounroll";
	sub.s32 	%r393, %r611, %r24;
	shl.b32 	%r394, %r393, 6;
	add.s32 	%r395, %r20, %r394;
	ld.shared.f32 	%f560, [%r395];
	add.s32 	%r396, %r19, %r394;
	ld.shared.f32 	%f561, [%r396];
	fma.rn.f32 	%f562, %f560, %f561, %f1042;
	ld.shared.f32 	%f563, [%r395+64];
	ld.shared.f32 	%f564, [%r396+64];
	fma.rn.f32 	%f565, %f563, %f564, %f562;
	ld.shared.f32 	%f566, [%r395+128];
	ld.shared.f32 	%f567, [%r396+128];
	fma.rn.f32 	%f568, %f566, %f567, %f565;
	ld.shared.f32 	%f569, [%r395+192];
	ld.shared.f32 	%f570, [%r396+192];
	fma.rn.f32 	%f571, %f569, %f570, %f568;
	ld.shared.f32 	%f572, [%r395+256];
	ld.shared.f32 	%f573, [%r396+256];
	fma.rn.f32 	%f574, %f572, %f573, %f571;
	ld.shared.f32 	%f575, [%r395+320];
	ld.shared.f32 	%f576, [%r396+320];
	fma.rn.f32 	%f577, %f575, %f576, %f574;
	ld.shared.f32 	%f578, [%r395+384];
	ld.shared.f32 	%f579, [%r396+384];
	fma.rn.f32 	%f580, %f578, %f579, %f577;
	ld.shared.f32 	%f581, [%r395+448];
	ld.shared.f32 	%f582, [%r396+448];
	fma.rn.f32 	%f1042, %f581, %f582, %f580;
	add.s32 	%r611, %r611, 8;
	add.s32 	%r610, %r610, 8;
	setp.ne.s32 	%p110, %r610, %r111;
	@%p110 bra 	$L__BB6_105;
$L__BB6_106:
	setp.eq.s32 	%p111, %r28, 0;
	@%p111 bra 	$L__BB6_114;
	setp.lt.u32 	%p112, %r28, 4;
	@%p112 bra 	$L__BB6_109;
	sub.s32 	%r397, %r611, %r24;
	shl.b32 	%r398, %r397, 6;
	add.s32 	%r399, %r20, %r398;
	ld.shared.f32 	%f584, [%r399];
	add.s32 	%r400, %r19, %r398;
	ld.shared.f32 	%f585, [%r400];
	fma.rn.f32 	%f586, %f584, %f585, %f1042;
	ld.shared.f32 	%f587, [%r399+64];
	ld.shared.f32 	%f588, [%r400+64];
	fma.rn.f32 	%f589, %f587, %f588, %f586;
	ld.shared.f32 	%f590, [%r399+128];
	ld.shared.f32 	%f591, [%r400+128];
	fma.rn.f32 	%f592, %f590, %f591, %f589;
	ld.shared.f32 	%f593, [%r399+192];
	ld.shared.f32 	%f594, [%r400+192];
	fma.rn.f32 	%f1042, %f593, %f594, %f592;
	add.s32 	%r611, %r611, 4;
$L__BB6_109:
	setp.eq.s32 	%p113, %r27, 0;
	@%p113 bra 	$L__BB6_114;
	setp.eq.s32 	%p114, %r27, 1;
	@%p114 bra 	$L__BB6_112;
	sub.s32 	%r401, %r611, %r24;
	shl.b32 	%r402, %r401, 6;
	add.s32 	%r403, %r20, %r402;
	ld.shared.f32 	%f596, [%r403];
	add.s32 	%r404, %r19, %r402;
	ld.shared.f32 	%f597, [%r404];
	fma.rn.f32 	%f598, %f596, %f597, %f1042;
	ld.shared.f32 	%f599, [%r403+64];
	ld.shared.f32 	%f600, [%r404+64];
	fma.rn.f32 	%f1042, %f599, %f600, %f598;
	add.s32 	%r611, %r611, 2;
$L__BB6_112:
	and.b32  	%r405, %r26, 1;
	setp.eq.b32 	%p115, %r405, 1;
	not.pred 	%p116, %p115;
	@%p116 bra 	$L__BB6_114;
	sub.s32 	%r406, %r611, %r24;
	shl.b32 	%r407, %r406, 6;
	add.s32 	%r408, %r20, %r407;
	ld.shared.f32 	%f601, [%r408];
	add.s32 	%r409, %r19, %r407;
	ld.shared.f32 	%f602, [%r409];
	fma.rn.f32 	%f1042, %f601, %f602, %f1042;
$L__BB6_114:
	setp.ge.u32 	%p117, %r6, %r208;
	setp.ge.u32 	%p118, %r4, %r209;
	or.pred  	%p119, %p117, %p118;
	@%p119 bra 	$L__BB6_126;
	setp.lt.u32 	%p120, %r32, 7;
	mov.u32 	%r616, %r24;
	@%p120 bra 	$L__BB6_118;
	sub.s32 	%r121, %r31, %r28;
	mov.b32 	%r615, 0;
	mov.u32 	%r616, %r24;
$L__BB6_117:
	.pragma "nounroll";
	sub.s32 	%r411, %r616, %r24;
	shl.b32 	%r412, %r411, 6;
	add.s32 	%r413, %r21, %r412;
	ld.shared.f32 	%f604, [%r413];
	add.s32 	%r414, %r16, %r412;
	ld.shared.f32 	%f605, [%r414];
	fma.rn.f32 	%f606, %f604, %f605, %f1050;
	ld.shared.f32 	%f607, [%r413+64];
	ld.shared.f32 	%f608, [%r414+64];
	fma.rn.f32 	%f609, %f607, %f608, %f606;
	ld.shared.f32 	%f610, [%r413+128];
	ld.shared.f32 	%f611, [%r414+128];
	fma.rn.f32 	%f612, %f610, %f611, %f609;
	ld.shared.f32 	%f613, [%r413+192];
	ld.shared.f32 	%f614, [%r414+192];
	fma.rn.f32 	%f615, %f613, %f614, %f612;
	ld.shared.f32 	%f616, [%r413+256];
	ld.shared.f32 	%f617, [%r414+256];
	fma.rn.f32 	%f618, %f616, %f617, %f615;
	ld.shared.f32 	%f619, [%r413+320];
	ld.shared.f32 	%f620, [%r414+320];
	fma.rn.f32 	%f621, %f619, %f620, %f618;
	ld.shared.f32 	%f622, [%r413+384];
	ld.shared.f32 	%f623, [%r414+384];
	fma.rn.f32 	%f624, %f622, %f623, %f621;
	ld.shared.f32 	%f625, [%r413+448];
	ld.shared.f32 	%f626, [%r414+448];
	fma.rn.f32 	%f1050, %f625, %f626, %f624;
	add.s32 	%r616, %r616, 8;
	add.s32 	%r615, %r615, 8;
	setp.ne.s32 	%p121, %r615, %r121;
	@%p121 bra 	$L__BB6_117;
$L__BB6_118:
	setp.eq.s32 	%p122, %r28, 0;
	@%p122 bra 	$L__BB6_126;
	setp.lt.u32 	%p123, %r28, 4;
	@%p123 bra 	$L__BB6_121;
	sub.s32 	%r415, %r616, %r24;
	shl.b32 	%r416, %r415, 6;
	add.s32 	%r417, %r21, %r416;
	ld.shared.f32 	%f628, [%r417];
	add.s32 	%r418, %r16, %r416;
	ld.shared.f32 	%f629, [%r418];
	fma.rn.f32 	%f630, %f628, %f629, %f1050;
	ld.shared.f32 	%f631, [%r417+64];
	ld.shared.f32 	%f632, [%r418+64];
	fma.rn.f32 	%f633, %f631, %f632, %f630;
	ld.shared.f32 	%f634, [%r417+128];
	ld.shared.f32 	%f635, [%r418+128];
	fma.rn.f32 	%f636, %f634, %f635, %f633;
	ld.shared.f32 	%f637, [%r417+192];
	ld.shared.f32 	%f638, [%r418+192];
	fma.rn.f32 	%f1050, %f637, %f638, %f636;
	add.s32 	%r616, %r616, 4;
$L__BB6_121:
	setp.eq.s32 	%p124, %r27, 0;
	@%p124 bra 	$L__BB6_126;
	setp.eq.s32 	%p125, %r27, 1;
	@%p125 bra 	$L__BB6_124;
	sub.s32 	%r419, %r616, %r24;
	shl.b32 	%r420, %r419, 6;
	add.s32 	%r421, %r21, %r420;
	ld.shared.f32 	%f640, [%r421];
	add.s32 	%r422, %r16, %r420;
	ld.shared.f32 	%f641, [%r422];
	fma.rn.f32 	%f642, %f640, %f641, %f1050;
	ld.shared.f32 	%f643, [%r421+64];
	ld.shared.f32 	%f644, [%r422+64];
	fma.rn.f32 	%f1050, %f643, %f644, %f642;
	add.s32 	%r616, %r616, 2;
$L__BB6_124:
	and.b32  	%r423, %r26, 1;
	setp.eq.b32 	%p126, %r423, 1;
	not.pred 	%p127, %p126;
	@%p127 bra 	$L__BB6_126;
	sub.s32 	%r424, %r616, %r24;
	shl.b32 	%r425, %r424, 6;
	add.s32 	%r426, %r21, %r425;
	ld.shared.f32 	%f645, [%r426];
	add.s32 	%r427, %r16, %r425;
	ld.shared.f32 	%f646, [%r427];
	fma.rn.f32 	%f1050, %f645, %f646, %f1050;
$L__BB6_126:
	setp.ge.u32 	%p129, %r10, %r209;
	or.pred  	%p130, %p117, %p129;
	@%p130 bra 	$L__BB6_138;
	setp.lt.u32 	%p131, %r32, 7;
	mov.u32 	%r621, %r24;
	@%p131 bra 	$L__BB6_130;
	sub.s32 	%r131, %r31, %r28;
	mov.b32 	%r620, 0;
	mov.u32 	%r621, %r24;
$L__BB6_129:
	.pragma "nounroll";
	sub.s32 	%r429, %r621, %r24;
	shl.b32 	%r430, %r429, 6;
	add.s32 	%r431, %r21, %r430;
	ld.shared.f32 	%f648, [%r431];
	add.s32 	%r432, %r17, %r430;
	ld.shared.f32 	%f649, [%r432];
	fma.rn.f32 	%f650, %f648, %f649, %f1058;
	ld.shared.f32 	%f651, [%r431+64];
	ld.shared.f32 	%f652, [%r432+64];
	fma.rn.f32 	%f653, %f651, %f652, %f650;
	ld.shared.f32 	%f654, [%r431+128];
	ld.shared.f32 	%f655, [%r432+128];
	fma.rn.f32 	%f656, %f654, %f655, %f653;
	ld.shared.f32 	%f657, [%r431+192];
	ld.shared.f32 	%f658, [%r432+192];
	fma.rn.f32 	%f659, %f657, %f658, %f656;
	ld.shared.f32 	%f660, [%r431+256];
	ld.shared.f32 	%f661, [%r432+256];
	fma.rn.f32 	%f662, %f660, %f661, %f659;
	ld.shared.f32 	%f663, [%r431+320];
	ld.shared.f32 	%f664, [%r432+320];
	fma.rn.f32 	%f665, %f663, %f664, %f662;
	ld.shared.f32 	%f666, [%r431+384];
	ld.shared.f32 	%f667, [%r432+384];
	fma.rn.f32 	%f668, %f666, %f667, %f665;
	ld.shared.f32 	%f669, [%r431+448];
	ld.shared.f32 	%f670, [%r432+448];
	fma.rn.f32 	%f1058, %f669, %f670, %f668;
	add.s32 	%r621, %r621, 8;
	add.s32 	%r620, %r620, 8;
	setp.ne.s32 	%p132, %r620, %r131;
	@%p132 bra 	$L__BB6_129;
$L__BB6_130:
	setp.eq.s32 	%p133, %r28, 0;
	@%p133 bra 	$L__BB6_138;
	setp.lt.u32 	%p134, %r28, 4;
	@%p134 bra 	$L__BB6_133;
	sub.s32 	%r433, %r621, %r24;
	shl.b32 	%r434, %r433, 6;
	add.s32 	%r435, %r21, %r434;
	ld.shared.f32 	%f672, [%r435];
	add.s32 	%r436, %r17, %r434;
	ld.shared.f32 	%f673, [%r436];
	fma.rn.f32 	%f674, %f672, %f673, %f1058;
	ld.shared.f32 	%f675, [%r435+64];
	ld.shared.f32 	%f676, [%r436+64];
	fma.rn.f32 	%f677, %f675, %f676, %f674;
	ld.shared.f32 	%f678, [%r435+128];
	ld.shared.f32 	%f679, [%r436+128];
	fma.rn.f32 	%f680, %f678, %f679, %f677;
	ld.shared.f32 	%f681, [%r435+192];
	ld.shared.f32 	%f682, [%r436+192];
	fma.rn.f32 	%f1058, %f681, %f682, %f680;
	add.s32 	%r621, %r621, 4;
$L__BB6_133:
	setp.eq.s32 	%p135, %r27, 0;
	@%p135 bra 	$L__BB6_138;
	setp.eq.s32 	%p136, %r27, 1;
	@%p136 bra 	$L__BB6_136;
	sub.s32 	%r437, %r621, %r24;
	shl.b32 	%r438, %r437, 6;
	add.s32 	%r439, %r21, %r438;
	ld.shared.f32 	%f684, [%r439];
	add.s32 	%r440, %r17, %r438;
	ld.shared.f32 	%f685, [%r440];
	fma.rn.f32 	%f686, %f684, %f685, %f1058;
	ld.shared.f32 	%f687, [%r439+64];
	ld.shared.f32 	%f688, [%r440+64];
	fma.rn.f32 	%f1058, %f687, %f688, %f686;
	add.s32 	%r621, %r621, 2;
$L__BB6_136:
	and.b32  	%r441, %r26, 1;
	setp.eq.b32 	%p137, %r441, 1;
	not.pred 	%p138, %p137;
	@%p138 bra 	$L__BB6_138;
	sub.s32 	%r442, %r621, %r24;
	shl.b32 	%r443, %r442, 6;
	add.s32 	%r444, %r21, %r443;
	ld.shared.f32 	%f689, [%r444];
	add.s32 	%r445, %r17, %r443;
	ld.shared.f32 	%f690, [%r445];
	fma.rn.f32 	%f1058, %f689, %f690, %f1058;
$L__BB6_138:
	setp.ge.u32 	%p139, %r6, %r208;
	setp.ge.u32 	%p140, %r12, %r209;
	or.pred  	%p141, %p139, %p140;
	@%p141 bra 	$L__BB6_150;
	setp.lt.u32 	%p142, %r32, 7;
	mov.u32 	%r626, %r24;
	@%p142 bra 	$L__BB6_142;
	sub.s32 	%r141, %r31, %r28;
	mov.b32 	%r625, 0;
	mov.u32 	%r626, %r24;
$L__BB6_141:
	.pragma "nounroll";
	sub.s32 	%r447, %r626, %r24;
	shl.b32 	%r448, %r447, 6;
	add.s32 	%r449, %r21, %r448;
	ld.shared.f32 	%f692, [%r449];
	add.s32 	%r450, %r18, %r448;
	ld.shared.f32 	%f693, [%r450];
	fma.rn.f32 	%f694, %f692, %f693, %f1066;
	ld.shared.f32 	%f695, [%r449+64];
	ld.shared.f32 	%f696, [%r450+64];
	fma.rn.f32 	%f697, %f695, %f696, %f694;
	ld.shared.f32 	%f698, [%r449+128];
	ld.shared.f32 	%f699, [%r450+128];
	fma.rn.f32 	%f700, %f698, %f699, %f697;
	ld.shared.f32 	%f701, [%r449+192];
	ld.shared.f32 	%f702, [%r450+192];
	fma.rn.f32 	%f703, %f701, %f702, %f700;
	ld.shared.f32 	%f704, [%r449+256];
	ld.shared.f32 	%f705, [%r450+256];
	fma.rn.f32 	%f706, %f704, %f705, %f703;
	ld.shared.f32 	%f707, [%r449+320];
	ld.shared.f32 	%f708, [%r450+320];
	fma.rn.f32 	%f709, %f707, %f708, %f706;
	ld.shared.f32 	%f710, [%r449+384];
	ld.shared.f32 	%f711, [%r450+384];
	fma.rn.f32 	%f712, %f710, %f711, %f709;
	ld.shared.f32 	%f713, [%r449+448];
	ld.shared.f32 	%f714, [%r450+448];
	fma.rn.f32 	%f1066, %f713, %f714, %f712;
	add.s32 	%r626, %r626, 8;
	add.s32 	%r625, %r625, 8;
	setp.ne.s32 	%p143, %r625, %r141;
	@%p143 bra 	$L__BB6_141;
$L__BB6_142:
	setp.eq.s32 	%p144, %r28, 0;
	@%p144 bra 	$L__BB6_150;
	setp.lt.u32 	%p145, %r28, 4;
	@%p145 bra 	$L__BB6_145;
	sub.s32 	%r451, %r626, %r24;
	shl.b32 	%r452, %r451, 6;
	add.s32 	%r453, %r21, %r452;
	ld.shared.f32 	%f716, [%r453];
	add.s32 	%r454, %r18, %r452;
	ld.shared.f32 	%f717, [%r454];
	fma.rn.f32 	%f718, %f716, %f717, %f1066;
	ld.shared.f32 	%f719, [%r453+64];
	ld.shared.f32 	%f720, [%r454+64];
	fma.rn.f32 	%f721, %f719, %f720, %f718;
	ld.shared.f32 	%f722, [%r453+128];
	ld.shared.f32 	%f723, [%r454+128];
	fma.rn.f32 	%f724, %f722, %f723, %f721;
	ld.shared.f32 	%f725, [%r453+192];
	ld.shared.f32 	%f726, [%r454+192];
	fma.rn.f32 	%f1066, %f725, %f726, %f724;
	add.s32 	%r626, %r626, 4;
$L__BB6_145:
	setp.eq.s32 	%p146, %r27, 0;
	@%p146 bra 	$L__BB6_150;
	setp.eq.s32 	%p147, %r27, 1;
	@%p147 bra 	$L__BB6_148;
	sub.s32 	%r455, %r626, %r24;
	shl.b32 	%r456, %r455, 6;
	add.s32 	%r457, %r21, %r456;
	ld.shared.f32 	%f728, [%r457];
	add.s32 	%r458, %r18, %r456;
	ld.shared.f32 	%f729, [%r458];
	fma.rn.f32 	%f730, %f728, %f729, %f1066;
	ld.shared.f32 	%f731, [%r457+64];
	ld.shared.f32 	%f732, [%r458+64];
	fma.rn.f32 	%f1066, %f731, %f732, %f730;
	add.s32 	%r626, %r626, 2;
$L__BB6_148:
	and.b32  	%r459, %r26, 1;
	setp.eq.b32 	%p148, %r459, 1;
	not.pred 	%p149, %p148;
	@%p149 bra 	$L__BB6_150;
	sub.s32 	%r460, %r626, %r24;
	shl.b32 	%r461, %r460, 6;
	add.s32 	%r462, %r21, %r461;
	ld.shared.f32 	%f733, [%r462];
	add.s32 	%r463, %r18, %r461;
	ld.shared.f32 	%f734, [%r463];
	fma.rn.f32 	%f1066, %f733, %f734, %f1066;
$L__BB6_150:
	setp.ge.u32 	%p151, %r13, %r209;
	or.pred  	%p152, %p139, %p151;
	@%p152 bra 	$L__BB6_162;
	setp.lt.u32 	%p153, %r32, 7;
	mov.u32 	%r631, %r24;
	@%p153 bra 	$L__BB6_154;
	sub.s32 	%r151, %r31, %r28;
	mov.b32 	%r630, 0;
	mov.u32 	%r631, %r24;
$L__BB6_153:
	.pragma "nounroll";
	sub.s32 	%r465, %r631, %r24;
	shl.b32 	%r466, %r465, 6;
	add.s32 	%r467, %r21, %r466;
	ld.shared.f32 	%f736, [%r467];
	add.s32 	%r468, %r19, %r466;
	ld.shared.f32 	%f737, [%r468];
	fma.rn.f32 	%f738, %f736, %f737, %f1074;
	ld.shared.f32 	%f739, [%r467+64];
	ld.shared.f32 	%f740, [%r468+64];
	fma.rn.f32 	%f741, %f739, %f740, %f738;
	ld.shared.f32 	%f742, [%r467+128];
	ld.shared.f32 	%f743, [%r468+128];
	fma.rn.f32 	%f744, %f742, %f743, %f741;
	ld.shared.f32 	%f745, [%r467+192];
	ld.shared.f32 	%f746, [%r468+192];
	fma.rn.f32 	%f747, %f745, %f746, %f744;
	ld.shared.f32 	%f748, [%r467+256];
	ld.shared.f32 	%f749, [%r468+256];
	fma.rn.f32 	%f750, %f748, %f749, %f747;
	ld.shared.f32 	%f751, [%r467+320];
	ld.shared.f32 	%f752, [%r468+320];
	fma.rn.f32 	%f753, %f751, %f752, %f750;
	ld.shared.f32 	%f754, [%r467+384];
	ld.shared.f32 	%f755, [%r468+384];
	fma.rn.f32 	%f756, %f754, %f755, %f753;
	ld.shared.f32 	%f757, [%r467+448];
	ld.shared.f32 	%f758, [%r468+448];
	fma.rn.f32 	%f1074, %f757, %f758, %f756;
	add.s32 	%r631, %r631, 8;
	add.s32 	%r630, %r630, 8;
	setp.ne.s32 	%p154, %r630, %r151;
	@%p154 bra 	$L__BB6_153;
$L__BB6_154:
	setp.eq.s32 	%p155, %r28, 0;
	@%p155 bra 	$L__BB6_162;
	setp.lt.u32 	%p156, %r28, 4;
	@%p156 bra 	$L__BB6_157;
	sub.s32 	%r469, %r631, %r24;
	shl.b32 	%r470, %r469, 6;
	add.s32 	%r471, %r21, %r470;
	ld.shared.f32 	%f760, [%r471];
	add.s32 	%r472, %r19, %r470;
	ld.shared.f32 	%f761, [%r472];
	fma.rn.f32 	%f762, %f760, %f761, %f1074;
	ld.shared.f32 	%f763, [%r471+64];
	ld.shared.f32 	%f764, [%r472+64];
	fma.rn.f32 	%f765, %f763, %f764, %f762;
	ld.shared.f32 	%f766, [%r471+128];
	ld.shared.f32 	%f767, [%r472+128];
	fma.rn.f32 	%f768, %f766, %f767, %f765;
	ld.shared.f32 	%f769, [%r471+192];
	ld.shared.f32 	%f770, [%r472+192];
	fma.rn.f32 	%f1074, %f769, %f770, %f768;
	add.s32 	%r631, %r631, 4;
$L__BB6_157:
	setp.eq.s32 	%p157, %r27, 0;
	@%p157 bra 	$L__BB6_162;
	setp.eq.s32 	%p158, %r27, 1;
	@%p158 bra 	$L__BB6_160;
	sub.s32 	%r473, %r631, %r24;
	shl.b32 	%r474, %r473, 6;
	add.s32 	%r475, %r21, %r474;
	ld.shared.f32 	%f772, [%r475];
	add.s32 	%r476, %r19, %r474;
	ld.shared.f32 	%f773, [%r476];
	fma.rn.f32 	%f774, %f772, %f773, %f1074;
	ld.shared.f32 	%f775, [%r475+64];
	ld.shared.f32 	%f776, [%r476+64];
	fma.rn.f32 	%f1074, %f775, %f776, %f774;
	add.s32 	%r631, %r631, 2;
$L__BB6_160:
	and.b32  	%r477, %r26, 1;
	setp.eq.b32 	%p159, %r477, 1;
	not.pred 	%p160, %p159;
	@%p160 bra 	$L__BB6_162;
	sub.s32 	%r478, %r631, %r24;
	shl.b32 	%r479, %r478, 6;
	add.s32 	%r480, %r21, %r479;
	ld.shared.f32 	%f777, [%r480];
	add.s32 	%r481, %r19, %r479;
	ld.shared.f32 	%f778, [%r481];
	fma.rn.f32 	%f1074, %f777, %f778, %f1074;
$L__BB6_162:
	setp.ge.u32 	%p161, %r7, %r208;
	setp.ge.u32 	%p162, %r4, %r209;
	or.pred  	%p163, %p161, %p162;
	@%p163 bra 	$L__BB6_174;
	setp.lt.u32 	%p164, %r32, 7;
	mov.u32 	%r636, %r24;
	@%p164 bra 	$L__BB6_166;
	sub.s32 	%r161, %r31, %r28;
	mov.b32 	%r635, 0;
	mov.u32 	%r636, %r24;
$L__BB6_165:
	.pragma "nounroll";
	sub.s32 	%r483, %r636, %r24;
	shl.b32 	%r484, %r483, 6;
	add.s32 	%r485, %r22, %r484;
	ld.shared.f32 	%f780, [%r485];
	add.s32 	%r486, %r16, %r484;
	ld.shared.f32 	%f781, [%r486];
	fma.rn.f32 	%f782, %f780, %f781, %f1082;
	ld.shared.f32 	%f783, [%r485+64];
	ld.shared.f32 	%f784, [%r486+64];
	fma.rn.f32 	%f785, %f783, %f784, %f782;
	ld.shared.f32 	%f786, [%r485+128];
	ld.shared.f32 	%f787, [%r486+128];
	fma.rn.f32 	%f788, %f786, %f787, %f785;
	ld.shared.f32 	%f789, [%r485+192];
	ld.shared.f32 	%f790, [%r486+192];
	fma.rn.f32 	%f791, %f789, %f790, %f788;
	ld.shared.f32 	%f792, [%r485+256];
	ld.shared.f32 	%f793, [%r486+256];
	fma.rn.f32 	%f794, %f792, %f793, %f791;
	ld.shared.f32 	%f795, [%r485+320];
	ld.shared.f32 	%f796, [%r486+320];
	fma.rn.f32 	%f797, %f795, %f796, %f794;
	ld.shared.f32 	%f798, [%r485+384];
	ld.shared.f32 	%f799, [%r486+384];
	fma.rn.f32 	%f800, %f798, %f799, %f797;
	ld.shared.f32 	%f801, [%r485+448];
	ld.shared.f32 	%f802, [%r486+448];
	fma.rn.f32 	%f1082, %f801, %f802, %f800;
	add.s32 	%r636, %r636, 8;
	add.s32 	%r635, %r635, 8;
	setp.ne.s32 	%p165, %r635, %r161;
	@%p165 bra 	$L__BB6_165;
$L__BB6_166:
	setp.eq.s32 	%p166, %r28, 0;
	@%p166 bra 	$L__BB6_174;
	setp.lt.u32 	%p167, %r28, 4;
	@%p167 bra 	$L__BB6_169;
	sub.s32 	%r487, %r636, %r24;
	shl.b32 	%r488, %r487, 6;
	add.s32 	%r489, %r22, %r488;
	ld.shared.f32 	%f804, [%r489];
	add.s32 	%r490, %r16, %r488;
	ld.shared.f32 	%f805, [%r490];
	fma.rn.f32 	%f806, %f804, %f805, %f1082;
	ld.shared.f32 	%f807, [%r489+64];
	ld.shared.f32 	%f808, [%r490+64];
	fma.rn.f32 	%f809, %f807, %f808, %f806;
	ld.shared.f32 	%f810, [%r489+128];
	ld.shared.f32 	%f811, [%r490+128];
	fma.rn.f32 	%f812, %f810, %f811, %f809;
	ld.shared.f32 	%f813, [%r489+192];
	ld.shared.f32 	%f814, [%r490+192];
	fma.rn.f32 	%f1082, %f813, %f814, %f812;
	add.s32 	%r636, %r636, 4;
$L__BB6_169:
	setp.eq.s32 	%p168, %r27, 0;
	@%p168 bra 	$L__BB6_174;
	setp.eq.s32 	%p169, %r27, 1;
	@%p169 bra 	$L__BB6_172;
	sub.s32 	%r491, %r636, %r24;
	shl.b32 	%r492, %r491, 6;
	add.s32 	%r493, %r22, %r492;
	ld.shared.f32 	%f816, [%r493];
	add.s32 	%r494, %r16, %r492;
	ld.shared.f32 	%f817, [%r494];
	fma.rn.f32 	%f818, %f816, %f817, %f1082;
	ld.shared.f32 	%f819, [%r493+64];
	ld.shared.f32 	%f820, [%r494+64];
	fma.rn.f32 	%f1082, %f819, %f820, %f818;
	add.s32 	%r636, %r636, 2;
$L__BB6_172:
	and.b32  	%r495, %r26, 1;
	setp.eq.b32 	%p170, %r495, 1;
	not.pred 	%p171, %p170;
	@%p171 bra 	$L__BB6_174;
	sub.s32 	%r496, %r636, %r24;
	shl.b32 	%r497, %r496, 6;
	add.s32 	%r498, %r22, %r497;
	ld.shared.f32 	%f821, [%r498];
	add.s32 	%r499, %r16, %r497;
	ld.shared.f32 	%f822, [%r499];
	fma.rn.f32 	%f1082, %f821, %f822, %f1082;
$L__BB6_174:
	setp.ge.u32 	%p173, %r10, %r209;
	or.pred  	%p174, %p161, %p173;
	@%p174 bra 	$L__BB6_186;
	setp.lt.u32 	%p175, %r32, 7;
	mov.u32 	%r641, %r24;
	@%p175 bra 	$L__BB6_178;
	sub.s32 	%r171, %r31, %r28;
	mov.b32 	%r640, 0;
	mov.u32 	%r641, %r24;
$L__BB6_177:
	.pragma "nounroll";
	sub.s32 	%r501, %r641, %r24;
	shl.b32 	%r502, %r501, 6;
	add.s32 	%r503, %r22, %r502;
	ld.shared.f32 	%f824, [%r503];
	add.s32 	%r504, %r17, %r502;
	ld.shared.f32 	%f825, [%r504];
	fma.rn.f32 	%f826, %f824, %f825, %f1090;
	ld.shared.f32 	%f827, [%r503+64];
	ld.shared.f32 	%f828, [%r504+64];
	fma.rn.f32 	%f829, %f827, %f828, %f826;
	ld.shared.f32 	%f830, [%r503+128];
	ld.shared.f32 	%f831, [%r504+128];
	fma.rn.f32 	%f832, %f830, %f831, %f829;
	ld.shared.f32 	%f833, [%r503+192];
	ld.shared.f32 	%f834, [%r504+192];
	fma.rn.f32 	%f835, %f833, %f834, %f832;
	ld.shared.f32 	%f836, [%r503+256];
	ld.shared.f32 	%f837, [%r504+256];
	fma.rn.f32 	%f838, %f836, %f837, %f835;
	ld.shared.f32 	%f839, [%r503+320];
	ld.shared.f32 	%f840, [%r504+320];
	fma.rn.f32 	%f841, %f839, %f840, %f838;
	ld.shared.f32 	%f842, [%r503+384];
	ld.shared.f32 	%f843, [%r504+384];
	fma.rn.f32 	%f844, %f842, %f843, %f841;
	ld.shared.f32 	%f845, [%r503+448];
	ld.shared.f32 	%f846, [%r504+448];
	fma.rn.f32 	%f1090, %f845, %f846, %f844;
	add.s32 	%r641, %r641, 8;
	add.s32 	%r640, %r640, 8;
	setp.ne.s32 	%p176, %r640, %r171;
	@%p176 bra 	$L__BB6_177;
$L__BB6_178:
	setp.eq.s32 	%p177, %r28, 0;
	@%p177 bra 	$L__BB6_186;
	setp.lt.u32 	%p178, %r28, 4;
	@%p178 bra 	$L__BB6_181;
	sub.s32 	%r505, %r641, %r24;
	shl.b32 	%r506, %r505, 6;
	add.s32 	%r507, %r22, %r506;
	ld.shared.f32 	%f848, [%r507];
	add.s32 	%r508, %r17, %r506;
	ld.shared.f32 	%f849, [%r508];
	fma.rn.f32 	%f850, %f848, %f849, %f1090;
	ld.shared.f32 	%f851, [%r507+64];
	ld.shared.f32 	%f852, [%r508+64];
	fma.rn.f32 	%f853, %f851, %f852, %f850;
	ld.shared.f32 	%f854, [%r507+128];
	ld.shared.f32 	%f855, [%r508+128];
	fma.rn.f32 	%f856, %f854, %f855, %f853;
	ld.shared.f32 	%f857, [%r507+192];
	ld.shared.f32 	%f858, [%r508+192];
	fma.rn.f32 	%f1090, %f857, %f858, %f856;
	add.s32 	%r641, %r641, 4;
$L__BB6_181:
	setp.eq.s32 	%p179, %r27, 0;
	@%p179 bra 	$L__BB6_186;
	setp.eq.s32 	%p180, %r27, 1;
	@%p180 bra 	$L__BB6_184;
	sub.s32 	%r509, %r641, %r24;
	shl.b32 	%r510, %r509, 6;
	add.s32 	%r511, %r22, %r510;
	ld.shared.f32 	%f860, [%r511];
	add.s32 	%r512, %r17, %r510;
	ld.shared.f32 	%f861, [%r512];
	fma.rn.f32 	%f862, %f860, %f861, %f1090;
	ld.shared.f32 	%f863, [%r511+64];
	ld.shared.f32 	%f864, [%r512+64];
	fma.rn.f32 	%f1090, %f863, %f864, %f862;
	add.s32 	%r641, %r641, 2;
$L__BB6_184:
	and.b32  	%r513, %r26, 1;
	setp.eq.b32 	%p181, %r513, 1;
	not.pred 	%p182, %p181;
	@%p182 bra 	$L__BB6_186;
	sub.s32 	%r514, %r641, %r24;
	shl.b32 	%r515, %r514, 6;
	add.s32 	%r516, %r22, %r515;
	ld.shared.f32 	%f865, [%r516];
	add.s32 	%r517, %r17, %r515;
	ld.shared.f32 	%f866, [%r517];
	fma.rn.f32 	%f1090, %f865, %f866, %f1090;
$L__BB6_186:
	setp.ge.u32 	%p183, %r7, %r208;
	setp.ge.u32 	%p184, %r12, %r209;
	or.pred  	%p185, %p183, %p184;
	@%p185 bra 	$L__BB6_198;
	setp.lt.u32 	%p186, %r32, 7;
	mov.u32 	%r646, %r24;
	@%p186 bra 	$L__BB6_190;
	sub.s32 	%r181, %r31, %r28;
	mov.b32 	%r645, 0;
	mov.u32 	%r646, %r24;
$L__BB6_189:
	.pragma "nounroll";
	sub.s32 	%r519, %r646, %r24;
	shl.b32 	%r520, %r519, 6;
	add.s32 	%r521, %r22, %r520;
	ld.shared.f32 	%f868, [%r521];
	add.s32 	%r522, %r18, %r520;
	ld.shared.f32 	%f869, [%r522];
	fma.rn.f32 	%f870, %f868, %f869, %f1098;
	ld.shared.f32 	%f871, [%r521+64];
	ld.shared.f32 	%f872, [%r522+64];
	fma.rn.f32 	%f873, %f871, %f872, %f870;
	ld.shared.f32 	%f874, [%r521+128];
	ld.shared.f32 	%f875, [%r522+128];
	fma.rn.f32 	%f876, %f874, %f875, %f873;
	ld.shared.f32 	%f877, [%r521+192];
	ld.shared.f32 	%f878, [%r522+192];
	fma.rn.f32 	%f879, %f877, %f878, %f876;
	ld.shared.f32 	%f880, [%r521+256];
	ld.shared.f32 	%f881, [%r522+256];
	fma.rn.f32 	%f882, %f880, %f881, %f879;
	ld.shared.f32 	%f883, [%r521+320];
	ld.shared.f32 	%f884, [%r522+320];
	fma.rn.f32 	%f885, %f883, %f884, %f882;
	ld.shared.f32 	%f886, [%r521+384];
	ld.shared.f32 	%f887, [%r522+384];
	fma.rn.f32 	%f888, %f886, %f887, %f885;
	ld.shared.f32 	%f889, [%r521+448];
	ld.shared.f32 	%f890, [%r522+448];
	fma.rn.f32 	%f1098, %f889, %f890, %f888;
	add.s32 	%r646, %r646, 8;
	add.s32 	%r645, %r645, 8;
	setp.ne.s32 	%p187, %r645, %r181;
	@%p187 bra 	$L__BB6_189;
$L__BB6_190:
	setp.eq.s32 	%p188, %r28, 0;
	@%p188 bra 	$L__BB6_198;
	setp.lt.u32 	%p189, %r28, 4;
	@%p189 bra 	$L__BB6_193;
	sub.s32 	%r523, %r646, %r24;
	shl.b32 	%r524, %r523, 6;
	add.s32 	%r525, %r22, %r524;
	ld.shared.f32 	%f892, [%r525];
	add.s32 	%r526, %r18, %r524;
	ld.shared.f32 	%f893, [%r526];
	fma.rn.f32 	%f894, %f892, %f893, %f1098;
	ld.shared.f32 	%f895, [%r525+64];
	ld.shared.f32 	%f896, [%r526+64];
	fma.rn.f32 	%f897, %f895, %f896, %f894;
	ld.shared.f32 	%f898, [%r525+128];
	ld.shared.f32 	%f899, [%r526+128];
	fma.rn.f32 	%f900, %f898, %f899, %f897;
	ld.shared.f32 	%f901, [%r525+192];
	ld.shared.f32 	%f902, [%r526+192];
	fma.rn.f32 	%f1098, %f901, %f902, %f900;
	add.s32 	%r646, %r646, 4;
$L__BB6_193:
	setp.eq.s32 	%p190, %r27, 0;
	@%p190 bra 	$L__BB6_198;
	setp.eq.s32 	%p191, %r27, 1;
	@%p191 bra 	$L__BB6_196;
	sub.s32 	%r527, %r646, %r24;
	shl.b32 	%r528, %r527, 6;
	add.s32 	%r529, %r22, %r528;
	ld.shared.f32 	%f904, [%r529];
	add.s32 	%r530, %r18, %r528;
	ld.shared.f32 	%f905, [%r530];
	fma.rn.f32 	%f906, %f904, %f905, %f1098;
	ld.shared.f32 	%f907, [%r529+64];
	ld.shared.f32 	%f908, [%r530+64];
	fma.rn.f32 	%f1098, %f907, %f908, %f906;
	add.s32 	%r646, %r646, 2;
$L__BB6_196:
	and.b32  	%r531, %r26, 1;
	setp.eq.b32 	%p192, %r531, 1;
	not.pred 	%p193, %p192;
	@%p193 bra 	$L__BB6_198;
	sub.s32 	%r532, %r646, %r24;
	shl.b32 	%r533, %r532, 6;
	add.s32 	%r534, %r22, %r533;
	ld.shared.f32 	%f909, [%r534];
	add.s32 	%r535, %r18, %r533;
	ld.shared.f32 	%f910, [%r535];
	fma.rn.f32 	%f1098, %f909, %f910, %f1098;
$L__BB6_198:
	@%p194 bra 	$L__BB6_210;
	setp.lt.u32 	%p195, %r32, 7;
	mov.u32 	%r651, %r24;
	@%p195 bra 	$L__BB6_202;
	sub.s32 	%r191, %r31, %r28;
	mov.b32 	%r650, 0;
	mov.u32 	%r651, %r24;
$L__BB6_201:
	.pragma "nounroll";
	sub.s32 	%r537, %r651, %r24;
	shl.b32 	%r538, %r537, 6;
	add.s32 	%r539, %r22, %r538;
	ld.shared.f32 	%f912, [%r539];
	add.s32 	%r540, %r19, %r538;
	ld.shared.f32 	%f913, [%r540];
	fma.rn.f32 	%f914, %f912, %f913, %f1106;
	ld.shared.f32 	%f915, [%r539+64];
	ld.shared.f32 	%f916, [%r540+64];
	fma.rn.f32 	%f917, %f915, %f916, %f914;
	ld.shared.f32 	%f918, [%r539+128];
	ld.shared.f32 	%f919, [%r540+128];
	fma.rn.f32 	%f920, %f918, %f919, %f917;
	ld.shared.f32 	%f921, [%r539+192];
	ld.shared.f32 	%f922, [%r540+192];
	fma.rn.f32 	%f923, %f921, %f922, %f920;
	ld.shared.f32 	%f924, [%r539+256];
	ld.shared.f32 	%f925, [%r540+256];
	fma.rn.f32 	%f926, %f924, %f925, %f923;
	ld.shared.f32 	%f927, [%r539+320];
	ld.shared.f32 	%f928, [%r540+320];
	fma.rn.f32 	%f929, %f927, %f928, %f926;
	ld.shared.f32 	%f930, [%r539+384];
	ld.shared.f32 	%f931, [%r540+384];
	fma.rn.f32 	%f932, %f930, %f931, %f929;
	ld.shared.f32 	%f933, [%r539+448];
	ld.shared.f32 	%f934, [%r540+448];
	fma.rn.f32 	%f1106, %f933, %f934, %f932;
	add.s32 	%r651, %r651, 8;
	add.s32 	%r650, %r650, 8;
	setp.ne.s32 	%p196, %r650, %r191;
	@%p196 bra 	$L__BB6_201;
$L__BB6_202:
	setp.eq.s32 	%p197, %r28, 0;
	@%p197 bra 	$L__BB6_210;
	setp.lt.u32 	%p198, %r28, 4;
	@%p198 bra 	$L__BB6_205;
	sub.s32 	%r541, %r651, %r24;
	shl.b32 	%r542, %r541, 6;
	add.s32 	%r543, %r22, %r542;
	ld.shared.f32 	%f936, [%r543];
	add.s32 	%r544, %r19, %r542;
	ld.shared.f32 	%f937, [%r544];
	fma.rn.f32 	%f938, %f936, %f937, %f1106;
	ld.shared.f32 	%f939, [%r543+64];
	ld.shared.f32 	%f940, [%r544+64];
	fma.rn.f32 	%f941, %f939, %f940, %f938;
	ld.shared.f32 	%f942, [%r543+128];
	ld.shared.f32 	%f943, [%r544+128];
	fma.rn.f32 	%f944, %f942, %f943, %f941;
	ld.shared.f32 	%f945, [%r543+192];
	ld.shared.f32 	%f946, [%r544+192];
	fma.rn.f32 	%f1106, %f945, %f946, %f944;
	add.s32 	%r651, %r651, 4;
$L__BB6_205:
	setp.eq.s32 	%p199, %r27, 0;
	@%p199 bra 	$L__BB6_210;
	setp.eq.s32 	%p200, %r27, 1;
	@%p200 bra 	$L__BB6_208;
	sub.s32 	%r545, %r651, %r24;
	shl.b32 	%r546, %r545, 6;
	add.s32 	%r547, %r22, %r546;
	ld.shared.f32 	%f948, [%r547];
	add.s32 	%r548, %r19, %r546;
	ld.shared.f32 	%f949, [%r548];
	fma.rn.f32 	%f950, %f948, %f949, %f1106;
	ld.shared.f32 	%f951, [%r547+64];
	ld.shared.f32 	%f952, [%r548+64];
	fma.rn.f32 	%f1106, %f951, %f952, %f950;
	add.s32 	%r651, %r651, 2;
$L__BB6_208:
	and.b32  	%r549, %r26, 1;
	setp.eq.b32 	%p201, %r549, 1;
	not.pred 	%p202, %p201;
	@%p202 bra 	$L__BB6_210;
	sub.s32 	%r550, %r651, %r24;
	shl.b32 	%r551, %r550, 6;
	add.s32 	%r552, %r22, %r551;
	ld.shared.f32 	%f953, [%r552];
	add.s32 	%r553, %r19, %r551;
	ld.shared.f32 	%f954, [%r553];
	fma.rn.f32 	%f1106, %f953, %f954, %f1106;
$L__BB6_210:
	bar.sync 	0;
	setp.lt.s32 	%p203, %r571, %r210;
	add.s32 	%r570, %r570, 1;
	@%p203 bra 	$L__BB6_2;
$L__BB6_211:
	setp.ge.u32 	%p204, %r3, %r208;
	setp.ge.u32 	%p205, %r4, %r209;
	or.pred  	%p206, %p204, %p205;
	@%p206 bra 	$L__BB6_213;
	mad.lo.s32 	%r554, %r209, %r3, %r4;
	mul.wide.u32 	%rd23, %r554, 4;
	add.s64 	%rd24, %rd3, %rd23;
	st.global.f32 	[%rd24], %f986;
$L__BB6_213:
	setp.ge.u32 	%p207, %r3, %r208;
	add.s32 	%r202, %r4, 16;
	setp.ge.u32 	%p208, %r202, %r209;
	or.pred  	%p209, %p207, %p208;
	@%p209 bra 	$L__BB6_215;
	mad.lo.s32 	%r555, %r209, %r3, %r202;
	mul.wide.u32 	%rd25, %r555, 4;
	add.s64 	%rd26, %rd3, %rd25;
	st.global.f32 	[%rd26], %f994;
$L__BB6_215:
	setp.ge.u32 	%p210, %r3, %r208;
	add.s32 	%r203, %r4, 32;
	setp.ge.u32 	%p211, %r203, %r209;
	or.pred  	%p212, %p210, %p211;
	@%p212 bra 	$L__BB6_217;
	mad.lo.s32 	%r556, %r209, %r3, %r203;
	mul.wide.u32 	%rd27, %r556, 4;
	add.s64 	%rd28, %rd3, %rd27;
	st.global.f32 	[%rd28], %f1002;
$L__BB6_217:
	setp.ge.u32 	%p213, %r3, %r208;
	add.s32 	%r204, %r4, 48;
	setp.ge.u32 	%p214, %r204, %r209;
	or.pred  	%p215, %p213, %p214;
	@%p215 bra 	$L__BB6_219;
	mad.lo.s32 	%r557, %r209, %r3, %r204;
	mul.wide.u32 	%rd29, %r557, 4;
	add.s64 	%rd30, %rd3, %rd29;
	st.global.f32 	[%rd30], %f1010;
$L__BB6_219:
	setp.ge.u32 	%p216, %r4, %r209;
	add.s32 	%r205, %r3, 16;
	setp.ge.u32 	%p217, %r205, %r208;
	or.pred  	%p218, %p217, %p216;
	@%p218 bra 	$L__BB6_221;
	mad.lo.s32 	%r558, %r209, %r205, %r4;
	mul.wide.u32 	%rd31, %r558, 4;
	add.s64 	%rd32, %rd3, %rd31;
	st.global.f32 	[%rd32], %f1018;
$L__BB6_221:
	setp.ge.u32 	%p219, %r205, %r208;
	setp.ge.u32 	%p220, %r202, %r209;
	or.pred  	%p221, %p219, %p220;
	@%p221 bra 	$L__BB6_223;
	mad.lo.s32 	%r559, %r209, %r205, %r202;
	mul.wide.u32 	%rd33, %r559, 4;
	add.s64 	%rd34, %rd3, %rd33;
	st.global.f32 	[%rd34], %f1026;
$L__BB6_223:
	setp.ge.u32 	%p222, %r205, %r208;
	setp.ge.u32 	%p223, %r203, %r209;
	or.pred  	%p224, %p222, %p223;
	@%p224 bra 	$L__BB6_225;
	mad.lo.s32 	%r560, %r209, %r205, %r203;
	mul.wide.u32 	%rd35, %r560, 4;
	add.s64 	%rd36, %rd3, %rd35;
	st.global.f32 	[%rd36], %f1034;
$L__BB6_225:
	setp.ge.u32 	%p225, %r205, %r208;
	setp.ge.u32 	%p226, %r204, %r209;
	or.pred  	%p227, %p225, %p226;
	@%p227 bra 	$L__BB6_227;
	mad.lo.s32 	%r561, %r209, %r205, %r204;
	mul.wide.u32 	%rd37, %r561, 4;
	add.s64 	%rd38, %rd3, %rd37;
	st.global.f32 	[%rd38], %f1042;
$L__BB6_227:
	setp.ge.u32 	%p228, %r4, %r209;
	add.s32 	%r206, %r3, 32;
	setp.ge.u32 	%p229, %r206, %r208;
	or.pred  	%p230, %p229, %p228;
	@%p230 bra 	$L__BB6_229;
	mad.lo.s32 	%r562, %r209, %r206, %r4;
	mul.wide.u32 	%rd39, %r562, 4;
	add.s64 	%rd40, %rd3, %rd39;
	st.global.f32 	[%rd40], %f1050;
$L__BB6_229:
	setp.ge.u32 	%p231, %r206, %r208;
	setp.ge.u32 	%p232, %r202, %r209;
	or.pred  	%p233, %p231, %p232;
	@%p233 bra 	$L__BB6_231;
	mad.lo.s32 	%r563, %r209, %r206, %r202;
	mul.wide.u32 	%rd41, %r563, 4;
	add.s64 	%rd42, %rd3, %rd41;
	st.global.f32 	[%rd42], %f1058;
$L__BB6_231:
	setp.ge.u32 	%p234, %r206, %r208;
	setp.ge.u32 	%p235, %r203, %r209;
	or.pred  	%p236, %p234, %p235;
	@%p236 bra 	$L__BB6_233;
	mad.lo.s32 	%r564, %r209, %r206, %r203;
	mul.wide.u32 	%rd43, %r564, 4;
	add.s64 	%rd44, %rd3, %rd43;
	st.global.f32 	[%rd44], %f1066;
$L__BB6_233:
	setp.ge.u32 	%p237, %r206, %r208;
	setp.ge.u32 	%p238, %r204, %r209;
	or.pred  	%p239, %p237, %p238;
	@%p239 bra 	$L__BB6_235;
	mad.lo.s32 	%r565, %r209, %r206, %r204;
	mul.wide.u32 	%rd45, %r565, 4;
	add.s64 	%rd46, %rd3, %rd45;
	st.global.f32 	[%rd46], %f1074;
$L__BB6_235:
	setp.ge.u32 	%p240, %r4, %r209;
	add.s32 	%r207, %r3, 48;
	setp.ge.u32 	%p241, %r207, %r208;
	or.pred  	%p242, %p241, %p240;
	@%p242 bra 	$L__BB6_237;
	mad.lo.s32 	%r566, %r209, %r207, %r4;
	mul.wide.u32 	%rd47, %r566, 4;
	add.s64 	%rd48, %rd3, %rd47;
	st.global.f32 	[%rd48], %f1082;
$L__BB6_237:
	setp.ge.u32 	%p243, %r207, %r208;
	setp.ge.u32 	%p244, %r202, %r209;
	or.pred  	%p245, %p243, %p244;
	@%p245 bra 	$L__BB6_239;
	mad.lo.s32 	%r567, %r209, %r207, %r202;
	mul.wide.u32 	%rd49, %r567, 4;
	add.s64 	%rd50, %rd3, %rd49;
	st.global.f32 	[%rd50], %f1090;
$L__BB6_239:
	setp.ge.u32 	%p246, %r207, %r208;
	setp.ge.u32 	%p247, %r203, %r209;
	or.pred  	%p248, %p246, %p247;
	@%p248 bra 	$L__BB6_241;
	mad.lo.s32 	%r568, %r209, %r207, %r203;
	mul.wide.u32 	%rd51, %r568, 4;
	add.s64 	%rd52, %rd3, %rd51;
	st.global.f32 	[%rd52], %f1098;
$L__BB6_241:
	setp.ge.u32 	%p249, %r207, %r208;
	setp.ge.u32 	%p250, %r204, %r209;
	or.pred  	%p251, %p249, %p250;
	@%p251 bra 	$L__BB6_243;
	mad.lo.s32 	%r569, %r209, %r207, %r204;
	mul.wide.u32 	%rd53, %r569, 4;
	add.s64 	%rd54, %rd3, %rd53;
	st.global.f32 	[%rd54], %f1106;
$L__BB6_243:
	ret;

}
	// .globl	_Z14aTb_gpu_i4j4dbPKfS0_Pfiii
.visible .entry _Z14aTb_gpu_i4j4dbPKfS0_Pfiii(
	.param .u64 .ptr .align 1 _Z14aTb_gpu_i4j4dbPKfS0_Pfiii_param_0,
	.param .u64 .ptr .align 1 _Z14aTb_gpu_i4j4dbPKfS0_Pfiii_param_1,
	.param .u64 .ptr .align 1 _Z14aTb_gpu_i4j4dbPKfS0_Pfiii_param_2,
	.param .u32 _Z14aTb_gpu_i4j4dbPKfS0_Pfiii_param_3,
	.param .u32 _Z14aTb_gpu_i4j4dbPKfS0_Pfiii_param_4,
	.param .u32 _Z14aTb_gpu_i4j4dbPKfS0_Pfiii_param_5
)
{
	.reg .pred 	%p<277>;
	.reg .b16 	%rs<6>;
	.reg .b32 	%r<829>;
	.reg .b32 	%f<1107>;
	.reg .b64 	%rd<71>;
	// demoted variable
	.shared .align 4 .b8 _ZZ14aTb_gpu_i4j4dbPKfS0_PfiiiE4as00[2048];
	// demoted variable
	.shared .align 4 .b8 _ZZ14aTb_gpu_i4j4dbPKfS0_PfiiiE4as01[2048];
	// demoted variable
	.shared .align 4 .b8 _ZZ14aTb_gpu_i4j4dbPKfS0_PfiiiE4as10[2048];
	// demoted variable
	.shared .align 4 .b8 _ZZ14aTb_gpu_i4j4dbPKfS0_PfiiiE4as11[2048];
	// demoted variable
	.shared .align 4 .b8 _ZZ14aTb_gpu_i4j4dbPKfS0_PfiiiE4bs00[2048];
	// demoted variable
	.shared .align 4 .b8 _ZZ14aTb_gpu_i4j4dbPKfS0_PfiiiE4bs01[2048];
	// demoted variable
	.shared .align 4 .b8 _ZZ14aTb_gpu_i4j4dbPKfS0_PfiiiE4bs10[2048];
	// demoted variable
	.shared .align 4 .b8 _ZZ14aTb_gpu_i4j4dbPKfS0_PfiiiE4bs11[2048];
	ld.param.u64 	%rd4, [_Z14aTb_gpu_i4j4dbPKfS0_Pfiii_param_0];
	ld.param.u64 	%rd5, [_Z14aTb_gpu_i4j4dbPKfS0_Pfiii_param_1];
	ld.param.u64 	%rd6, [_Z14aTb_gpu_i4j4dbPKfS0_Pfiii_param_2];
	ld.param.u32 	%r218, [_Z14aTb_gpu_i4j4dbPKfS0_Pfiii_param_3];
	ld.param.u32 	%r219, [_Z14aTb_gpu_i4j4dbPKfS0_Pfiii_param_4];
	ld.param.u32 	%r220, [_Z14aTb_gpu_i4j4dbPKfS0_Pfiii_param_5];
	cvta.to.global.u64 	%rd1, %rd6;
	cvta.to.global.u64 	%rd2, %rd5;
	cvta.to.global.u64 	%rd3, %rd4;
	mov.u32 	%r1, %tid.x;
	mov.u32 	%r2, %tid.y;
	mov.u32 	%r221, %ctaid.y;
	mov.u32 	%r222, %ntid.y;
	mul.lo.s32 	%r223, %r222, %r221;
	shl.b32 	%r224, %r223, 2;
	add.s32 	%r3, %r224, %r2;
	mov.u32 	%r225, %ctaid.x;
	mov.u32 	%r226, %ntid.x;
	mul.lo.s32 	%r227, %r226, %r225;
	shl.b32 	%r228, %r227, 2;
	add.s32 	%r4, %r228, %r1;
	setp.ge.u32 	%p4, %r3, %r218;
	setp.ge.u32 	%p5, %r1, %r220;
	shl.b32 	%r229, %r1, 6;
	mov.u32 	%r230, _ZZ14aTb_gpu_i4j4dbPKfS0_PfiiiE4as00;
	add.s32 	%r231, %r230, %r229;
	shl.b32 	%r232, %r2, 2;
	add.s32 	%r5, %r231, %r232;
	or.pred  	%p6, %p4, %p5;
	@%p6 bra 	$L__BB7_2;
	mad.lo.s32 	%r234, %r218, %r1, %r3;
	mul.wide.u32 	%rd7, %r234, 4;
	add.s64 	%rd8, %rd3, %rd7;
	ld.global.nc.f32 	%f225, [%rd8];
	st.shared.f32 	[%r5], %f225;
	bra.uni 	$L__BB7_3;
$L__BB7_2:
	mov.b32 	%r233, 0;
	st.shared.u32 	[%r5], %r233;
$L__BB7_3:
	setp.ge.u32 	%p7, %r1, %r220;
	add.s32 	%r6, %r3, 16;
	setp.ge.u32 	%p8, %r6, %r218;
	mov.u32 	%r236, _ZZ14aTb_gpu_i4j4dbPKfS0_PfiiiE4as01;
	add.s32 	%r237, %r236, %r229;
	add.s32 	%r7, %r237, %r232;
	or.pred  	%p9, %p8, %p7;
	@%p9 bra 	$L__BB7_5;
	mad.lo.s32 	%r240, %r218, %r1, %r6;
	mul.wide.u32 	%rd9, %r240, 4;
	add.s64 	%rd10, %rd3, %rd9;
	ld.global.nc.f32 	%f226, [%rd10];
	st.shared.f32 	[%r7], %f226;
	bra.uni 	$L__BB7_6;
$L__BB7_5:
	mov.b32 	%r239, 0;
	st.shared.u32 	[%r7], %r239;
$L__BB7_6:
	setp.ge.u32 	%p10, %r1, %r220;
	add.s32 	%r8, %r3, 32;
	setp.ge.u32 	%p11, %r8, %r218;
	mov.u32 	%r242, _ZZ14aTb_gpu_i4j4dbPKfS0_PfiiiE4as10;
	add.s32 	%r243, %r242, %r229;
	add.s32 	%r9, %r243, %r232;
	or.pred  	%p12, %p11, %p10;
	@%p12 bra 	$L__BB7_8;
	mad.lo.s32 	%r246, %r218, %r1, %r8;
	mul.wide.u32 	%rd11, %r246, 4;
	add.s64 	%rd12, %rd3, %rd11;
	ld.global.nc.f32 	%f227, [%rd12];
	st.shared.f32 	[%r9], %f227;
	bra.uni 	$L__BB7_9;
$L__BB7_8:
	mov.b32 	%r245, 0;
	st.shared.u32 	[%r9], %r245;
$L__BB7_9:
	setp.ge.u32 	%p13, %r1, %r220;
	add.s32 	%r10, %r3, 48;
	setp.ge.u32 	%p14, %r10, %r218;
	mov.u32 	%r248, _ZZ14aTb_gpu_i4j4dbPKfS0_PfiiiE4as11;
	add.s32 	%r249, %r248, %r229;
	add.s32 	%r11, %r249, %r232;
	or.pred  	%p15, %p14, %p13;
	@%p15 bra 	$L__BB7_11;
	mad.lo.s32 	%r252, %r218, %r1, %r10;
	mul.wide.u32 	%rd13, %r252, 4;
	add.s64 	%rd14, %rd3, %rd13;
	ld.global.nc.f32 	%f228, [%rd14];
	st.shared.f32 	[%r11], %f228;
	bra.uni 	$L__BB7_12;
$L__BB7_11:
	mov.b32 	%r251, 0;
	st.shared.u32 	[%r11], %r251;
$L__BB7_12:
	setp.ge.u32 	%p16, %r4, %r219;
	setp.ge.u32 	%p17, %r2, %r220;
	shl.b32 	%r253, %r2, 6;
	mov.u32 	%r254, _ZZ14aTb_gpu_i4j4dbPKfS0_PfiiiE4bs00;
	add.s32 	%r255, %r254, %r253;
	shl.b32 	%r256, %r1, 2;
	add.s32 	%r12, %r255, %r256;
	or.pred  	%p18, %p16, %p17;
	@%p18 bra 	$L__BB7_14;
	mad.lo.s32 	%r258, %r219, %r2, %r4;
	mul.wide.u32 	%rd15, %r258, 4;
	add.s64 	%rd16, %rd2, %rd15;
	ld.global.nc.f32 	%f229, [%rd16];
	st.shared.f32 	[%r12], %f229;
	bra.uni 	$L__BB7_15;
$L__BB7_14:
	mov.b32 	%r257, 0;
	st.shared.u32 	[%r12], %r257;
$L__BB7_15:
	setp.ge.u32 	%p19, %r2, %r220;
	add.s32 	%r13, %r4, 16;
	setp.ge.u32 	%p20, %r13, %r219;
	mov.u32 	%r260, _ZZ14aTb_gpu_i4j4dbPKfS0_PfiiiE4bs01;
	add.s32 	%r261, %r260, %r253;
	add.s32 	%r14, %r261, %r256;
	or.pred  	%p21, %p20, %p19;
	@%p21 bra 	$L__BB7_17;
	mad.lo.s32 	%r264, %r219, %r2, %r13;
	mul.wide.u32 	%rd17, %r264, 4;
	add.s64 	%rd18, %rd2, %rd17;
	ld.global.nc.f32 	%f230, [%rd18];
	st.shared.f32 	[%r14], %f230;
	bra.uni 	$L__BB7_18;
$L__BB7_17:
	mov.b32 	%r263, 0;
	st.shared.u32 	[%r14], %r263;
$L__BB7_18:
	setp.ge.u32 	%p22, %r2, %r220;
	add.s32 	%r15, %r4, 32;
	setp.ge.u32 	%p23, %r15, %r219;
	mov.u32 	%r266, _ZZ14aTb_gpu_i4j4dbPKfS0_PfiiiE4bs10;
	add.s32 	%r267, %r266, %r253;
	add.s32 	%r16, %r267, %r256;
	or.pred  	%p24, %p23, %p22;
	@%p24 bra 	$L__BB7_20;
	mad.lo.s32 	%r270, %r219, %r2, %r15;
	mul.wide.u32 	%rd19, %r270, 4;
	add.s64 	%rd20, %rd2, %rd19;
	ld.global.nc.f32 	%f231, [%rd20];
	st.shared.f32 	[%r16], %f231;
	bra.uni 	$L__BB7_21;
$L__BB7_20:
	mov.b32 	%r269, 0;
	st.shared.u32 	[%r16], %r269;
$L__BB7_21:
	setp.ge.u32 	%p25, %r2, %r220;
	add.s32 	%r17, %r4, 48;
	setp.ge.u32 	%p26, %r17, %r219;
	mov.u32 	%r272, _ZZ14aTb_gpu_i4j4dbPKfS0_PfiiiE4bs11;
	add.s32 	%r273, %r272, %r253;
	add.s32 	%r18, %r273, %r256;
	or.pred  	%p27, %p26, %p25;
	@%p27 bra 	$L__BB7_23;
	mad.lo.s32 	%r276, %r219, %r2, %r17;
	mul.wide.u32 	%rd21, %r276, 4;
	add.s64 	%rd22, %rd2, %rd21;
	ld.global.nc.f32 	%f232, [%rd22];
	st.shared.f32 	[%r18], %f232;
	bra.uni 	$L__BB7_24;
$L__BB7_23:
	mov.b32 	%r275, 0;
	st.shared.u32 	[%r18], %r275;
$L__BB7_24:
	bar.sync 	0;
	setp.lt.s32 	%p28, %r220, 1;
	mov.f32 	%f1090, 0f00000000;
	mov.f32 	%f1082, %f1090;
	mov.f32 	%f1074, %f1090;
	mov.f32 	%f1066, %f1090;
	mov.f32 	%f1058, %f1090;
	mov.f32 	%f1050, %f1090;
	mov.f32 	%f1042, %f1090;
	mov.f32 	%f1034, %f1090;
	mov.f32 	%f1026, %f1090;
	mov.f32 	%f1018, %f1090;
	mov.f32 	%f1010, %f1090;
	mov.f32 	%f1002, %f1090;
	mov.f32 	%f994, %f1090;
	mov.f32 	%f986, %f1090;
	mov.f32 	%f978, %f1090;
	mov.f32 	%f970, %f1090;
	@%p28 bra 	$L__BB7_243;
	setp.lt.u32 	%p29, %r17, %r219;
	setp.lt.u32 	%p30, %r4, %r219;
	setp.lt.u32 	%p31, %r10, %r218;
	setp.lt.u32 	%p32, %r8, %r218;
	setp.lt.u32 	%p33, %r6, %r218;
	add.s32 	%r19, %r230, %r232;
	add.s32 	%r20, %r254, %r256;
	and.pred  	%p1, %p33, %p29;
	and.pred  	%p2, %p32, %p30;
	and.pred  	%p3, %p31, %p29;
	mov.b16 	%rs5, 0;
	mov.f32 	%f970, 0f00000000;
	mov.b32 	%r745, 0;
	not.pred 	%p111, %p1;
	not.pred 	%p120, %p2;
	not.pred 	%p195, %p3;
	mov.f32 	%f978, %f970;
	mov.f32 	%f986, %f970;
	mov.f32 	%f994, %f970;
	mov.f32 	%f1002, %f970;
	mov.f32 	%f1010, %f970;
	mov.f32 	%f1018, %f970;
	mov.f32 	%f1026, %f970;
	mov.f32 	%f1034, %f970;
	mov.f32 	%f1042, %f970;
	mov.f32 	%f1050, %f970;
	mov.f32 	%f1058, %f970;
	mov.f32 	%f1066, %f970;
	mov.f32 	%f1074, %f970;
	mov.f32 	%f1082, %f970;
	mov.f32 	%f1090, %f970;
	mov.u32 	%r746, %r745;
$L__BB7_26:
	add.s32 	%r23, %r746, 16;
	min.s32 	%r282, %r220, %r23;
	add.s32 	%r283, %r746, 1;
	max.s32 	%r24, %r282, %r283;
	and.b32  	%r25, %r24, 3;
	and.b32  	%r26, %r24, 7;
	add.s32 	%r27, %r26, -1;
	shl.b32 	%r28, %r745, 4;
	sub.s32 	%r29, %r24, %r28;
	add.s32 	%r30, %r29, -1;
	setp.ge.u32 	%p34, %r3, %r218;
	setp.ge.u32 	%p35, %r4, %r219;
	or.pred  	%p36, %p34, %p35;
	@%p36 bra 	$L__BB7_38;
	setp.lt.u32 	%p37, %r30, 7;
	mov.u32 	%r751, %r746;
	@%p37 bra 	$L__BB7_30;
	add.s32 	%r284, %r28, %r26;
	sub.s32 	%r749, %r284, %r24;
	mul.wide.u16 	%r285, %rs5, 1024;
	shl.b32 	%r286, %r2, 2;
	mov.u32 	%r287, _ZZ14aTb_gpu_i4j4dbPKfS0_PfiiiE4as00;
	add.s32 	%r288, %r286, %r287;
	add.s32 	%r289, %r288, %r285;
	add.s32 	%r748, %r289, 256;
	shl.b32 	%r290, %r1, 2;
	mov.u32 	%r291, _ZZ14aTb_gpu_i4j4dbPKfS0_PfiiiE4bs00;
	add.s32 	%r292, %r290, %r291;
	add.s32 	%r293, %r292, %r285;
	add.s32 	%r747, %r293, 256;
	mov.u32 	%r751, %r746;
$L__BB7_29:
	.pragma "nounroll";
	ld.shared.f32 	%f236, [%r748+-256];
	ld.shared.f32 	%f237, [%r747+-256];
	fma.rn.f32 	%f238, %f236, %f237, %f970;
	ld.shared.f32 	%f239, [%r748+-192];
	ld.shared.f32 	%f240, [%r747+-192];
	fma.rn.f32 	%f241, %f239, %f240, %f238;
	ld.shared.f32 	%f242, [%r748+-128];
	ld.shared.f32 	%f243, [%r747+-128];
	fma.rn.f32 	%f244, %f242, %f243, %f241;
	ld.shared.f32 	%f245, [%r748+-64];
	ld.shared.f32 	%f246, [%r747+-64];
	fma.rn.f32 	%f247, %f245, %f246, %f244;
	ld.shared.f32 	%f248, [%r748];
	ld.shared.f32 	%f249, [%r747];
	fma.rn.f32 	%f250, %f248, %f249, %f247;
	ld.shared.f32 	%f251, [%r748+64];
	ld.shared.f32 	%f252, [%r747+64];
	fma.rn.f32 	%f253, %f251, %f252, %f250;
	ld.shared.f32 	%f254, [%r748+128];
	ld.shared.f32 	%f255, [%r747+128];
	fma.rn.f32 	%f256, %f254, %f255, %f253;
	ld.shared.f32 	%f257, [%r748+192];
	ld.shared.f32 	%f258, [%r747+192];
	fma.rn.f32 	%f970, %f257, %f258, %f256;
	add.s32 	%r751, %r751, 8;
	add.s32 	%r749, %r749, 8;
	add.s32 	%r748, %r748, 512;
	add.s32 	%r747, %r747, 512;
	setp.ne.s32 	%p38, %r749, 0;
	@%p38 bra 	$L__BB7_29;
$L__BB7_30:
	setp.eq.s32 	%p39, %r26, 0;
	@%p39 bra 	$L__BB7_38;
	mul.wide.u16 	%r294, %rs5, 1024;
	add.s32 	%r43, %r19, %r294;
	add.s32 	%r44, %r20, %r294;
	setp.lt.u32 	%p40, %r27, 3;
	@%p40 bra 	$L__BB7_33;
	sub.s32 	%r295, %r751, %r746;
	shl.b32 	%r296, %r295, 6;
	add.s32 	%r297, %r43, %r296;
	ld.shared.f32 	%f260, [%r297];
	add.s32 	%r298, %r44, %r296;
	ld.shared.f32 	%f261, [%r298];
	fma.rn.f32 	%f262, %f260, %f261, %f970;
	ld.shared.f32 	%f263, [%r297+64];
	ld.shared.f32 	%f264, [%r298+64];
	fma.rn.f32 	%f265, %f263, %f264, %f262;
	ld.shared.f32 	%f266, [%r297+128];
	ld.shared.f32 	%f267, [%r298+128];
	fma.rn.f32 	%f268, %f266, %f267, %f265;
	ld.shared.f32 	%f269, [%r297+192];
	ld.shared.f32 	%f270, [%r298+192];
	fma.rn.f32 	%f970, %f269, %f270, %f268;
	add.s32 	%r751, %r751, 4;
$L__BB7_33:
	setp.eq.s32 	%p41, %r25, 0;
	@%p41 bra 	$L__BB7_38;
	setp.eq.s32 	%p42, %r25, 1;
	@%p42 bra 	$L__BB7_36;
	sub.s32 	%r299, %r751, %r746;
	shl.b32 	%r300, %r299, 6;
	add.s32 	%r301, %r43, %r300;
	ld.shared.f32 	%f272, [%r301];
	add.s32 	%r302, %r44, %r300;
	ld.shared.f32 	%f273, [%r302];
	fma.rn.f32 	%f274, %f272, %f273, %f970;
	ld.shared.f32 	%f275, [%r301+64];
	ld.shared.f32 	%f276, [%r302+64];
	fma.rn.f32 	%f970, %f275, %f276, %f274;
	add.s32 	%r751, %r751, 2;
$L__BB7_36:
	and.b32  	%r303, %r24, 1;
	setp.eq.b32 	%p43, %r303, 1;
	not.pred 	%p44, %p43;
	@%p44 bra 	$L__BB7_38;
	sub.s32 	%r304, %r751, %r746;
	shl.b32 	%r305, %r304, 6;
	add.s32 	%r306, %r43, %r305;
	ld.shared.f32 	%f277, [%r306];
	add.s32 	%r307, %r44, %r305;
	ld.shared.f32 	%f278, [%r307];
	fma.rn.f32 	%f970, %f277, %f278, %f970;
$L__BB7_38:
	setp.ge.u32 	%p46, %r13, %r219;
	or.pred  	%p47, %p34, %p46;
	@%p47 bra 	$L__BB7_50;
	mul.wide.u16 	%r308, %rs5, 1024;
	add.s32 	%r49, %r19, %r308;
	shl.b32 	%r309, %r1, 2;
	mov.u32 	%r310, _ZZ14aTb_gpu_i4j4dbPKfS0_PfiiiE4bs01;
	add.s32 	%r311, %r310, %r309;
	add.s32 	%r50, %r311, %r308;
	setp.lt.u32 	%p48, %r30, 7;
	mov.u32 	%r756, %r746;
	@%p48 bra 	$L__BB7_42;
	mov.b32 	%r755, 0;
	mov.u32 	%r756, %r746;
$L__BB7_41:
	.pragma "nounroll";
	sub.s32 	%r313, %r756, %r746;
	shl.b32 	%r314, %r313, 6;
	add.s32 	%r315, %r49, %r314;
	ld.shared.f32 	%f280, [%r315];
	add.s32 	%r316, %r50, %r314;
	ld.shared.f32 	%f281, [%r316];
	fma.rn.f32 	%f282, %f280, %f281, %f978;
	ld.shared.f32 	%f283, [%r315+64];
	ld.shared.f32 	%f284, [%r316+64];
	fma.rn.f32 	%f285, %f283, %f284, %f282;
	ld.shared.f32 	%f286, [%r315+128];
	ld.shared.f32 	%f287, [%r316+128];
	fma.rn.f32 	%f288, %f286, %f287, %f285;
	ld.shared.f32 	%f289, [%r315+192];
	ld.shared.f32 	%f290, [%r316+192];
	fma.rn.f32 	%f291, %f289, %f290, %f288;
	ld.shared.f32 	%f292, [%r315+256];
	ld.shared.f32 	%f293, [%r316+256];
	fma.rn.f32 	%f294, %f292, %f293, %f291;
	ld.shared.f32 	%f295, [%r315+320];
	ld.shared.f32 	%f296, [%r316+320];
	fma.rn.f32 	%f297, %f295, %f296, %f294;
	ld.shared.f32 	%f298, [%r315+384];
	ld.shared.f32 	%f299, [%r316+384];
	fma.rn.f32 	%f300, %f298, %f299, %f297;
	ld.shared.f32 	%f301, [%r315+448];
	ld.shared.f32 	%f302, [%r316+448];
	fma.rn.f32 	%f978, %f301, %f302, %f300;
	add.s32 	%r756, %r756, 8;
	add.s32 	%r755, %r755, 8;
	sub.s32 	%r317, %r29, %r26;
	setp.ne.s32 	%p49, %r755, %r317;
	@%p49 bra 	$L__BB7_41;
$L__BB7_42:
	setp.eq.s32 	%p50, %r26, 0;
	@%p50 bra 	$L__BB7_50;
	setp.lt.u32 	%p51, %r27, 3;
	@%p51 bra 	$L__BB7_45;
	sub.s32 	%r318, %r756, %r746;
	shl.b32 	%r319, %r318, 6;
	add.s32 	%r320, %r49, %r319;
	ld.shared.f32 	%f304, [%r320];
	add.s32 	%r321, %r50, %r319;
	ld.shared.f32 	%f305, [%r321];
	fma.rn.f32 	%f306, %f304, %f305, %f978;
	ld.shared.f32 	%f307, [%r320+64];
	ld.shared.f32 	%f308, [%r321+64];
	fma.rn.f32 	%f309, %f307, %f308, %f306;
	ld.shared.f32 	%f310, [%r320+128];
	ld.shared.f32 	%f311, [%r321+128];
	fma.rn.f32 	%f312, %f310, %f311, %f309;
	ld.shared.f32 	%f313, [%r320+192];
	ld.shared.f32 	%f314, [%r321+192];
	fma.rn.f32 	%f978, %f313, %f314, %f312;
	add.s32 	%r756, %r756, 4;
$L__BB7_45:
	setp.eq.s32 	%p52, %r25, 0;
	@%p52 bra 	$L__BB7_50;
	setp.eq.s32 	%p53, %r25, 1;
	@%p53 bra 	$L__BB7_48;
	sub.s32 	%r322, %r756, %r746;
	shl.b32 	%r323, %r322, 6;
	add.s32 	%r324, %r49, %r323;
	ld.shared.f32 	%f316, [%r324];
	add.s32 	%r325, %r50, %r323;
	ld.shared.f32 	%f317, [%r325];
	fma.rn.f32 	%f318, %f316, %f317, %f978;
	ld.shared.f32 	%f319, [%r324+64];
	ld.shared.f32 	%f320, [%r325+64];
	fma.rn.f32 	%f978, %f319, %f320, %f318;
	add.s32 	%r756, %r756, 2;
$L__BB7_48:
	and.b32  	%r326, %r24, 1;
	setp.eq.b32 	%p54, %r326, 1;
	not.pred 	%p55, %p54;
	@%p55 bra 	$L__BB7_50;
	sub.s32 	%r327, %r756, %r746;
	shl.b32 	%r328, %r327, 6;
	add.s32 	%r329, %r49, %r328;
	ld.shared.f32 	%f321, [%r329];
	add.s32 	%r330, %r50, %r328;
	ld.shared.f32 	%f322, [%r330];
	fma.rn.f32 	%f978, %f321, %f322, %f978;
$L__BB7_50:
	setp.ge.u32 	%p56, %r3, %r218;
	setp.ge.u32 	%p57, %r15, %r219;
	or.pred  	%p58, %p56, %p57;
	@%p58 bra 	$L__BB7_62;
	mul.wide.u16 	%r331, %rs5, 1024;
	add.s32 	%r60, %r19, %r331;
	shl.b32 	%r332, %r1, 2;
	mov.u32 	%r333, _ZZ14aTb_gpu_i4j4dbPKfS0_PfiiiE4bs10;
	add.s32 	%r334, %r333, %r332;
	add.s32 	%r61, %r334, %r331;
	setp.lt.u32 	%p59, %r30, 7;
	mov.u32 	%r761, %r746;
	@%p59 bra 	$L__BB7_54;
	mov.b32 	%r760, 0;
	mov.u32 	%r761, %r746;
$L__BB7_53:
	.pragma "nounroll";
	sub.s32 	%r336, %r761, %r746;
	shl.b32 	%r337, %r336, 6;
	add.s32 	%r338, %r60, %r337;
	ld.shared.f32 	%f324, [%r338];
	add.s32 	%r339, %r61, %r337;
	ld.shared.f32 	%f325, [%r339];
	fma.rn.f32 	%f326, %f324, %f325, %f986;
	ld.shared.f32 	%f327, [%r338+64];
	ld.shared.f32 	%f328, [%r339+64];
	fma.rn.f32 	%f329, %f327, %f328, %f326;
	ld.shared.f32 	%f330, [%r338+128];
	ld.shared.f32 	%f331, [%r339+128];
	fma.rn.f32 	%f332, %f330, %f331, %f329;
	ld.shared.f32 	%f333, [%r338+192];
	ld.shared.f32 	%f334, [%r339+192];
	fma.rn.f32 	%f335, %f333, %f334, %f332;
	ld.shared.f32 	%f336, [%r338+256];
	ld.shared.f32 	%f337, [%r339+256];
	fma.rn.f32 	%f338, %f336, %f337, %f335;
	ld.shared.f32 	%f339, [%r338+320];
	ld.shared.f32 	%f340, [%r339+320];
	fma.rn.f32 	%f341, %f339, %f340, %f338;
	ld.shared.f32 	%f342, [%r338+384];
	ld.shared.f32 	%f343, [%r339+384];
	fma.rn.f32 	%f344, %f342, %f343, %f341;
	ld.shared.f32 	%f345, [%r338+448];
	ld.shared.f32 	%f346, [%r339+448];
	fma.rn.f32 	%f986, %f345, %f346, %f344;
	add.s32 	%r761, %r761, 8;
	add.s32 	%r760, %r760, 8;
	sub.s32 	%r340, %r29, %r26;
	setp.ne.s32 	%p60, %r760, %r340;
	@%p60 bra 	$L__BB7_53;
$L__BB7_54:
	setp.eq.s32 	%p61, %r26, 0;
	@%p61 bra 	$L__BB7_62;
	setp.lt.u32 	%p62, %r27, 3;
	@%p62 bra 	$L__BB7_57;
	sub.s32 	%r341, %r761, %r746;
	shl.b32 	%r342, %r341, 6;
	add.s32 	%r343, %r60, %r342;
	ld.shared.f32 	%f348, [%r343];
	add.s32 	%r344, %r61, %r342;
	ld.shared.f32 	%f349, [%r344];
	fma.rn.f32 	%f350, %f348, %f349, %f986;
	ld.shared.f32 	%f351, [%r343+64];
	ld.shared.f32 	%f352, [%r344+64];
	fma.rn.f32 	%f353, %f351, %f352, %f350;
	ld.shared.f32 	%f354, [%r343+128];
	ld.shared.f32 	%f355, [%r344+128];
	fma.rn.f32 	%f356, %f354, %f355, %f353;
	ld.shared.f32 	%f357, [%r343+192];
	ld.shared.f32 	%f358, [%r344+192];
	fma.rn.f32 	%f986, %f357, %f358, %f356;
	add.s32 	%r761, %r761, 4;
$L__BB7_57:
	setp.eq.s32 	%p63, %r25, 0;
	@%p63 bra 	$L__BB7_62;
	setp.eq.s32 	%p64, %r25, 1;
	@%p64 bra 	$L__BB7_60;
	sub.s32 	%r345, %r761, %r746;
	shl.b32 	%r346, %r345, 6;
	add.s32 	%r347, %r60, %r346;
	ld.shared.f32 	%f360, [%r347];
	add.s32 	%r348, %r61, %r346;
	ld.shared.f32 	%f361, [%r348];
	fma.rn.f32 	%f362, %f360, %f361, %f986;
	ld.shared.f32 	%f363, [%r347+64];
	ld.shared.f32 	%f364, [%r348+64];
	fma.rn.f32 	%f986, %f363, %f364, %f362;
	add.s32 	%r761, %r761, 2;
$L__BB7_60:
	and.b32  	%r349, %r24, 1;
	setp.eq.b32 	%p65, %r349, 1;
	not.pred 	%p66, %p65;
	@%p66 bra 	$L__BB7_62;
	sub.s32 	%r350, %r761, %r746;
	shl.b32 	%r351, %r350, 6;
	add.s32 	%r352, %r60, %r351;
	ld.shared.f32 	%f365, [%r352];
	add.s32 	%r353, %r61, %r351;
	ld.shared.f32 	%f366, [%r353];
	fma.rn.f32 	%f986, %f365, %f366, %f986;
$L__BB7_62:
	setp.ge.u32 	%p68, %r17, %r219;
	or.pred  	%p69, %p56, %p68;
	@%p69 bra 	$L__BB7_74;
	mul.wide.u16 	%r354, %rs5, 1024;
	add.s32 	%r71, %r19, %r354;
	shl.b32 	%r355, %r1, 2;
	mov.u32 	%r356, _ZZ14aTb_gpu_i4j4dbPKfS0_PfiiiE4bs11;
	add.s32 	%r357, %r356, %r355;
	add.s32 	%r72, %r357, %r354;
	setp.lt.u32 	%p70, %r30, 7;
	mov.u32 	%r766, %r746;
	@%p70 bra 	$L__BB7_66;
	mov.b32 	%r765, 0;
	mov.u32 	%r766, %r746;
$L__BB7_65:
	.pragma "nounroll";
	sub.s32 	%r359, %r766, %r746;
	shl.b32 	%r360, %r359, 6;
	add.s32 	%r361, %r71, %r360;
	ld.shared.f32 	%f368, [%r361];
	add.s32 	%r362, %r72, %r360;
	ld.shared.f32 	%f369, [%r362];
	fma.rn.f32 	%f370, %f368, %f369, %f994;
	ld.shared.f32 	%f371, [%r361+64];
	ld.shared.f32 	%f372, [%r362+64];
	fma.rn.f32 	%f373, %f371, %f372, %f370;
	ld.shared.f32 	%f374, [%r361+128];
	ld.shared.f32 	%f375, [%r362+128];
	fma.rn.f32 	%f376, %f374, %f375, %f373;
	ld.shared.f32 	%f377, [%r361+192];
	ld.shared.f32 	%f378, [%r362+192];
	fma.rn.f32 	%f379, %f377, %f378, %f376;
	ld.shared.f32 	%f380, [%r361+256];
	ld.shared.f32 	%f381, [%r362+256];
	fma.rn.f32 	%f382, %f380, %f381, %f379;
	ld.shared.f32 	%f383, [%r361+320];
	ld.shared.f32 	%f384, [%r362+320];
	fma.rn.f32 	%f385, %f383, %f384, %f382;
	ld.shared.f32 	%f386, [%r361+384];
	ld.shared.f32 	%f387, [%r362+384];
	fma.rn.f32 	%f388, %f386, %f387, %f385;
	ld.shared.f32 	%f389, [%r361+448];
	ld.shared.f32 	%f390, [%r362+448];
	fma.rn.f32 	%f994, %f389, %f390, %f388;
	add.s32 	%r766, %r766, 8;
	add.s32 	%r765, %r765, 8;
	sub.s32 	%r363, %r29, %r26;
	setp.ne.s32 	%p71, %r765, %r363;
	@%p71 bra 	$L__BB7_65;
$L__BB7_66:
	setp.eq.s32 	%p72, %r26, 0;
	@%p72 bra 	$L__BB7_74;
	setp.lt.u32 	%p73, %r27, 3;
	@%p73 bra 	$L__BB7_69;
	sub.s32 	%r364, %r766, %r746;
	shl.b32 	%r365, %r364, 6;
	add.s32 	%r366, %r71, %r365;
	ld.shared.f32 	%f392, [%r366];
	add.s32 	%r367, %r72, %r365;
	ld.shared.f32 	%f393, [%r367];
	fma.rn.f32 	%f394, %f392, %f393, %f994;
	ld.shared.f32 	%f395, [%r366+64];
	ld.shared.f32 	%f396, [%r367+64];
	fma.rn.f32 	%f397, %f395, %f396, %f394;
	ld.shared.f32 	%f398, [%r366+128];
	ld.shared.f32 	%f399, [%r367+128];
	fma.rn.f32 	%f400, %f398, %f399, %f397;
	ld.shared.f32 	%f401, [%r366+192];
	ld.shared.f32 	%f402, [%r367+192];
	fma.rn.f32 	%f994, %f401, %f402, %f400;
	add.s32 	%r766, %r766, 4;
$L__BB7_69:
	setp.eq.s32 	%p74, %r25, 0;
	@%p74 bra 	$L__BB7_74;
	setp.eq.s32 	%p75, %r25, 1;
	@%p75 bra 	$L__BB7_72;
	sub.s32 	%r368, %r766, %r746;
	shl.b32 	%r369, %r368, 6;
	add.s32 	%r370, %r71, %r369;
	ld.shared.f32 	%f404, [%r370];
	add.s32 	%r371, %r72, %r369;
	ld.shared.f32 	%f405, [%r371];
	fma.rn.f32 	%f406, %f404, %f405, %f994;
	ld.shared.f32 	%f407, [%r370+64];
	ld.shared.f32 	%f408, [%r371+64];
	fma.rn.f32 	%f994, %f407, %f408, %f406;
	add.s32 	%r766, %r766, 2;
$L__BB7_72:
	and.b32  	%r372, %r24, 1;
	setp.eq.b32 	%p76, %r372, 1;
	not.pred 	%p77, %p76;
	@%p77 bra 	$L__BB7_74;
	sub.s32 	%r373, %r766, %r746;
	shl.b32 	%r374, %r373, 6;
	add.s32 	%r375, %r71, %r374;
	ld.shared.f32 	%f409, [%r375];
	add.s32 	%r376, %r72, %r374;
	ld.shared.f32 	%f410, [%r376];
	fma.rn.f32 	%f994, %f409, %f410, %f994;
$L__BB7_74:
	setp.ge.u32 	%p78, %r6, %r218;
	setp.ge.u32 	%p79, %r4, %r219;
	or.pred  	%p80, %p78, %p79;
	@%p80 bra 	$L__BB7_86;
	shl.b32 	%r377, %r2, 2;
	mov.u32 	%r378, _ZZ14aTb_gpu_i4j4dbPKfS0_PfiiiE4as01;
	add.s32 	%r379, %r378, %r377;
	mul.wide.u16 	%r380, %rs5, 1024;
	add.s32 	%r82, %r379, %r380;
	add.s32 	%r83, %r20, %r380;
	setp.lt.u32 	%p81, %r30, 7;
	mov.u32 	%r771, %r746;
	@%p81 bra 	$L__BB7_78;
	mov.b32 	%r770, 0;
	mov.u32 	%r771, %r746;
$L__BB7_77:
	.pragma "nounroll";
	sub.s32 	%r382, %r771, %r746;
	shl.b32 	%r383, %r382, 6;
	add.s32 	%r384, %r82, %r383;
	ld.shared.f32 	%f412, [%r384];
	add.s32 	%r385, %r83, %r383;
	ld.shared.f32 	%f413, [%r385];
	fma.rn.f32 	%f414, %f412, %f413, %f1002;
	ld.shared.f32 	%f415, [%r384+64];
	ld.shared.f32 	%f416, [%r385+64];
	fma.rn.f32 	%f417, %f415, %f416, %f414;
	ld.shared.f32 	%f418, [%r384+128];
	ld.shared.f32 	%f419, [%r385+128];
	fma.rn.f32 	%f420, %f418, %f419, %f417;
	ld.shared.f32 	%f421, [%r384+192];
	ld.shared.f32 	%f422, [%r385+192];
	fma.rn.f32 	%f423, %f421, %f422, %f420;
	ld.shared.f32 	%f424, [%r384+256];
	ld.shared.f32 	%f425, [%r385+256];
	fma.rn.f32 	%f426, %f424, %f425, %f423;
	ld.shared.f32 	%f427, [%r384+320];
	ld.shared.f32 	%f428, [%r385+320];
	fma.rn.f32 	%f429, %f427, %f428, %f426;
	ld.shared.f32 	%f430, [%r384+384];
	ld.shared.f32 	%f431, [%r385+384];
	fma.rn.f32 	%f432, %f430, %f431, %f429;
	ld.shared.f32 	%f433, [%r384+448];
	ld.shared.f32 	%f434, [%r385+448];
	fma.rn.f32 	%f1002, %f433, %f434, %f432;
	add.s32 	%r771, %r771, 8;
	add.s32 	%r770, %r770, 8;
	sub.s32 	%r386, %r29, %r26;
	setp.ne.s32 	%p82, %r770, %r386;
	@%p82 bra 	$L__BB7_77;
$L__BB7_78:
	setp.eq.s32 	%p83, %r26, 0;
	@%p83 bra 	$L__BB7_86;
	setp.lt.u32 	%p84, %r27, 3;
	@%p84 bra 	$L__BB7_81;
	sub.s32 	%r387, %r771, %r746;
	shl.b32 	%r388, %r387, 6;
	add.s32 	%r389, %r82, %r388;
	ld.shared.f32 	%f436, [%r389];
	add.s32 	%r390, %r83, %r388;
	ld.shared.f32 	%f437, [%r390];
	fma.rn.f32 	%f438, %f436, %f437, %f1002;
	ld.shared.f32 	%f439, [%r389+64];
	ld.shared.f32 	%f440, [%r390+64];
	fma.rn.f32 	%f441, %f439, %f440, %f438;
	ld.shared.f32 	%f442, [%r389+128];
	ld.shared.f32 	%f443, [%r390+128];
	fma.rn.f32 	%f444, %f442, %f443, %f441;
	ld.shared.f32 	%f445, [%r389+192];
	ld.shared.f32 	%f446, [%r390+192];
	fma.rn.f32 	%f1002, %f445, %f446, %f444;
	add.s32 	%r771, %r771, 4;
$L__BB7_81:
	setp.eq.s32 	%p85, %r25, 0;
	@%p85 bra 	$L__BB7_86;
	setp.eq.s32 	%p86, %r25, 1;
	@%p86 bra 	$L__BB7_84;
	sub.s32 	%r391, %r771, %r746;
	shl.b32 	%r392, %r391, 6;
	add.s32 	%r393, %r82, %r392;
	ld.shared.f32 	%f448, [%r393];
	add.s32 	%r394, %r83, %r392;
	ld.shared.f32 	%f449, [%r394];
	fma.rn.f32 	%f450, %f448, %f449, %f1002;
	ld.shared.f32 	%f451, [%r393+64];
	ld.shared.f32 	%f452, [%r394+64];
	fma.rn.f32 	%f1002, %f451, %f452, %f450;
	add.s32 	%r771, %r771, 2;
$L__BB7_84:
	and.b32  	%r395, %r24, 1;
	setp.eq.b32 	%p87, %r395, 1;
	not.pred 	%p88, %p87;
	@%p88 bra 	$L__BB7_86;
	sub.s32 	%r396, %r771, %r746;
	shl.b32 	%r397, %r396, 6;
	add.s32 	%r398, %r82, %r397;
	ld.shared.f32 	%f453, [%r398];
	add.s32 	%r399, %r83, %r397;
	ld.shared.f32 	%f454, [%r399];
	fma.rn.f32 	%f1002, %f453, %f454, %f1002;
$L__BB7_86:
	setp.ge.u32 	%p90, %r13, %r219;
	or.pred  	%p91, %p78, %p90;
	@%p91 bra 	$L__BB7_98;
	shl.b32 	%r400, %r2, 2;
	mov.u32 	%r401, _ZZ14aTb_gpu_i4j4dbPKfS0_PfiiiE4as01;
	add.s32 	%r402, %r401, %r400;
	mul.wide.u16 	%r403, %rs5, 1024;
	add.s32 	%r93, %r402, %r403;
	shl.b32 	%r404, %r1, 2;
	mov.u32 	%r405, _ZZ14aTb_gpu_i4j4dbPKfS0_PfiiiE4bs01;
	add.s32 	%r406, %r405, %r404;
	add.s32 	%r94, %r406, %r403;
	setp.lt.u32 	%p92, %r30, 7;
	mov.u32 	%r776, %r746;
	@%p92 bra 	$L__BB7_90;
	mov.b32 	%r775, 0;
	mov.u32 	%r776, %r746;
$L__BB7_89:
	.pragma "nounroll";
	sub.s32 	%r408, %r776, %r746;
	shl.b32 	%r409, %r408, 6;
	add.s32 	%r410, %r93, %r409;
	ld.shared.f32 	%f456, [%r410];
	add.s32 	%r411, %r94, %r409;
	ld.shared.f32 	%f457, [%r411];
	fma.rn.f32 	%f458, %f456, %f457, %f1010;
	ld.shared.f32 	%f459, [%r410+64];
	ld.shared.f32 	%f460, [%r411+64];
	fma.rn.f32 	%f461, %f459, %f460, %f458;
	ld.shared.f32 	%f462, [%r410+128];
	ld.shared.f32 	%f463, [%r411+128];
	fma.rn.f32 	%f464, %f462, %f463, %f461;
	ld.shared.f32 	%f465, [%r410+192];
	ld.shared.f32 	%f466, [%r411+192];
	fma.rn.f32 	%f467, %f465, %f466, %f464;
	ld.shared.f32 	%f468, [%r410+256];
	ld.shared.f32 	%f469, [%r411+256];
	fma.rn.f32 	%f470, %f468, %f469, %f467;
	ld.shared.f32 	%f471, [%r410+320];
	ld.shared.f32 	%f472, [%r411+320];
	fma.rn.f32 	%f473, %f471, %f472, %f470;
	ld.shared.f32 	%f474, [%r410+384];
	ld.shared.f32 	%f475, [%r411+384];
	fma.rn.f32 	%f476, %f474, %f475, %f473;
	ld.shared.f32 	%f477, [%r410+448];
	ld.shared.f32 	%f478, [%r411+448];
	fma.rn.f32 	%f1010, %f477, %f478, %f476;
	add.s32 	%r776, %r776, 8;
	add.s32 	%r775, %r775, 8;
	sub.s32 	%r412, %r29, %r26;
	setp.ne.s32 	%p93, %r775, %r412;
	@%p93 bra 	$L__BB7_89;
$L__BB7_90:
	setp.eq.s32 	%p94, %r26, 0;
	@%p94 bra 	$L__BB7_98;
	setp.lt.u32 	%p95, %r27, 3;
	@%p95 bra 	$L__BB7_93;
	sub.s32 	%r413, %r776, %r746;
	shl.b32 	%r414, %r413, 6;
	add.s32 	%r415, %r93, %r414;
	ld.shared.f32 	%f480, [%r415];
	add.s32 	%r416, %r94, %r414;
	ld.shared.f32 	%f481, [%r416];
	fma.rn.f32 	%f482, %f480, %f481, %f1010;
	ld.shared.f32 	%f483, [%r415+64];
	ld.shared.f32 	%f484, [%r416+64];
	fma.rn.f32 	%f485, %f483, %f484, %f482;
	ld.shared.f32 	%f486, [%r415+128];
	ld.shared.f32 	%f487, [%r416+128];
	fma.rn.f32 	%f488, %f486, %f487, %f485;
	ld.shared.f32 	%f489, [%r415+192];
	ld.shared.f32 	%f490, [%r416+192];
	fma.rn.f32 	%f1010, %f489, %f490, %f488;
	add.s32 	%r776, %r776, 4;
$L__BB7_93:
	setp.eq.s32 	%p96, %r25, 0;
	@%p96 bra 	$L__BB7_98;
	setp.eq.s32 	%p97, %r25, 1;
	@%p97 bra 	$L__BB7_96;
	sub.s32 	%r417, %r776, %r746;
	shl.b32 	%r418, %r417, 6;
	add.s32 	%r419, %r93, %r418;
	ld.shared.f32 	%f492, [%r419];
	add.s32 	%r420, %r94, %r418;
	ld.shared.f32 	%f493, [%r420];
	fma.rn.f32 	%f494, %f492, %f493, %f1010;
	ld.shared.f32 	%f495, [%r419+64];
	ld.shared.f32 	%f496, [%r420+64];
	fma.rn.f32 	%f1010, %f495, %f496, %f494;
	add.s32 	%r776, %r776, 2;
$L__BB7_96:
	and.b32  	%r421, %r24, 1;
	setp.eq.b32 	%p98, %r421, 1;
	not.pred 	%p99, %p98;
	@%p99 bra 	$L__BB7_98;
	sub.s32 	%r422, %r776, %r746;
	shl.b32 	%r423, %r422, 6;
	add.s32 	%r424, %r93, %r423;
	ld.shared.f32 	%f497, [%r424];
	add.s32 	%r425, %r94, %r423;
	ld.shared.f32 	%f498, [%r425];
	fma.rn.f32 	%f1010, %f497, %f498, %f1010;
$L__BB7_98:
	setp.ge.u32 	%p100, %r6, %r218;
	setp.ge.u32 	%p101, %r15, %r219;
	or.pred  	%p102, %p100, %p101;
	@%p102 bra 	$L__BB7_110;
	shl.b32 	%r426, %r2, 2;
	mov.u32 	%r427, _ZZ14aTb_gpu_i4j4dbPKfS0_PfiiiE4as01;
	add.s32 	%r428, %r427, %r426;
	mul.wide.u16 	%r429, %rs5, 1024;
	add.s32 	%r104, %r428, %r429;
	shl.b32 	%r430, %r1, 2;
	mov.u32 	%r431, _ZZ14aTb_gpu_i4j4dbPKfS0_PfiiiE4bs10;
	add.s32 	%r432, %r431, %r430;
	add.s32 	%r105, %r432, %r429;
	setp.lt.u32 	%p103, %r30, 7;
	mov.u32 	%r781, %r746;
	@%p103 bra 	$L__BB7_102;
	mov.b32 	%r780, 0;
	mov.u32 	%r781, %r746;
$L__BB7_101:
	.pragma "nounroll";
	sub.s32 	%r434, %r781, %r746;
	shl.b32 	%r435, %r434, 6;
	add.s32 	%r436, %r104, %r435;
	ld.shared.f32 	%f500, [%r436];
	add.s32 	%r437, %r105, %r435;
	ld.shared.f32 	%f501, [%r437];
	fma.rn.f32 	%f502, %f500, %f501, %f1018;
	ld.shared.f32 	%f503, [%r436+64];
	ld.shared.f32 	%f504, [%r437+64];
	fma.rn.f32 	%f505, %f503, %f504, %f502;
	ld.shared.f32 	%f506, [%r436+128];
	ld.shared.f32 	%f507, [%r437+128];
	fma.rn.f32 	%f508, %f506, %f507, %f505;
	ld.shared.f32 	%f509, [%r436+192];
	ld.shared.f32 	%f510, [%r437+192];
	fma.rn.f32 	%f511, %f509, %f510, %f508;
	ld.shared.f32 	%f512, [%r436+256];
	ld.shared.f32 	%f513, [%r437+256];
	fma.rn.f32 	%f514, %f512, %f513, %f511;
	ld.shared.f32 	%f515, [%r436+320];
	ld.shared.f32 	%f516, [%r437+320];
	fma.rn.f32 	%f517, %f515, %f516, %f514;
	ld.shared.f32 	%f518, [%r436+384];
	ld.shared.f32 	%f519, [%r437+384];
	fma.rn.f32 	%f520, %f518, %f519, %f517;
	ld.shared.f32 	%f521, [%r436+448];
	ld.shared.f32 	%f522, [%r437+448];
	fma.rn.f32 	%f1018, %f521, %f522, %f520;
	add.s32 	%r781, %r781, 8;
	add.s32 	%r780, %r780, 8;
	sub.s32 	%r438, %r29, %r26;
	setp.ne.s32 	%p104, %r780, %r438;
	@%p104 bra 	$L__BB7_101;
$L__BB7_102:
	setp.eq.s32 	%p105, %r26, 0;
	@%p105 bra 	$L__BB7_110;
	setp.lt.u32 	%p106, %r26, 4;
	@%p106 bra 	$L__BB7_105;
	sub.s32 	%r439, %r781, %r746;
	shl.b32 	%r440, %r439, 6;
	add.s32 	%r441, %r104, %r440;
	ld.shared.f32 	%f524, [%r441];
	add.s32 	%r442, %r105, %r440;
	ld.shared.f32 	%f525, [%r442];
	fma.rn.f32 	%f526, %f524, %f525, %f1018;
	ld.shared.f32 	%f527, [%r441+64];
	ld.shared.f32 	%f528, [%r442+64];
	fma.rn.f32 	%f529, %f527, %f528, %f526;
	ld.shared.f32 	%f530, [%r441+128];
	ld.shared.f32 	%f531, [%r442+128];
	fma.rn.f32 	%f532, %f530, %f531, %f529;
	ld.shared.f32 	%f533, [%r441+192];
	ld.shared.f32 	%f534, [%r442+192];
	fma.rn.f32 	%f1018, %f533, %f534, %f532;
	add.s32 	%r781, %r781, 4;
$L__BB7_105:
	setp.eq.s32 	%p107, %r25, 0;
	@%p107 bra 	$L__BB7_110;
	setp.eq.s32 	%p108, %r25, 1;
	@%p108 bra 	$L__BB7_108;
	sub.s32 	%r443, %r781, %r746;
	shl.b32 	%r444, %r443, 6;
	add.s32 	%r445, %r104, %r444;
	ld.shared.f32 	%f536, [%r445];
	add.s32 	%r446, %r105, %r444;
	ld.shared.f32 	%f537, [%r446];
	fma.rn.f32 	%f538, %f536, %f537, %f1018;
	ld.shared.f32 	%f539, [%r445+64];
	ld.shared.f32 	%f540, [%r446+64];
	fma.rn.f32 	%f1018, %f539, %f540, %f538;
	add.s32 	%r781, %r781, 2;
$L__BB7_108:
	and.b32  	%r447, %r24, 1;
	setp.eq.b32 	%p109, %r447, 1;
	not.pred 	%p110, %p109;
	@%p110 bra 	$L__BB7_110;
	sub.s32 	%r448, %r781, %r746;
	shl.b32 	%r449, %r448, 6;
	add.s32 	%r450, %r104, %r449;
	ld.shared.f32 	%f541, [%r450];
	add.s32 	%r451, %r105, %r449;
	ld.shared.f32 	%f542, [%r451];
	fma.rn.f32 	%f1018, %f541, %f542, %f1018;
$L__BB7_110:
	@%p111 bra 	$L__BB7_122;
	shl.b32 	%r452, %r2, 2;
	mov.u32 	%r453, _ZZ14aTb_gpu_i4j4dbPKfS0_PfiiiE4as01;
	add.s32 	%r454, %r453, %r452;
	mul.wide.u16 	%r455, %rs5, 1024;
	add.s32 	%r115, %r454, %r455;
	shl.b32 	%r456, %r1, 2;
	mov.u32 	%r457, _ZZ14aTb_gpu_i4j4dbPKfS0_PfiiiE4bs11;
	add.s32 	%r458, %r457, %r456;
	add.s32 	%r116, %r458, %r455;
	setp.lt.u32 	%p112, %r30, 7;
	mov.u32 	%r786, %r746;
	@%p112 bra 	$L__BB7_114;
	mov.b32 	%r785, 0;
	mov.u32 	%r786, %r746;
$L__BB7_113:
	.pragma "nounroll";
	sub.s32 	%r460, %r786, %r746;
	shl.b32 	%r461, %r460, 6;
	add.s32 	%r462, %r115, %r461;
	ld.shared.f32 	%f544, [%r462];
	add.s32 	%r463, %r116, %r461;
	ld.shared.f32 	%f545, [%r463];
	fma.rn.f32 	%f546, %f544, %f545, %f1026;
	ld.shared.f32 	%f547, [%r462+64];
	ld.shared.f32 	%f548, [%r463+64];
	fma.rn.f32 	%f549, %f547, %f548, %f546;
	ld.shared.f32 	%f550, [%r462+128];
	ld.shared.f32 	%f551, [%r463+128];
	fma.rn.f32 	%f552, %f550, %f551, %f549;
	ld.shared.f32 	%f553, [%r462+192];
	ld.shared.f32 	%f554, [%r463+192];
	fma.rn.f32 	%f555, %f553, %f554, %f552;
	ld.shared.f32 	%f556, [%r462+256];
	ld.shared.f32 	%f557, [%r463+256];
	fma.rn.f32 	%f558, %f556, %f557, %f555;
	ld.shared.f32 	%f559, [%r462+320];
	ld.shared.f32 	%f560, [%r463+320];
	fma.rn.f32 	%f561, %f559, %f560, %f558;
	ld.shared.f32 	%f562, [%r462+384];
	ld.shared.f32 	%f563, [%r463+384];
	fma.rn.f32 	%f564, %f562, %f563, %f561;
	ld.shared.f32 	%f565, [%r462+448];
	ld.shared.f32 	%f566, [%r463+448];
	fma.rn.f32 	%f1026, %f565, %f566, %f564;
	add.s32 	%r786, %r786, 8;
	add.s32 	%r785, %r785, 8;
	sub.s32 	%r464, %r29, %r26;
	setp.ne.s32 	%p113, %r785, %r464;
	@%p113 bra 	$L__BB7_113;
$L__BB7_114:
	setp.eq.s32 	%p114, %r26, 0;
	@%p114 bra 	$L__BB7_122;
	setp.lt.u32 	%p115, %r26, 4;
	@%p115 bra 	$L__BB7_117;
	sub.s32 	%r465, %r786, %r746;
	shl.b32 	%r466, %r465, 6;
	add.s32 	%r467, %r115, %r466;
	ld.shared.f32 	%f568, [%r467];
	add.s32 	%r468, %r116, %r466;
	ld.shared.f32 	%f569, [%r468];
	fma.rn.f32 	%f570, %f568, %f569, %f1026;
	ld.shared.f32 	%f571, [%r467+64];
	ld.shared.f32 	%f572, [%r468+64];
	fma.rn.f32 	%f573, %f571, %f572, %f570;
	ld.shared.f32 	%f574, [%r467+128];
	ld.shared.f32 	%f575, [%r468+128];
	fma.rn.f32 	%f576, %f574, %f575, %f573;
	ld.shared.f32 	%f577, [%r467+192];
	ld.shared.f32 	%f578, [%r468+192];
	fma.rn.f32 	%f1026, %f577, %f578, %f576;
	add.s32 	%r786, %r786, 4;
$L__BB7_117:
	setp.eq.s32 	%p116, %r25, 0;
	@%p116 bra 	$L__BB7_122;
	setp.eq.s32 	%p117, %r25, 1;
	@%p117 bra 	$L__BB7_120;
	sub.s32 	%r469, %r786, %r746;
	shl.b32 	%r470, %r469, 6;
	add.s32 	%r471, %r115, %r470;
	ld.shared.f32 	%f580, [%r471];
	add.s32 	%r472, %r116, %r470;
	ld.shared.f32 	%f581, [%r472];
	fma.rn.f32 	%f582, %f580, %f581, %f1026;
	ld.shared.f32 	%f583, [%r471+64];
	ld.shared.f32 	%f584, [%r472+64];
	fma.rn.f32 	%f1026, %f583, %f584, %f582;
	add.s32 	%r786, %r786, 2;
$L__BB7_120:
	and.b32  	%r473, %r24, 1;
	setp.eq.b32 	%p118, %r473, 1;
	not.pred 	%p119, %p118;
	@%p119 bra 	$L__BB7_122;
	sub.s32 	%r474, %r786, %r746;
	shl.b32 	%r475, %r474, 6;
	add.s32 	%r476, %r115, %r475;
	ld.shared.f32 	%f585, [%r476];
	add.s32 	%r477, %r116, %r475;
	ld.shared.f32 	%f586, [%r477];
	fma.rn.f32 	%f1026, %f585, %f586, %f1026;
$L__BB7_122:
	@%p120 bra 	$L__BB7_134;
	shl.b32 	%r478, %r2, 2;
	mov.u32 	%r479, _ZZ14aTb_gpu_i4j4dbPKfS0_PfiiiE4as10;
	add.s32 	%r480, %r479, %r478;
	mul.wide.u16 	%r481, %rs5, 1024;
	add.s32 	%r126, %r480, %r481;
	add.s32 	%r127, %r20, %r481;
	setp.lt.u32 	%p121, %r30, 7;
	mov.u32 	%r791, %r746;
	@%p121 bra 	$L__BB7_126;
	mov.b32 	%r790, 0;
	mov.u32 	%r791, %r746;
$L__BB7_125:
	.pragma "nounroll";
	sub.s32 	%r483, %r791, %r746;
	shl.b32 	%r484, %r483, 6;
	add.s32 	%r485, %r126, %r484;
	ld.shared.f32 	%f588, [%r485];
	add.s32 	%r486, %r127, %r484;
	ld.shared.f32 	%f589, [%r486];
	fma.rn.f32 	%f590, %f588, %f589, %f1034;
	ld.shared.f32 	%f591, [%r485+64];
	ld.shared.f32 	%f592, [%r486+64];
	fma.rn.f32 	%f593, %f591, %f592, %f590;
	ld.shared.f32 	%f594, [%r485+128];
	ld.shared.f32 	%f595, [%r486+128];
	fma.rn.f32 	%f596, %f594, %f595, %f593;
	ld.shared.f32 	%f597, [%r485+192];
	ld.shared.f32 	%f598, [%r486+192];
	fma.rn.f32 	%f599, %f597, %f598, %f596;
	ld.shared.f32 	%f600, [%r485+256];
	ld.shared.f32 	%f601, [%r486+256];
	fma.rn.f32 	%f602, %f600, %f601, %f599;
	ld.shared.f32 	%f603, [%r485+320];
	ld.shared.f32 	%f604, [%r486+320];
	fma.rn.f32 	%f605, %f603, %f604, %f602;
	ld.shared.f32 	%f606, [%r485+384];
	ld.shared.f32 	%f607, [%r486+384];
	fma.rn.f32 	%f608, %f606, %f607, %f605;
	ld.shared.f32 	%f609, [%r485+448];
	ld.shared.f32 	%f610, [%r486+448];
	fma.rn.f32 	%f1034, %f609, %f610, %f608;
	add.s32 	%r791, %r791, 8;
	add.s32 	%r790, %r790, 8;
	sub.s32 	%r487, %r29, %r26;
	setp.ne.s32 	%p122, %r790, %r487;
	@%p122 bra 	$L__BB7_125;
$L__BB7_126:
	setp.eq.s32 	%p123, %r26, 0;
	@%p123 bra 	$L__BB7_134;
	setp.lt.u32 	%p124, %r26, 4;
	@%p124 bra 	$L__BB7_129;
	sub.s32 	%r488, %r791, %r746;
	shl.b32 	%r489, %r488, 6;
	add.s32 	%r490, %r126, %r489;
	ld.shared.f32 	%f612, [%r490];
	add.s32 	%r491, %r127, %r489;
	ld.shared.f32 	%f613, [%r491];
	fma.rn.f32 	%f614, %f612, %f613, %f1034;
	ld.shared.f32 	%f615, [%r490+64];
	ld.shared.f32 	%f616, [%r491+64];
	fma.rn.f32 	%f617, %f615, %f616, %f614;
	ld.shared.f32 	%f618, [%r490+128];
	ld.shared.f32 	%f619, [%r491+128];
	fma.rn.f32 	%f620, %f618, %f619, %f617;
	ld.shared.f32 	%f621, [%r490+192];
	ld.shared.f32 	%f622, [%r491+192];
	fma.rn.f32 	%f1034, %f621, %f622, %f620;
	add.s32 	%r791, %r791, 4;
$L__BB7_129:
	setp.eq.s32 	%p125, %r25, 0;
	@%p125 bra 	$L__BB7_134;
	setp.eq.s32 	%p126, %r25, 1;
	@%p126 bra 	$L__BB7_132;
	sub.s32 	%r492, %r791, %r746;
	shl.b32 	%r493, %r492, 6;
	add.s32 	%r494, %r126, %r493;
	ld.shared.f32 	%f624, [%r494];
	add.s32 	%r495, %r127, %r493;
	ld.shared.f32 	%f625, [%r495];
	fma.rn.f32 	%f626, %f624, %f625, %f1034;
	ld.shared.f32 	%f627, [%r494+64];
	ld.shared.f32 	%f628, [%r495+64];
	fma.rn.f32 	%f1034, %f627, %f628, %f626;
	add.s32 	%r791, %r791, 2;
$L__BB7_132:
	and.b32  	%r496, %r24, 1;
	setp.eq.b32 	%p127, %r496, 1;
	not.pred 	%p128, %p127;
	@%p128 bra 	$L__BB7_134;
	sub.s32 	%r497, %r791, %r746;
	shl.b32 	%r498, %r497, 6;
	add.s32 	%r499, %r126, %r498;
	ld.shared.f32 	%f629, [%r499];
	add.s32 	%r500, %r127, %r498;
	ld.shared.f32 	%f630, [%r500];
	fma.rn.f32 	%f1034, %f629, %f630, %f1034;
$L__BB7_134:
	setp.ge.u32 	%p129, %r8, %r218;
	or.pred  	%p131, %p129, %p90;
	@%p131 bra 	$L__BB7_146;
	shl.b32 	%r501, %r2, 2;
	mov.u32 	%r502, _ZZ14aTb_gpu_i4j4dbPKfS0_PfiiiE4as10;
	add.s32 	%r503, %r502, %r501;
	mul.wide.u16 	%r504, %rs5, 1024;
	add.s32 	%r137, %r503, %r504;
	shl.b32 	%r505, %r1, 2;
	mov.u32 	%r506, _ZZ14aTb_gpu_i4j4dbPKfS0_PfiiiE4bs01;
	add.s32 	%r507, %r506, %r505;
	add.s32 	%r138, %r507, %r504;
	setp.lt.u32 	%p132, %r30, 7;
	mov.u32 	%r796, %r746;
	@%p132 bra 	$L__BB7_138;
	mov.b32 	%r795, 0;
	mov.u32 	%r796, %r746;
$L__BB7_137:
	.pragma "nounroll";
	sub.s32 	%r509, %r796, %r746;
	shl.b32 	%r510, %r509, 6;
	add.s32 	%r511, %r137, %r510;
	ld.shared.f32 	%f632, [%r511];
	add.s32 	%r512, %r138, %r510;
	ld.shared.f32 	%f633, [%r512];
	fma.rn.f32 	%f634, %f632, %f633, %f1042;
	ld.shared.f32 	%f635, [%r511+64];
	ld.shared.f32 	%f636, [%r512+64];
	fma.rn.f32 	%f637, %f635, %f636, %f634;
	ld.shared.f32 	%f638, [%r511+128];
	ld.shared.f32 	%f639, [%r512+128];
	fma.rn.f32 	%f640, %f638, %f639, %f637;
	ld.shared.f32 	%f641, [%r511+192];
	ld.shared.f32 	%f642, [%r512+192];
	fma.rn.f32 	%f643, %f641, %f642, %f640;
	ld.shared.f32 	%f644, [%r511+256];
	ld.shared.f32 	%f645, [%r512+256];
	fma.rn.f32 	%f646, %f644, %f645, %f643;
	ld.shared.f32 	%f647, [%r511+320];
	ld.shared.f32 	%f648, [%r512+320];
	fma.rn.f32 	%f649, %f647, %f648, %f646;
	ld.shared.f32 	%f650, [%r511+384];
	ld.shared.f32 	%f651, [%r512+384];
	fma.rn.f32 	%f652, %f650, %f651, %f649;
	ld.shared.f32 	%f653, [%r511+448];
	ld.shared.f32 	%f654, [%r512+448];
	fma.rn.f32 	%f1042, %f653, %f654, %f652;
	add.s32 	%r796, %r796, 8;
	add.s32 	%r795, %r795, 8;
	sub.s32 	%r513, %r29, %r26;
	setp.ne.s32 	%p133, %r795, %r513;
	@%p133 bra 	$L__BB7_137;
$L__BB7_138:
	setp.eq.s32 	%p134, %r26, 0;
	@%p134 bra 	$L__BB7_146;
	setp.lt.u32 	%p135, %r26, 4;
	@%p135 bra 	$L__BB7_141;
	sub.s32 	%r514, %r796, %r746;
	shl.b32 	%r515, %r514, 6;
	add.s32 	%r516, %r137, %r515;
	ld.shared.f32 	%f656, [%r516];
	add.s32 	%r517, %r138, %r515;
	ld.shared.f32 	%f657, [%r517];
	fma.rn.f32 	%f658, %f656, %f657, %f1042;
	ld.shared.f32 	%f659, [%r516+64];
	ld.shared.f32 	%f660, [%r517+64];
	fma.rn.f32 	%f661, %f659, %f660, %f658;
	ld.shared.f32 	%f662, [%r516+128];
	ld.shared.f32 	%f663, [%r517+128];
	fma.rn.f32 	%f664, %f662, %f663, %f661;
	ld.shared.f32 	%f665, [%r516+192];
	ld.shared.f32 	%f666, [%r517+192];
	fma.rn.f32 	%f1042, %f665, %f666, %f664;
	add.s32 	%r796, %r796, 4;
$L__BB7_141:
	setp.eq.s32 	%p136, %r25, 0;
	@%p136 bra 	$L__BB7_146;
	setp.eq.s32 	%p137, %r25, 1;
	@%p137 bra 	$L__BB7_144;
	sub.s32 	%r518, %r796, %r746;
	shl.b32 	%r519, %r518, 6;
	add.s32 	%r520, %r137, %r519;
	ld.shared.f32 	%f668, [%r520];
	add.s32 	%r521, %r138, %r519;
	ld.shared.f32 	%f669, [%r521];
	fma.rn.f32 	%f670, %f668, %f669, %f1042;
	ld.shared.f32 	%f671, [%r520+64];
	ld.shared.f32 	%f672, [%r521+64];
	fma.rn.f32 	%f1042, %f671, %f672, %f670;
	add.s32 	%r796, %r796, 2;
$L__BB7_144:
	and.b32  	%r522, %r24, 1;
	setp.eq.b32 	%p138, %r522, 1;
	not.pred 	%p139, %p138;
	@%p139 bra 	$L__BB7_146;
	sub.s32 	%r523, %r796, %r746;
	shl.b32 	%r524, %r523, 6;
	add.s32 	%r525, %r137, %r524;
	ld.shared.f32 	%f673, [%r525];
	add.s32 	%r526, %r138, %r524;
	ld.shared.f32 	%f674, [%r526];
	fma.rn.f32 	%f1042, %f673, %f674, %f1042;
$L__BB7_146:
	setp.ge.u32 	%p141, %r15, %r219;
	or.pred  	%p142, %p129, %p141;
	@%p142 bra 	$L__BB7_158;
	shl.b32 	%r527, %r2, 2;
	mov.u32 	%r528, _ZZ14aTb_gpu_i4j4dbPKfS0_PfiiiE4as10;
	add.s32 	%r529, %r528, %r527;
	mul.wide.u16 	%r530, %rs5, 1024;
	add.s32 	%r148, %r529, %r530;
	shl.b32 	%r531, %r1, 2;
	mov.u32 	%r532, _ZZ14aTb_gpu_i4j4dbPKfS0_PfiiiE4bs10;
	add.s32 	%r533, %r532, %r531;
	add.s32 	%r149, %r533, %r530;
	setp.lt.u32 	%p143, %r30, 7;
	mov.u32 	%r801, %r746;
	@%p143 bra 	$L__BB7_150;
	mov.b32 	%r800, 0;
	mov.u32 	%r801, %r746;
$L__BB7_149:
	.pragma "nounroll";
	sub.s32 	%r535, %r801, %r746;
	shl.b32 	%r536, %r535, 6;
	add.s32 	%r537, %r148, %r536;
	ld.shared.f32 	%f676, [%r537];
	add.s32 	%r538, %r149, %r536;
	ld.shared.f32 	%f677, [%r538];
	fma.rn.f32 	%f678, %f676, %f677, %f1050;
	ld.shared.f32 	%f679, [%r537+64];
	ld.shared.f32 	%f680, [%r538+64];
	fma.rn.f32 	%f681, %f679, %f680, %f678;
	ld.shared.f32 	%f682, [%r537+128];
	ld.shared.f32 	%f683, [%r538+128];
	fma.rn.f32 	%f684, %f682, %f683, %f681;
	ld.shared.f32 	%f685, [%r537+192];
	ld.shared.f32 	%f686, [%r538+192];
	fma.rn.f32 	%f687, %f685, %f686, %f684;
	ld.shared.f32 	%f688, [%r537+256];
	ld.shared.f32 	%f689, [%r538+256];
	fma.rn.f32 	%f690, %f688, %f689, %f687;
	ld.shared.f32 	%f691, [%r537+320];
	ld.shared.f32 	%f692, [%r538+320];
	fma.rn.f32 	%f693, %f691, %f692, %f690;
	ld.shared.f32 	%f694, [%r537+384];
	ld.shared.f32 	%f695, [%r538+384];
	fma.rn.f32 	%f696, %f694, %f695, %f693;
	ld.shared.f32 	%f697, [%r537+448];
	ld.shared.f32 	%f698, [%r538+448];
	fma.rn.f32 	%f1050, %f697, %f698, %f696;
	add.s32 	%r801, %r801, 8;
	add.s32 	%r800, %r800, 8;
	sub.s32 	%r539, %r29, %r26;
	setp.ne.s32 	%p144, %r800, %r539;
	@%p144 bra 	$L__BB7_149;
$L__BB7_150:
	setp.eq.s32 	%p145, %r26, 0;
	@%p145 bra 	$L__BB7_158;
	setp.lt.u32 	%p146, %r26, 4;
	@%p146 bra 	$L__BB7_153;
	sub.s32 	%r540, %r801, %r746;
	shl.b32 	%r541, %r540, 6;
	add.s32 	%r542, %r148, %r541;
	ld.shared.f32 	%f700, [%r542];
	add.s32 	%r543, %r149, %r541;
	ld.shared.f32 	%f701, [%r543];
	fma.rn.f32 	%f702, %f700, %f701, %f1050;
	ld.shared.f32 	%f703, [%r542+64];
	ld.shared.f32 	%f704, [%r543+64];
	fma.rn.f32 	%f705, %f703, %f704, %f702;
	ld.shared.f32 	%f706, [%r542+128];
	ld.shared.f32 	%f707, [%r543+128];
	fma.rn.f32 	%f708, %f706, %f707, %f705;
	ld.shared.f32 	%f709, [%r542+192];
	ld.shared.f32 	%f710, [%r543+192];
	fma.rn.f32 	%f1050, %f709, %f710, %f708;
	add.s32 	%r801, %r801, 4;
$L__BB7_153:
	setp.eq.s32 	%p147, %r25, 0;
	@%p147 bra 	$L__BB7_158;
	setp.eq.s32 	%p148, %r25, 1;
	@%p148 bra 	$L__BB7_156;
	sub.s32 	%r544, %r801, %r746;
	shl.b32 	%r545, %r544, 6;
	add.s32 	%r546, %r148, %r545;
	ld.shared.f32 	%f712, [%r546];
	add.s32 	%r547, %r149, %r545;
	ld.shared.f32 	%f713, [%r547];
	fma.rn.f32 	%f714, %f712, %f713, %f1050;
	ld.shared.f32 	%f715, [%r546+64];
	ld.shared.f32 	%f716, [%r547+64];
	fma.rn.f32 	%f1050, %f715, %f716, %f714;
	add.s32 	%r801, %r801, 2;
$L__BB7_156:
	and.b32  	%r548, %r24, 1;
	setp.eq.b32 	%p149, %r548, 1;
	not.pred 	%p150, %p149;
	@%p150 bra 	$L__BB7_158;
	sub.s32 	%r549, %r801, %r746;
	shl.b32 	%r550, %r549, 6;
	add.s32 	%r551, %r148, %r550;
	ld.shared.f32 	%f717, [%r551];
	add.s32 	%r552, %r149, %r550;
	ld.shared.f32 	%f718, [%r552];
	fma.rn.f32 	%f1050, %f717, %f718, %f1050;
$L__BB7_158:
	setp.ge.u32 	%p151, %r8, %r218;
	setp.ge.u32 	%p152, %r17, %r219;
	or.pred  	%p153, %p151, %p152;
	@%p153 bra 	$L__BB7_170;
	shl.b32 	%r553, %r2, 2;
	mov.u32 	%r554, _ZZ14aTb_gpu_i4j4dbPKfS0_PfiiiE4as10;
	add.s32 	%r555, %r554, %r553;
	mul.wide.u16 	%r556, %rs5, 1024;
	add.s32 	%r159, %r555, %r556;
	shl.b32 	%r557, %r1, 2;
	mov.u32 	%r558, _ZZ14aTb_gpu_i4j4dbPKfS0_PfiiiE4bs11;
	add.s32 	%r559, %r558, %r557;
	add.s32 	%r160, %r559, %r556;
	setp.lt.u32 	%p154, %r30, 7;
	mov.u32 	%r806, %r746;
	@%p154 bra 	$L__BB7_162;
	mov.b32 	%r805, 0;
	mov.u32 	%r806, %r746;
$L__BB7_161:
	.pragma "nounroll";
	sub.s32 	%r561, %r806, %r746;
	shl.b32 	%r562, %r561, 6;
	add.s32 	%r563, %r159, %r562;
	ld.shared.f32 	%f720, [%r563];
	add.s32 	%r564, %r160, %r562;
	ld.shared.f32 	%f721, [%r564];
	fma.rn.f32 	%f722, %f720, %f721, %f1058;
	ld.shared.f32 	%f723, [%r563+64];
	ld.shared.f32 	%f724, [%r564+64];
	fma.rn.f32 	%f725, %f723, %f724, %f722;
	ld.shared.f32 	%f726, [%r563+128];
	ld.shared.f32 	%f727, [%r564+128];
	fma.rn.f32 	%f728, %f726, %f727, %f725;
	ld.shared.f32 	%f729, [%r563+192];
	ld.shared.f32 	%f730, [%r564+192];
	fma.rn.f32 	%f731, %f729, %f730, %f728;
	ld.shared.f32 	%f732, [%r563+256];
	ld.shared.f32 	%f733, [%r564+256];
	fma.rn.f32 	%f734, %f732, %f733, %f731;
	ld.shared.f32 	%f735, [%r563+320];
	ld.shared.f32 	%f736, [%r564+320];
	fma.rn.f32 	%f737, %f735, %f736, %f734;
	ld.shared.f32 	%f738, [%r563+384];
	ld.shared.f32 	%f739, [%r564+384];
	fma.rn.f32 	%f740, %f738, %f739, %f737;
	ld.shared.f32 	%f741, [%r563+448];
	ld.shared.f32 	%f742, [%r564+448];
	fma.rn.f32 	%f1058, %f741, %f742, %f740;
	add.s32 	%r806, %r806, 8;
	add.s32 	%r805, %r805, 8;
	sub.s32 	%r565, %r29, %r26;
	setp.ne.s32 	%p155, %r805, %r565;
	@%p155 bra 	$L__BB7_161;
$L__BB7_162:
	setp.eq.s32 	%p156, %r26, 0;
	@%p156 bra 	$L__BB7_170;
	setp.lt.u32 	%p157, %r26, 4;
	@%p157 bra 	$L__BB7_165;
	sub.s32 	%r566, %r806, %r746;
	shl.b32 	%r567, %r566, 6;
	add.s32 	%r568, %r159, %r567;
	ld.shared.f32 	%f744, [%r568];
	add.s32 	%r569, %r160, %r567;
	ld.shared.f32 	%f745, [%r569];
	fma.rn.f32 	%f746, %f744, %f745, %f1058;
	ld.shared.f32 	%f747, [%r568+64];
	ld.shared.f32 	%f748, [%r569+64];
	fma.rn.f32 	%f749, %f747, %f748, %f746;
	ld.shared.f32 	%f750, [%r568+128];
	ld.shared.f32 	%f751, [%r569+128];
	fma.rn.f32 	%f752, %f750, %f751, %f749;
	ld.shared.f32 	%f753, [%r568+192];
	ld.shared.f32 	%f754, [%r569+192];
	fma.rn.f32 	%f1058, %f753, %f754, %f752;
	add.s32 	%r806, %r806, 4;
$L__BB7_165:
	setp.eq.s32 	%p158, %r25, 0;
	@%p158 bra 	$L__BB7_170;
	setp.eq.s32 	%p159, %r25, 1;
	@%p159 bra 	$L__BB7_168;
	sub.s32 	%r570, %r806, %r746;
	shl.b32 	%r571, %r570, 6;
	add.s32 	%r572, %r159, %r571;
	ld.shared.f32 	%f756, [%r572];
	add.s32 	%r573, %r160, %r571;
	ld.shared.f32 	%f757, [%r573];
	fma.rn.f32 	%f758, %f756, %f757, %f1058;
	ld.shared.f32 	%f759, [%r572+64];
	ld.shared.f32 	%f760, [%r573+64];
	fma.rn.f32 	%f1058, %f759, %f760, %f758;
	add.s32 	%r806, %r806, 2;
$L__BB7_168:
	and.b32  	%r574, %r24, 1;
	setp.eq.b32 	%p160, %r574, 1;
	not.pred 	%p161, %p160;
	@%p161 bra 	$L__BB7_170;
	sub.s32 	%r575, %r806, %r746;
	shl.b32 	%r576, %r575, 6;
	add.s32 	%r577, %r159, %r576;
	ld.shared.f32 	%f761, [%r577];
	add.s32 	%r578, %r160, %r576;
	ld.shared.f32 	%f762, [%r578];
	fma.rn.f32 	%f1058, %f761, %f762, %f1058;
$L__BB7_170:
	setp.ge.u32 	%p162, %r10, %r218;
	setp.ge.u32 	%p163, %r4, %r219;
	or.pred  	%p164, %p162, %p163;
	@%p164 bra 	$L__BB7_182;
	shl.b32 	%r579, %r2, 2;
	mov.u32 	%r580, _ZZ14aTb_gpu_i4j4dbPKfS0_PfiiiE4as11;
	add.s32 	%r581, %r580, %r579;
	mul.wide.u16 	%r582, %rs5, 1024;
	add.s32 	%r170, %r581, %r582;
	add.s32 	%r171, %r20, %r582;
	setp.lt.u32 	%p165, %r30, 7;
	mov.u32 	%r811, %r746;
	@%p165 bra 	$L__BB7_174;
	mov.b32 	%r810, 0;
	mov.u32 	%r811, %r746;
$L__BB7_173:
	.pragma "nounroll";
	sub.s32 	%r584, %r811, %r746;
	shl.b32 	%r585, %r584, 6;
	add.s32 	%r586, %r170, %r585;
	ld.shared.f32 	%f764, [%r586];
	add.s32 	%r587, %r171, %r585;
	ld.shared.f32 	%f765, [%r587];
	fma.rn.f32 	%f766, %f764, %f765, %f1066;
	ld.shared.f32 	%f767, [%r586+64];
	ld.shared.f32 	%f768, [%r587+64];
	fma.rn.f32 	%f769, %f767, %f768, %f766;
	ld.shared.f32 	%f770, [%r586+128];
	ld.shared.f32 	%f771, [%r587+128];
	fma.rn.f32 	%f772, %f770, %f771, %f769;
	ld.shared.f32 	%f773, [%r586+192];
	ld.shared.f32 	%f774, [%r587+192];
	fma.rn.f32 	%f775, %f773, %f774, %f772;
	ld.shared.f32 	%f776, [%r586+256];
	ld.shared.f32 	%f777, [%r587+256];
	fma.rn.f32 	%f778, %f776, %f777, %f775;
	ld.shared.f32 	%f779, [%r586+320];
	ld.shared.f32 	%f780, [%r587+320];
	fma.rn.f32 	%f781, %f779, %f780, %f778;
	ld.shared.f32 	%f782, [%r586+384];
	ld.shared.f32 	%f783, [%r587+384];
	fma.rn.f32 	%f784, %f782, %f783, %f781;
	ld.shared.f32 	%f785, [%r586+448];
	ld.shared.f32 	%f786, [%r587+448];
	fma.rn.f32 	%f1066, %f785, %f786, %f784;
	add.s32 	%r811, %r811, 8;
	add.s32 	%r810, %r810, 8;
	sub.s32 	%r588, %r29, %r26;
	setp.ne.s32 	%p166, %r810, %r588;
	@%p166 bra 	$L__BB7_173;
$L__BB7_174:
	setp.eq.s32 	%p167, %r26, 0;
	@%p167 bra 	$L__BB7_182;
	setp.lt.u32 	%p168, %r26, 4;
	@%p168 bra 	$L__BB7_177;
	sub.s32 	%r589, %r811, %r746;
	shl.b32 	%r590, %r589, 6;
	add.s32 	%r591, %r170, %r590;
	ld.shared.f32 	%f788, [%r591];
	add.s32 	%r592, %r171, %r590;
	ld.shared.f32 	%f789, [%r592];
	fma.rn.f32 	%f790, %f788, %f789, %f1066;
	ld.shared.f32 	%f791, [%r591+64];
	ld.shared.f32 	%f792, [%r592+64];
	fma.rn.f32 	%f793, %f791, %f792, %f790;
	ld.shared.f32 	%f794, [%r591+128];
	ld.shared.f32 	%f795, [%r592+128];
	fma.rn.f32 	%f796, %f794, %f795, %f793;
	ld.shared.f32 	%f797, [%r591+192];
	ld.shared.f32 	%f798, [%r592+192];
	fma.rn.f32 	%f1066, %f797, %f798, %f796;
	add.s32 	%r811, %r811, 4;
$L__BB7_177:
	setp.eq.s32 	%p169, %r25, 0;
	@%p169 bra 	$L__BB7_182;
	setp.eq.s32 	%p170, %r25, 1;
	@%p170 bra 	$L__BB7_180;
	sub.s32 	%r593, %r811, %r746;
	shl.b32 	%r594, %r593, 6;
	add.s32 	%r595, %r170, %r594;
	ld.shared.f32 	%f800, [%r595];
	add.s32 	%r596, %r171, %r594;
	ld.shared.f32 	%f801, [%r596];
	fma.rn.f32 	%f802, %f800, %f801, %f1066;
	ld.shared.f32 	%f803, [%r595+64];
	ld.shared.f32 	%f804, [%r596+64];
	fma.rn.f32 	%f1066, %f803, %f804, %f802;
	add.s32 	%r811, %r811, 2;
$L__BB7_180:
	and.b32  	%r597, %r24, 1;
	setp.eq.b32 	%p171, %r597, 1;
	not.pred 	%p172, %p171;
	@%p172 bra 	$L__BB7_182;
	sub.s32 	%r598, %r811, %r746;
	shl.b32 	%r599, %r598, 6;
	add.s32 	%r600, %r170, %r599;
	ld.shared.f32 	%f805, [%r600];
	add.s32 	%r601, %r171, %r599;
	ld.shared.f32 	%f806, [%r601];
	fma.rn.f32 	%f1066, %f805, %f806, %f1066;
$L__BB7_182:
	setp.ge.u32 	%p174, %r13, %r219;
	or.pred  	%p175, %p162, %p174;
	@%p175 bra 	$L__BB7_194;
	shl.b32 	%r602, %r2, 2;
	mov.u32 	%r603, _ZZ14aTb_gpu_i4j4dbPKfS0_PfiiiE4as11;
	add.s32 	%r604, %r603, %r602;
	mul.wide.u16 	%r605, %rs5, 1024;
	add.s32 	%r181, %r604, %r605;
	shl.b32 	%r606, %r1, 2;
	mov.u32 	%r607, _ZZ14aTb_gpu_i4j4dbPKfS0_PfiiiE4bs01;
	add.s32 	%r608, %r607, %r606;
	add.s32 	%r182, %r608, %r605;
	setp.lt.u32 	%p176, %r30, 7;
	mov.u32 	%r816, %r746;
	@%p176 bra 	$L__BB7_186;
	mov.b32 	%r815, 0;
	mov.u32 	%r816, %r746;
$L__BB7_185:
	.pragma "nounroll";
	sub.s32 	%r610, %r816, %r746;
	shl.b32 	%r611, %r610, 6;
	add.s32 	%r612, %r181, %r611;
	ld.shared.f32 	%f808, [%r612];
	add.s32 	%r613, %r182, %r611;
	ld.shared.f32 	%f809, [%r613];
	fma.rn.f32 	%f810, %f808, %f809, %f1074;
	ld.shared.f32 	%f811, [%r612+64];
	ld.shared.f32 	%f812, [%r613+64];
	fma.rn.f32 	%f813, %f811, %f812, %f810;
	ld.shared.f32 	%f814, [%r612+128];
	ld.shared.f32 	%f815, [%r613+128];
	fma.rn.f32 	%f816, %f814, %f815, %f813;
	ld.shared.f32 	%f817, [%r612+192];
	ld.shared.f32 	%f818, [%r613+192];
	fma.rn.f32 	%f819, %f817, %f818, %f816;
	ld.shared.f32 	%f820, [%r612+256];
	ld.shared.f32 	%f821, [%r613+256];
	fma.rn.f32 	%f822, %f820, %f821, %f819;
	ld.shared.f32 	%f823, [%r612+320];
	ld.shared.f32 	%f824, [%r613+320];
	fma.rn.f32 	%f825, %f823, %f824, %f822;
	ld.shared.f32 	%f826, [%r612+384];
	ld.shared.f32 	%f827, [%r613+384];
	fma.rn.f32 	%f828, %f826, %f827, %f825;
	ld.shared.f32 	%f829, [%r612+448];
	ld.shared.f32 	%f830, [%r613+448];
	fma.rn.f32 	%f1074, %f829, %f830, %f828;
	add.s32 	%r816, %r816, 8;
	add.s32 	%r815, %r815, 8;
	sub.s32 	%r614, %r29, %r26;
	setp.ne.s32 	%p177, %r815, %r614;
	@%p177 bra 	$L__BB7_185;
$L__BB7_186:
	setp.eq.s32 	%p178, %r26, 0;
	@%p178 bra 	$L__BB7_194;
	setp.lt.u32 	%p179, %r26, 4;
	@%p179 bra 	$L__BB7_189;
	sub.s32 	%r615, %r816, %r746;
	shl.b32 	%r616, %r615, 6;
	add.s32 	%r617, %r181, %r616;
	ld.shared.f32 	%f832, [%r617];
	add.s32 	%r618, %r182, %r616;
	ld.shared.f32 	%f833, [%r618];
	fma.rn.f32 	%f834, %f832, %f833, %f1074;
	ld.shared.f32 	%f835, [%r617+64];
	ld.shared.f32 	%f836, [%r618+64];
	fma.rn.f32 	%f837, %f835, %f836, %f834;
	ld.shared.f32 	%f838, [%r617+128];
	ld.shared.f32 	%f839, [%r618+128];
	fma.rn.f32 	%f840, %f838, %f839, %f837;
	ld.shared.f32 	%f841, [%r617+192];
	ld.shared.f32 	%f842, [%r618+192];
	fma.rn.f32 	%f1074, %f841, %f842, %f840;
	add.s32 	%r816, %r816, 4;
$L__BB7_189:
	setp.eq.s32 	%p180, %r25, 0;
	@%p180 bra 	$L__BB7_194;
	setp.eq.s32 	%p181, %r25, 1;
	@%p181 bra 	$L__BB7_192;
	sub.s32 	%r619, %r816, %r746;
	shl.b32 	%r620, %r619, 6;
	add.s32 	%r621, %r181, %r620;
	ld.shared.f32 	%f844, [%r621];
	add.s32 	%r622, %r182, %r620;
	ld.shared.f32 	%f845, [%r622];
	fma.rn.f32 	%f846, %f844, %f845, %f1074;
	ld.shared.f32 	%f847, [%r621+64];
	ld.shared.f32 	%f848, [%r622+64];
	fma.rn.f32 	%f1074, %f847, %f848, %f846;
	add.s32 	%r816, %r816, 2;
$L__BB7_192:
	and.b32  	%r623, %r24, 1;
	setp.eq.b32 	%p182, %r623, 1;
	not.pred 	%p183, %p182;
	@%p183 bra 	$L__BB7_194;
	sub.s32 	%r624, %r816, %r746;
	shl.b32 	%r625, %r624, 6;
	add.s32 	%r626, %r181, %r625;
	ld.shared.f32 	%f849, [%r626];
	add.s32 	%r627, %r182, %r625;
	ld.shared.f32 	%f850, [%r627];
	fma.rn.f32 	%f1074, %f849, %f850, %f1074;
$L__BB7_194:
	setp.ge.u32 	%p184, %r10, %r218;
	setp.ge.u32 	%p185, %r15, %r219;
	or.pred  	%p186, %p184, %p185;
	@%p186 bra 	$L__BB7_206;
	shl.b32 	%r628, %r2, 2;
	mov.u32 	%r629, _ZZ14aTb_gpu_i4j4dbPKfS0_PfiiiE4as11;
	add.s32 	%r630, %r629, %r628;
	mul.wide.u16 	%r631, %rs5, 1024;
	add.s32 	%r192, %r630, %r631;
	shl.b32 	%r632, %r1, 2;
	mov.u32 	%r633, _ZZ14aTb_gpu_i4j4dbPKfS0_PfiiiE4bs10;
	add.s32 	%r634, %r633, %r632;
	add.s32 	%r193, %r634, %r631;
	setp.lt.u32 	%p187, %r30, 7;
	mov.u32 	%r821, %r746;
	@%p187 bra 	$L__BB7_198;
	mov.b32 	%r820, 0;
	mov.u32 	%r821, %r746;
$L__BB7_197:
	.pragma "nounroll";
	sub.s32 	%r636, %r821, %r746;
	shl.b32 	%r637, %r636, 6;
	add.s32 	%r638, %r192, %r637;
	ld.shared.f32 	%f852, [%r638];
	add.s32 	%r639, %r193, %r637;
	ld.shared.f32 	%f853, [%r639];
	fma.rn.f32 	%f854, %f852, %f853, %f1082;
	ld.shared.f32 	%f855, [%r638+64];
	ld.shared.f32 	%f856, [%r639+64];
	fma.rn.f32 	%f857, %f855, %f856, %f854;
	ld.shared.f32 	%f858, [%r638+128];
	ld.shared.f32 	%f859, [%r639+128];
	fma.rn.f32 	%f860, %f858, %f859, %f857;
	ld.shared.f32 	%f861, [%r638+192];
	ld.shared.f32 	%f862, [%r639+192];
	fma.rn.f32 	%f863, %f861, %f862, %f860;
	ld.shared.f32 	%f864, [%r638+256];
	ld.shared.f32 	%f865, [%r639+256];
	fma.rn.f32 	%f866, %f864, %f865, %f863;
	ld.shared.f32 	%f867, [%r638+320];
	ld.shared.f32 	%f868, [%r639+320];
	fma.rn.f32 	%f869, %f867, %f868, %f866;
	ld.shared.f32 	%f870, [%r638+384];
	ld.shared.f32 	%f871, [%r639+384];
	fma.rn.f32 	%f872, %f870, %f871, %f869;
	ld.shared.f32 	%f873, [%r638+448];
	ld.shared.f32 	%f874, [%r639+448];
	fma.rn.f32 	%f1082, %f873, %f874, %f872;
	add.s32 	%r821, %r821, 8;
	add.s32 	%r820, %r820, 8;
	sub.s32 	%r640, %r29, %r26;
	setp.ne.s32 	%p188, %r820, %r640;
	@%p188 bra 	$L__BB7_197;
$L__BB7_198:
	setp.eq.s32 	%p189, %r26, 0;
	@%p189 bra 	$L__BB7_206;
	setp.lt.u32 	%p190, %r26, 4;
	@%p190 bra 	$L__BB7_201;
	sub.s32 	%r641, %r821, %r746;
	shl.b32 	%r642, %r641, 6;
	add.s32 	%r643, %r192, %r642;
	ld.shared.f32 	%f876, [%r643];
	add.s32 	%r644, %r193, %r642;
	ld.shared.f32 	%f877, [%r644];
	fma.rn.f32 	%f878, %f876, %f877, %f1082;
	ld.shared.f32 	%f879, [%r643+64];
	ld.shared.f32 	%f880, [%r644+64];
	fma.rn.f32 	%f881, %f879, %f880, %f878;
	ld.shared.f32 	%f882, [%r643+128];
	ld.shared.f32 	%f883, [%r644+128];
	fma.rn.f32 	%f884, %f882, %f883, %f881;
	ld.shared.f32 	%f885, [%r643+192];
	ld.shared.f32 	%f886, [%r644+192];
	fma.rn.f32 	%f1082, %f885, %f886, %f884;
	add.s32 	%r821, %r821, 4;
$L__BB7_201:
	setp.eq.s32 	%p191, %r25, 0;
	@%p191 bra 	$L__BB7_206;
	setp.eq.s32 	%p192, %r25, 1;
	@%p192 bra 	$L__BB7_204;
	sub.s32 	%r645, %r821, %r746;
	shl.b32 	%r646, %r645, 6;
	add.s32 	%r647, %r192, %r646;
	ld.shared.f32 	%f888, [%r647];
	add.s32 	%r648, %r193, %r646;
	ld.shared.f32 	%f889, [%r648];
	fma.rn.f32 	%f890, %f888, %f889, %f1082;
	ld.shared.f32 	%f891, [%r647+64];
	ld.shared.f32 	%f892, [%r648+64];
	fma.rn.f32 	%f1082, %f891, %f892, %f890;
	add.s32 	%r821, %r821, 2;
$L__BB7_204:
	and.b32  	%r649, %r24, 1;
	setp.eq.b32 	%p193, %r649, 1;
	not.pred 	%p194, %p193;
	@%p194 bra 	$L__BB7_206;
	sub.s32 	%r650, %r821, %r746;
	shl.b32 	%r651, %r650, 6;
	add.s32 	%r652, %r192, %r651;
	ld.shared.f32 	%f893, [%r652];
	add.s32 	%r653, %r193, %r651;
	ld.shared.f32 	%f894, [%r653];
	fma.rn.f32 	%f1082, %f893, %f894, %f1082;
$L__BB7_206:
	@%p195 bra 	$L__BB7_218;
	shl.b32 	%r654, %r2, 2;
	mov.u32 	%r655, _ZZ14aTb_gpu_i4j4dbPKfS0_PfiiiE4as11;
	add.s32 	%r656, %r655, %r654;
	mul.wide.u16 	%r657, %rs5, 1024;
	add.s32 	%r203, %r656, %r657;
	shl.b32 	%r658, %r1, 2;
	mov.u32 	%r659, _ZZ14aTb_gpu_i4j4dbPKfS0_PfiiiE4bs11;
	add.s32 	%r660, %r659, %r658;
	add.s32 	%r204, %r660, %r657;
	setp.lt.u32 	%p196, %r30, 7;
	mov.u32 	%r826, %r746;
	@%p196 bra 	$L__BB7_210;
	sub.s32 	%r205, %r29, %r26;
	mov.b32 	%r825, 0;
	mov.u32 	%r826, %r746;
$L__BB7_209:
	.pragma "nounroll";
	sub.s32 	%r662, %r826, %r746;
	shl.b32 	%r663, %r662, 6;
	add.s32 	%r664, %r203, %r663;
	ld.shared.f32 	%f896, [%r664];
	add.s32 	%r665, %r204, %r663;
	ld.shared.f32 	%f897, [%r665];
	fma.rn.f32 	%f898, %f896, %f897, %f1090;
	ld.shared.f32 	%f899, [%r664+64];
	ld.shared.f32 	%f900, [%r665+64];
	fma.rn.f32 	%f901, %f899, %f900, %f898;
	ld.shared.f32 	%f902, [%r664+128];
	ld.shared.f32 	%f903, [%r665+128];
	fma.rn.f32 	%f904, %f902, %f903, %f901;
	ld.shared.f32 	%f905, [%r664+192];
	ld.shared.f32 	%f906, [%r665+192];
	fma.rn.f32 	%f907, %f905, %f906, %f904;
	ld.shared.f32 	%f908, [%r664+256];
	ld.shared.f32 	%f909, [%r665+256];
	fma.rn.f32 	%f910, %f908, %f909, %f907;
	ld.shared.f32 	%f911, [%r664+320];
	ld.shared.f32 	%f912, [%r665+320];
	fma.rn.f32 	%f913, %f911, %f912, %f910;
	ld.shared.f32 	%f914, [%r664+384];
	ld.shared.f32 	%f915, [%r665+384];
	fma.rn.f32 	%f916, %f914, %f915, %f913;
	ld.shared.f32 	%f917, [%r664+448];
	ld.shared.f32 	%f918, [%r665+448];
	fma.rn.f32 	%f1090, %f917, %f918, %f916;
	add.s32 	%r826, %r826, 8;
	add.s32 	%r825, %r825, 8;
	setp.ne.s32 	%p197, %r825, %r205;
	@%p197 bra 	$L__BB7_209;
$L__BB7_210:
	setp.eq.s32 	%p198, %r26, 0;
	@%p198 bra 	$L__BB7_218;
	setp.lt.u32 	%p199, %r26, 4;
	@%p199 bra 	$L__BB7_213;
	sub.s32 	%r666, %r826, %r746;
	shl.b32 	%r667, %r666, 6;
	add.s32 	%r668, %r203, %r667;
	ld.shared.f32 	%f920, [%r668];
	add.s32 	%r669, %r204, %r667;
	ld.shared.f32 	%f921, [%r669];
	fma.rn.f32 	%f922, %f920, %f921, %f1090;
	ld.shared.f32 	%f923, [%r668+64];
	ld.shared.f32 	%f924, [%r669+64];
	fma.rn.f32 	%f925, %f923, %f924, %f922;
	ld.shared.f32 	%f926, [%r668+128];
	ld.shared.f32 	%f927, [%r669+128];
	fma.rn.f32 	%f928, %f926, %f927, %f925;
	ld.shared.f32 	%f929, [%r668+192];
	ld.shared.f32 	%f930, [%r669+192];
	fma.rn.f32 	%f1090, %f929, %f930, %f928;
	add.s32 	%r826, %r826, 4;
$L__BB7_213:
	setp.eq.s32 	%p200, %r25, 0;
	@%p200 bra 	$L__BB7_218;
	setp.eq.s32 	%p201, %r25, 1;
	@%p201 bra 	$L__BB7_216;
	sub.s32 	%r670, %r826, %r746;
	shl.b32 	%r671, %r670, 6;
	add.s32 	%r672, %r203, %r671;
	ld.shared.f32 	%f932, [%r672];
	add.s32 	%r673, %r204, %r671;
	ld.shared.f32 	%f933, [%r673];
	fma.rn.f32 	%f934, %f932, %f933, %f1090;
	ld.shared.f32 	%f935, [%r672+64];
	ld.shared.f32 	%f936, [%r673+64];
	fma.rn.f32 	%f1090, %f935, %f936, %f934;
	add.s32 	%r826, %r826, 2;
$L__BB7_216:
	and.b32  	%r674, %r24, 1;
	setp.eq.b32 	%p202, %r674, 1;
	not.pred 	%p203, %p202;
	@%p203 bra 	$L__BB7_218;
	sub.s32 	%r675, %r826, %r746;
	shl.b32 	%r676, %r675, 6;
	add.s32 	%r677, %r203, %r676;
	ld.shared.f32 	%f937, [%r677];
	add.s32 	%r678, %r204, %r676;
	ld.shared.f32 	%f938, [%r678];
	fma.rn.f32 	%f1090, %f937, %f938, %f1090;
$L__BB7_218:
	setp.ge.u32 	%p204, %r3, %r218;
	not.b16 	%rs4, %rs5;
	and.b16  	%rs5, %rs4, 1;
	add.s32 	%r215, %r23, %r1;
	setp.ge.u32 	%p205, %r215, %r220;
	or.pred  	%p206, %p204, %p205;
	@%p206 bra 	$L__BB7_220;
	mad.lo.s32 	%r683, %r215, %r218, %r3;
	mul.wide.u32 	%rd23, %r683, 4;
	add.s64 	%rd24, %rd3, %rd23;
	ld.global.nc.f32 	%f939, [%rd24];
	mul.wide.u16 	%r684, %rs5, 1024;
	add.s32 	%r685, %r5, %r684;
	st.shared.f32 	[%r685], %f939;
	bra.uni 	$L__BB7_221;
$L__BB7_220:
	mul.wide.u16 	%r680, %rs5, 1024;
	add.s32 	%r681, %r5, %r680;
	mov.b32 	%r682, 0;
	st.shared.u32 	[%r681], %r682;
$L__BB7_221:
	setp.ge.u32 	%p208, %r6, %r218;
	or.pred  	%p209, %p208, %p205;
	@%p209 bra 	$L__BB7_223;
	mad.lo.s32 	%r689, %r215, %r218, %r6;
	mul.wide.u32 	%rd25, %r689, 4;
	add.s64 	%rd26, %rd3, %rd25;
	ld.global.nc.f32 	%f940, [%rd26];
	mul.wide.u16 	%r690, %rs5, 1024;
	add.s32 	%r691, %r7, %r690;
	st.shared.f32 	[%r691], %f940;
	bra.uni 	$L__BB7_224;
$L__BB7_223:
	mul.wide.u16 	%r686, %rs5, 1024;
	add.s32 	%r687, %r7, %r686;
	mov.b32 	%r688, 0;
	st.shared.u32 	[%r687], %r688;
$L__BB7_224:
	setp.ge.u32 	%p210, %r215, %r220;
	setp.ge.u32 	%p211, %r8, %r218;
	or.pred  	%p212, %p211, %p210;
	@%p212 bra 	$L__BB7_226;
	mad.lo.s32 	%r695, %r215, %r218, %r8;
	mul.wide.u32 	%rd27, %r695, 4;
	add.s64 	%rd28, %rd3, %rd27;
	ld.global.nc.f32 	%f941, [%rd28];
	mul.wide.u16 	%r696, %rs5, 1024;
	add.s32 	%r697, %r9, %r696;
	st.shared.f32 	[%r697], %f941;
	bra.uni 	$L__BB7_227;
$L__BB7_226:
	mul.wide.u16 	%r692, %rs5, 1024;
	add.s32 	%r693, %r9, %r692;
	mov.b32 	%r694, 0;
	st.shared.u32 	[%r693], %r694;
$L__BB7_227:
	setp.ge.u32 	%p214, %r10, %r218;
	or.pred  	%p215, %p214, %p210;
	@%p215 bra 	$L__BB7_229;
	mad.lo.s32 	%r701, %r215, %r218, %r10;
	mul.wide.u32 	%rd29, %r701, 4;
	add.s64 	%rd30, %rd3, %rd29;
	ld.global.nc.f32 	%f942, [%rd30];
	mul.wide.u16 	%r702, %rs5, 1024;
	add.s32 	%r703, %r11, %r702;
	st.shared.f32 	[%r703], %f942;
	bra.uni 	$L__BB7_230;
$L__BB7_229:
	mul.wide.u16 	%r698, %rs5, 1024;
	add.s32 	%r699, %r11, %r698;
	mov.b32 	%r700, 0;
	st.shared.u32 	[%r699], %r700;
$L__BB7_230:
	setp.ge.u32 	%p216, %r4, %r219;
	add.s32 	%r216, %r23, %r2;
	setp.ge.u32 	%p217, %r216, %r220;
	or.pred  	%p218, %p216, %p217;
	@%p218 bra 	$L__BB7_232;
	mad.lo.s32 	%r708, %r216, %r219, %r4;
	mul.wide.u32 	%rd31, %r708, 4;
	add.s64 	%rd32, %rd2, %rd31;
	ld.global.nc.f32 	%f943, [%rd32];
	mul.wide.u16 	%r709, %rs5, 1024;
	add.s32 	%r710, %r12, %r709;
	st.shared.f32 	[%r710], %f943;
	bra.uni 	$L__BB7_233;
$L__BB7_232:
	mul.wide.u16 	%r705, %rs5, 1024;
	add.s32 	%r706, %r12, %r705;
	mov.b32 	%r707, 0;
	st.shared.u32 	[%r706], %r707;
$L__BB7_233:
	setp.ge.u32 	%p220, %r13, %r219;
	or.pred  	%p221, %p220, %p217;
	@%p221 bra 	$L__BB7_235;
	mad.lo.s32 	%r714, %r216, %r219, %r13;
	mul.wide.u32 	%rd33, %r714, 4;
	add.s64 	%rd34, %rd2, %rd33;
	ld.global.nc.f32 	%f944, [%rd34];
	mul.wide.u16 	%r715, %rs5, 1024;
	add.s32 	%r716, %r14, %r715;
	st.shared.f32 	[%r716], %f944;
	bra.uni 	$L__BB7_236;
$L__BB7_235:
	mul.wide.u16 	%r711, %rs5, 1024;
	add.s32 	%r712, %r14, %r711;
	mov.b32 	%r713, 0;
	st.shared.u32 	[%r712], %r713;
$L__BB7_236:
	setp.ge.u32 	%p222, %r216, %r220;
	setp.ge.u32 	%p223, %r15, %r219;
	or.pred  	%p224, %p223, %p222;
	@%p224 bra 	$L__BB7_238;
	mad.lo.s32 	%r720, %r216, %r219, %r15;
	mul.wide.u32 	%rd35, %r720, 4;
	add.s64 	%rd36, %rd2, %rd35;
	ld.global.nc.f32 	%f945, [%rd36];
	mul.wide.u16 	%r721, %rs5, 1024;
	add.s32 	%r722, %r16, %r721;
	st.shared.f32 	[%r722], %f945;
	bra.uni 	$L__BB7_239;
$L__BB7_238:
	mul.wide.u16 	%r717, %rs5, 1024;
	add.s32 	%r718, %r16, %r717;
	mov.b32 	%r719, 0;
	st.shared.u32 	[%r718], %r719;
$L__BB7_239:
	setp.ge.u32 	%p226, %r17, %r219;
	or.pred  	%p227, %p226, %p222;
	@%p227 bra 	$L__BB7_241;
	mad.lo.s32 	%r726, %r216, %r219, %r17;
	mul.wide.u32 	%rd37, %r726, 4;
	add.s64 	%rd38, %rd2, %rd37;
	ld.global.nc.f32 	%f946, [%rd38];
	mul.wide.u16 	%r727, %rs5, 1024;
	add.s32 	%r728, %r18, %r727;
	st.shared.f32 	[%r728], %f946;
	bra.uni 	$L__BB7_242;
$L__BB7_241:
	mul.wide.u16 	%r723, %rs5, 1024;
	add.s32 	%r724, %r18, %r723;
	mov.b32 	%r725, 0;
	st.shared.u32 	[%r724], %r725;
$L__BB7_242:
	bar.sync 	0;
	setp.lt.s32 	%p228, %r23, %r220;
	add.s32 	%r745, %r745, 1;
	mov.u32 	%r746, %r23;
	@%p228 bra 	$L__BB7_26;
$L__BB7_243:
	setp.ge.u32 	%p229, %r4, %r219;
	setp.ge.u32 	%p230, %r3, %r218;
	or.pred  	%p231, %p230, %p229;
	@%p231 bra 	$L__BB7_245;
	mad.lo.s32 	%r729, %r219, %r3, %r4;
	mul.wide.u32 	%rd39, %r729, 4;
	add.s64 	%rd40, %rd1, %rd39;
	st.global.f32 	[%rd40], %f970;
$L__BB7_245:
	setp.ge.u32 	%p232, %r13, %r219;
	setp.ge.u32 	%p233, %r3, %r218;
	or.pred  	%p234, %p233, %p232;
	@%p234 bra 	$L__BB7_247;
	mad.lo.s32 	%r730, %r219, %r3, %r13;
	mul.wide.u32 	%rd41, %r730, 4;
	add.s64 	%rd42, %rd1, %rd41;
	st.global.f32 	[%rd42], %f978;
$L__BB7_247:
	setp.ge.u32 	%p235, %r15, %r219;
	setp.ge.u32 	%p236, %r3, %r218;
	or.pred  	%p237, %p236, %p235;
	@%p237 bra 	$L__BB7_249;
	mad.lo.s32 	%r731, %r219, %r3, %r15;
	mul.wide.u32 	%rd43, %r731, 4;
	add.s64 	%rd44, %rd1, %rd43;
	st.global.f32 	[%rd44], %f986;
$L__BB7_249:
	setp.ge.u32 	%p238, %r17, %r219;
	setp.ge.u32 	%p239, %r3, %r218;
	or.pred  	%p240, %p239, %p238;
	@%p240 bra 	$L__BB7_251;
	mad.lo.s32 	%r732, %r219, %r3, %r17;
	mul.wide.u32 	%rd45, %r732, 4;
	add.s64 	%rd46, %rd1, %rd45;
	st.global.f32 	[%rd46], %f994;
$L__BB7_251:
	setp.ge.u32 	%p241, %r4, %r219;
	setp.ge.u32 	%p242, %r6, %r218;
	or.pred  	%p243, %p242, %p241;
	@%p243 bra 	$L__BB7_253;
	mad.lo.s32 	%r733, %r219, %r6, %r4;
	mul.wide.u32 	%rd47, %r733, 4;
	add.s64 	%rd48, %rd1, %rd47;
	st.global.f32 	[%rd48], %f1002;
$L__BB7_253:
	setp.ge.u32 	%p244, %r13, %r219;
	setp.ge.u32 	%p245, %r6, %r218;
	or.pred  	%p246, %p245, %p244;
	@%p246 bra 	$L__BB7_255;
	mad.lo.s32 	%r734, %r219, %r6, %r13;
	mul.wide.u32 	%rd49, %r734, 4;
	add.s64 	%rd50, %rd1, %rd49;
	st.global.f32 	[%rd50], %f1010;
$L__BB7_255:
	setp.ge.u32 	%p247, %r15, %r219;
	setp.ge.u32 	%p248, %r6, %r218;
	or.pred  	%p249, %p248, %p247;
	@%p249 bra 	$L__BB7_257;
	mad.lo.s32 	%r735, %r219, %r6, %r15;
	mul.wide.u32 	%rd51, %r735, 4;
	add.s64 	%rd52, %rd1, %rd51;
	st.global.f32 	[%rd52], %f1018;
$L__BB7_257:
	setp.ge.u32 	%p250, %r17, %r219;
	setp.ge.u32 	%p251, %r6, %r218;
	or.pred  	%p252, %p251, %p250;
	@%p252 bra 	$L__BB7_259;
	mad.lo.s32 	%r736, %r219, %r6, %r17;
	mul.wide.u32 	%rd53, %r736, 4;
	add.s64 	%rd54, %rd1, %rd53;
	st.global.f32 	[%rd54], %f1026;
$L__BB7_259:
	setp.ge.u32 	%p253, %r4, %r219;
	setp.ge.u32 	%p254, %r8, %r218;
	or.pred  	%p255, %p254, %p253;
	@%p255 bra 	$L__BB7_261;
	mad.lo.s32 	%r737, %r219, %r8, %r4;
	mul.wide.u32 	%rd55, %r737, 4;
	add.s64 	%rd56, %rd1, %rd55;
	st.global.f32 	[%rd56], %f1034;
$L__BB7_261:
	setp.ge.u32 	%p256, %r13, %r219;
	setp.ge.u32 	%p257, %r8, %r218;
	or.pred  	%p258, %p257, %p256;
	@%p258 bra 	$L__BB7_263;
	mad.lo.s32 	%r738, %r219, %r8, %r13;
	mul.wide.u32 	%rd57, %r738, 4;
	add.s64 	%rd58, %rd1, %rd57;
	st.global.f32 	[%rd58], %f1042;
$L__BB7_263:
	setp.ge.u32 	%p259, %r15, %r219;
	setp.ge.u32 	%p260, %r8, %r218;
	or.pred  	%p261, %p260, %p259;
	@%p261 bra 	$L__BB7_265;
	mad.lo.s32 	%r739, %r219, %r8, %r15;
	mul.wide.u32 	%rd59, %r739, 4;
	add.s64 	%rd60, %rd1, %rd59;
	st.global.f32 	[%rd60], %f1050;
$L__BB7_265:
	setp.ge.u32 	%p262, %r17, %r219;
	setp.ge.u32 	%p263, %r8, %r218;
	or.pred  	%p264, %p263, %p262;
	@%p264 bra 	$L__BB7_267;
	mad.lo.s32 	%r740, %r219, %r8, %r17;
	mul.wide.u32 	%rd61, %r740, 4;
	add.s64 	%rd62, %rd1, %rd61;
	st.global.f32 	[%rd62], %f1058;
$L__BB7_267:
	setp.ge.u32 	%p265, %r4, %r219;
	setp.ge.u32 	%p266, %r10, %r218;
	or.pred  	%p267, %p266, %p265;
	@%p267 bra 	$L__BB7_269;
	mad.lo.s32 	%r741, %r219, %r10, %r4;
	mul.wide.u32 	%rd63, %r741, 4;
	add.s64 	%rd64, %rd1, %rd63;
	st.global.f32 	[%rd64], %f1066;
$L__BB7_269:
	setp.ge.u32 	%p268, %r13, %r219;
	setp.ge.u32 	%p269, %r10, %r218;
	or.pred  	%p270, %p269, %p268;
	@%p270 bra 	$L__BB7_271;
	mad.lo.s32 	%r742, %r219, %r10, %r13;
	mul.wide.u32 	%rd65, %r742, 4;
	add.s64 	%rd66, %rd1, %rd65;
	st.global.f32 	[%rd66], %f1074;
$L__BB7_271:
	setp.ge.u32 	%p271, %r15, %r219;
	setp.ge.u32 	%p272, %r10, %r218;
	or.pred  	%p273, %p272, %p271;
	@%p273 bra 	$L__BB7_273;
	mad.lo.s32 	%r743, %r219, %r10, %r15;
	mul.wide.u32 	%rd67, %r743, 4;
	add.s64 	%rd68, %rd1, %rd67;
	st.global.f32 	[%rd68], %f1082;
$L__BB7_273:
	setp.ge.u32 	%p274, %r17, %r219;
	setp.ge.u32 	%p275, %r10, %r218;
	or.pred  	%p276, %p275, %p274;
	@%p276 bra 	$L__BB7_275;
	mad.lo.s32 	%r744, %r219, %r10, %r17;
	mul.wide.u32 	%rd69, %r744, 4;
	add.s64 	%rd70, %rd1, %rd69;
	st.global.f32 	[%rd70], %f1090;
$L__BB7_275:
	ret;

}
	// .globl	_Z14aTb_gpu_i2j2dbPKfS0_Pfiii
.visible .entry _Z14aTb_gpu_i2j2dbPKfS0_Pfiii(
	.param .u64 .ptr .align 1 _Z14aTb_gpu_i2j2dbPKfS0_Pfiii_param_0,
	.param .u64 .ptr .align 1 _Z14aTb_gpu_i2j2dbPKfS0_Pfiii_param_1,
	.param .u64 .ptr .align 1 _Z14aTb_gpu_i2j2dbPKfS0_Pfiii_param_2,
	.param .u32 _Z14aTb_gpu_i2j2dbPKfS0_Pfiii_param_3,
	.param .u32 _Z14aTb_gpu_i2j2dbPKfS0_Pfiii_param_4,
	.param .u32 _Z14aTb_gpu_i2j2dbPKfS0_Pfiii_param_5
)
{
	.reg .pred 	%p<83>;
	.reg .b16 	%rs<6>;
	.reg .b32 	%r<281>;
	.reg .b32 	%f<283>;
	.reg .b64 	%rd<31>;
	// demoted variable
	.shared .align 4 .b8 _ZZ14aTb_gpu_i2j2dbPKfS0_PfiiiE3as0[2048];
	// demoted variable
	.shared .align 4 .b8 _ZZ14aTb_gpu_i2j2dbPKfS0_PfiiiE3as1[2048];
	// demoted variable
	.shared .align 4 .b8 _ZZ14aTb_gpu_i2j2dbPKfS0_PfiiiE3bs0[2048];
	// demoted variable
	.shared .align 4 .b8 _ZZ14aTb_gpu_i2j2dbPKfS0_PfiiiE3bs1[2048];
	ld.param.u64 	%rd4, [_Z14aTb_gpu_i2j2dbPKfS0_Pfiii_param_0];
	ld.param.u64 	%rd5, [_Z14aTb_gpu_i2j2dbPKfS0_Pfiii_param_1];
	ld.param.u64 	%rd6, [_Z14aTb_gpu_i2j2dbPKfS0_Pfiii_param_2];
	ld.param.u32 	%r74, [_Z14aTb_gpu_i2j2dbPKfS0_Pfiii_param_3];
	ld.param.u32 	%r75, [_Z14aTb_gpu_i2j2dbPKfS0_Pfiii_param_4];
	ld.param.u32 	%r76, [_Z14aTb_gpu_i2j2dbPKfS0_Pfiii_param_5];
	cvta.to.global.u64 	%rd1, %rd6;
	cvta.to.global.u64 	%rd2, %rd5;
	cvta.to.global.u64 	%rd3, %rd4;
	mov.u32 	%r1, %tid.x;
	mov.u32 	%r2, %tid.y;
	mov.u32 	%r77, %ctaid.y;
	mov.u32 	%r78, %ntid.y;
	mul.lo.s32 	%r79, %r78, %r77;
	shl.b32 	%r80, %r79, 1;
	add.s32 	%r3, %r80, %r2;
	mov.u32 	%r81, %ctaid.x;
	mov.u32 	%r82, %ntid.x;
	mul.lo.s32 	%r83, %r82, %r81;
	shl.b32 	%r84, %r83, 1;
	add.s32 	%r4, %r84, %r1;
	setp.ge.u32 	%p5, %r3, %r74;
	setp.ge.u32 	%p6, %r1, %r76;
	shl.b32 	%r85, %r1, 6;
	mov.u32 	%r86, _ZZ14aTb_gpu_i2j2dbPKfS0_PfiiiE3as0;
	add.s32 	%r87, %r86, %r85;
	shl.b32 	%r88, %r2, 2;
	add.s32 	%r5, %r87, %r88;
	or.pred  	%p7, %p5, %p6;
	@%p7 bra 	$L__BB8_2;
	mad.lo.s32 	%r90, %r74, %r1, %r3;
	mul.wide.u32 	%rd7, %r90, 4;
	add.s64 	%rd8, %rd3, %rd7;
	ld.global.nc.f32 	%f57, [%rd8];
	st.shared.f32 	[%r5], %f57;
	bra.uni 	$L__BB8_3;
$L__BB8_2:
	mov.b32 	%r89, 0;
	st.shared.u32 	[%r5], %r89;
$L__BB8_3:
	setp.ge.u32 	%p8, %r1, %r76;
	add.s32 	%r6, %r3, 16;
	setp.ge.u32 	%p9, %r6, %r74;
	mov.u32 	%r92, _ZZ14aTb_gpu_i2j2dbPKfS0_PfiiiE3as1;
	add.s32 	%r93, %r92, %r85;
	add.s32 	%r7, %r93, %r88;
	or.pred  	%p10, %p9, %p8;
	@%p10 bra 	$L__BB8_5;
	mad.lo.s32 	%r96, %r74, %r1, %r6;
	mul.wide.u32 	%rd9, %r96, 4;
	add.s64 	%rd10, %rd3, %rd9;
	ld.global.nc.f32 	%f58, [%rd10];
	st.shared.f32 	[%r7], %f58;
	bra.uni 	$L__BB8_6;
$L__BB8_5:
	mov.b32 	%r95, 0;
	st.shared.u32 	[%r7], %r95;
$L__BB8_6:
	setp.ge.u32 	%p11, %r4, %r75;
	setp.ge.u32 	%p12, %r2, %r76;
	shl.b32 	%r97, %r2, 6;
	mov.u32 	%r98, _ZZ14aTb_gpu_i2j2dbPKfS0_PfiiiE3bs0;
	add.s32 	%r99, %r98, %r97;
	shl.b32 	%r100, %r1, 2;
	add.s32 	%r8, %r99, %r100;
	or.pred  	%p13, %p11, %p12;
	@%p13 bra 	$L__BB8_8;
	mad.lo.s32 	%r102, %r75, %r2, %r4;
	mul.wide.u32 	%rd11, %r102, 4;
	add.s64 	%rd12, %rd2, %rd11;
	ld.global.nc.f32 	%f59, [%rd12];
	st.shared.f32 	[%r8], %f59;
	bra.uni 	$L__BB8_9;
$L__BB8_8:
	mov.b32 	%r101, 0;
	st.shared.u32 	[%r8], %r101;
$L__BB8_9:
	setp.ge.u32 	%p14, %r2, %r76;
	add.s32 	%r9, %r4, 16;
	setp.ge.u32 	%p15, %r9, %r75;
	mov.u32 	%r104, _ZZ14aTb_gpu_i2j2dbPKfS0_PfiiiE3bs1;
	add.s32 	%r105, %r104, %r97;
	add.s32 	%r10, %r105, %r100;
	or.pred  	%p16, %p15, %p14;
	@%p16 bra 	$L__BB8_11;
	mad.lo.s32 	%r108, %r75, %r2, %r9;
	mul.wide.u32 	%rd13, %r108, 4;
	add.s64 	%rd14, %rd2, %rd13;
	ld.global.nc.f32 	%f60, [%rd14];
	st.shared.f32 	[%r10], %f60;
	bra.uni 	$L__BB8_12;
$L__BB8_11:
	mov.b32 	%r107, 0;
	st.shared.u32 	[%r10], %r107;
$L__BB8_12:
	bar.sync 	0;
	setp.lt.s32 	%p17, %r76, 1;
	mov.f32 	%f254, 0f00000000;
	mov.f32 	%f262, %f254;
	mov.f32 	%f270, %f254;
	mov.f32 	%f278, %f254;
	@%p17 bra 	$L__BB8_75;
	setp.lt.u32 	%p18, %r9, %r75;
	setp.lt.u32 	%p19, %r4, %r75;
	setp.lt.u32 	%p20, %r6, %r74;
	setp.lt.u32 	%p21, %r3, %r74;
	and.pred  	%p1, %p21, %p19;
	and.pred  	%p2, %p21, %p18;
	and.pred  	%p3, %p20, %p19;
	and.pred  	%p4, %p20, %p18;
	mov.f32 	%f278, 0f00000000;
	mov.b16 	%rs5, 0;
	mov.b32 	%r257, 0;
	not.pred 	%p22, %p1;
	not.pred 	%p31, %p2;
	not.pred 	%p40, %p3;
	not.pred 	%p49, %p4;
	mov.u32 	%r258, %r257;
	mov.f32 	%f270, %f278;
	mov.f32 	%f262, %f278;
	mov.f32 	%f254, %f278;
$L__BB8_14:
	add.s32 	%r13, %r258, 16;
	min.s32 	%r110, %r76, %r13;
	add.s32 	%r111, %r258, 1;
	max.s32 	%r14, %r110, %r111;
	and.b32  	%r15, %r14, 3;
	and.b32  	%r16, %r14, 7;
	shl.b32 	%r17, %r257, 4;
	sub.s32 	%r18, %r14, %r17;
	add.s32 	%r19, %r18, -1;
	@%p22 bra 	$L__BB8_26;
	setp.lt.u32 	%p23, %r19, 7;
	mov.u32 	%r263, %r258;
	@%p23 bra 	$L__BB8_18;
	add.s32 	%r112, %r17, %r16;
	sub.s32 	%r261, %r112, %r14;
	mul.wide.u16 	%r113, %rs5, 1024;
	shl.b32 	%r114, %r2, 2;
	mov.u32 	%r115, _ZZ14aTb_gpu_i2j2dbPKfS0_PfiiiE3as0;
	add.s32 	%r116, %r114, %r115;
	add.s32 	%r117, %r116, %r113;
	add.s32 	%r260, %r117, 256;
	shl.b32 	%r118, %r1, 2;
	mov.u32 	%r119, _ZZ14aTb_gpu_i2j2dbPKfS0_PfiiiE3bs0;
	add.s32 	%r120, %r118, %r119;
	add.s32 	%r121, %r120, %r113;
	add.s32 	%r259, %r121, 256;
	mov.u32 	%r263, %r258;
$L__BB8_17:
	.pragma "nounroll";
	ld.shared.f32 	%f64, [%r260+-256];
	ld.shared.f32 	%f65, [%r259+-256];
	fma.rn.f32 	%f66, %f64, %f65, %f254;
	ld.shared.f32 	%f67, [%r260+-192];
	ld.shared.f32 	%f68, [%r259+-192];
	fma.rn.f32 	%f69, %f67, %f68, %f66;
	ld.shared.f32 	%f70, [%r260+-128];
	ld.shared.f32 	%f71, [%r259+-128];
	fma.rn.f32 	%f72, %f70, %f71, %f69;
	ld.shared.f32 	%f73, [%r260+-64];
	ld.shared.f32 	%f74, [%r259+-64];
	fma.rn.f32 	%f75, %f73, %f74, %f72;
	ld.shared.f32 	%f76, [%r260];
	ld.shared.f32 	%f77, [%r259];
	fma.rn.f32 	%f78, %f76, %f77, %f75;
	ld.shared.f32 	%f79, [%r260+64];
	ld.shared.f32 	%f80, [%r259+64];
	fma.rn.f32 	%f81, %f79, %f80, %f78;
	ld.shared.f32 	%f82, [%r260+128];
	ld.shared.f32 	%f83, [%r259+128];
	fma.rn.f32 	%f84, %f82, %f83, %f81;
	ld.shared.f32 	%f85, [%r260+192];
	ld.shared.f32 	%f86, [%r259+192];
	fma.rn.f32 	%f254, %f85, %f86, %f84;
	add.s32 	%r263, %r263, 8;
	add.s32 	%r261, %r261, 8;
	add.s32 	%r260, %r260, 512;
	add.s32 	%r259, %r259, 512;
	setp.ne.s32 	%p24, %r261, 0;
	@%p24 bra 	$L__BB8_17;
$L__BB8_18:
	setp.eq.s32 	%p25, %r16, 0;
	@%p25 bra 	$L__BB8_26;
	shl.b32 	%r122, %r2, 2;
	mov.u32 	%r123, _ZZ14aTb_gpu_i2j2dbPKfS0_PfiiiE3as0;
	add.s32 	%r124, %r123, %r122;
	mul.wide.u16 	%r125, %rs5, 1024;
	add.s32 	%r32, %r124, %r125;
	shl.b32 	%r126, %r1, 2;
	mov.u32 	%r127, _ZZ14aTb_gpu_i2j2dbPKfS0_PfiiiE3bs0;
	add.s32 	%r128, %r127, %r126;
	add.s32 	%r33, %r128, %r125;
	setp.lt.u32 	%p26, %r16, 4;
	@%p26 bra 	$L__BB8_21;
	sub.s32 	%r129, %r263, %r258;
	shl.b32 	%r130, %r129, 6;
	add.s32 	%r131, %r32, %r130;
	ld.shared.f32 	%f88, [%r131];
	add.s32 	%r132, %r33, %r130;
	ld.shared.f32 	%f89, [%r132];
	fma.rn.f32 	%f90, %f88, %f89, %f254;
	ld.shared.f32 	%f91, [%r131+64];
	ld.shared.f32 	%f92, [%r132+64];
	fma.rn.f32 	%f93, %f91, %f92, %f90;
	ld.shared.f32 	%f94, [%r131+128];
	ld.shared.f32 	%f95, [%r132+128];
	fma.rn.f32 	%f96, %f94, %f95, %f93;
	ld.shared.f32 	%f97, [%r131+192];
	ld.shared.f32 	%f98, [%r132+192];
	fma.rn.f32 	%f254, %f97, %f98, %f96;
	add.s32 	%r263, %r263, 4;
$L__BB8_21:
	setp.eq.s32 	%p27, %r15, 0;
	@%p27 bra 	$L__BB8_26;
	setp.eq.s32 	%p28, %r15, 1;
	@%p28 bra 	$L__BB8_24;
	sub.s32 	%r133, %r263, %r258;
	shl.b32 	%r134, %r133, 6;
	add.s32 	%r135, %r32, %r134;
	ld.shared.f32 	%f100, [%r135];
	add.s32 	%r136, %r33, %r134;
	ld.shared.f32 	%f101, [%r136];
	fma.rn.f32 	%f102, %f100, %f101, %f254;
	ld.shared.f32 	%f103, [%r135+64];
	ld.shared.f32 	%f104, [%r136+64];
	fma.rn.f32 	%f254, %f103, %f104, %f102;
	add.s32 	%r263, %r263, 2;
$L__BB8_24:
	and.b32  	%r137, %r14, 1;
	setp.eq.b32 	%p29, %r137, 1;
	not.pred 	%p30, %p29;
	@%p30 bra 	$L__BB8_26;
	sub.s32 	%r138, %r263, %r258;
	shl.b32 	%r139, %r138, 6;
	add.s32 	%r140, %r32, %r139;
	ld.shared.f32 	%f105, [%r140];
	add.s32 	%r141, %r33, %r139;
	ld.shared.f32 	%f106, [%r141];
	fma.rn.f32 	%f254, %f105, %f106, %f254;
$L__BB8_26:
	@%p31 bra 	$L__BB8_38;
	shl.b32 	%r142, %r2, 2;
	mov.u32 	%r143, _ZZ14aTb_gpu_i2j2dbPKfS0_PfiiiE3as0;
	add.s32 	%r144, %r143, %r142;
	mul.wide.u16 	%r145, %rs5, 1024;
	add.s32 	%r38, %r144, %r145;
	shl.b32 	%r146, %r1, 2;
	mov.u32 	%r147, _ZZ14aTb_gpu_i2j2dbPKfS0_PfiiiE3bs1;
	add.s32 	%r148, %r147, %r146;
	add.s32 	%r39, %r148, %r145;
	add.s32 	%r149, %r18, -1;
	setp.lt.u32 	%p32, %r149, 7;
	mov.u32 	%r268, %r258;
	@%p32 bra 	$L__BB8_30;
	mov.b32 	%r267, 0;
	mov.u32 	%r268, %r258;
$L__BB8_29:
	.pragma "nounroll";
	sub.s32 	%r151, %r268, %r258;
	shl.b32 	%r152, %r151, 6;
	add.s32 	%r153, %r38, %r152;
	ld.shared.f32 	%f108, [%r153];
	add.s32 	%r154, %r39, %r152;
	ld.shared.f32 	%f109, [%r154];
	fma.rn.f32 	%f110, %f108, %f109, %f262;
	ld.shared.f32 	%f111, [%r153+64];
	ld.shared.f32 	%f112, [%r154+64];
	fma.rn.f32 	%f113, %f111, %f112, %f110;
	ld.shared.f32 	%f114, [%r153+128];
	ld.shared.f32 	%f115, [%r154+128];
	fma.rn.f32 	%f116, %f114, %f115, %f113;
	ld.shared.f32 	%f117, [%r153+192];
	ld.shared.f32 	%f118, [%r154+192];
	fma.rn.f32 	%f119, %f117, %f118, %f116;
	ld.shared.f32 	%f120, [%r153+256];
	ld.shared.f32 	%f121, [%r154+256];
	fma.rn.f32 	%f122, %f120, %f121, %f119;
	ld.shared.f32 	%f123, [%r153+320];
	ld.shared.f32 	%f124, [%r154+320];
	fma.rn.f32 	%f125, %f123, %f124, %f122;
	ld.shared.f32 	%f126, [%r153+384];
	ld.shared.f32 	%f127, [%r154+384];
	fma.rn.f32 	%f128, %f126, %f127, %f125;
	ld.shared.f32 	%f129, [%r153+448];
	ld.shared.f32 	%f130, [%r154+448];
	fma.rn.f32 	%f262, %f129, %f130, %f128;
	add.s32 	%r268, %r268, 8;
	add.s32 	%r267, %r267, 8;
	sub.s32 	%r155, %r18, %r16;
	setp.ne.s32 	%p33, %r267, %r155;
	@%p33 bra 	$L__BB8_29;
$L__BB8_30:
	setp.eq.s32 	%p34, %r16, 0;
	@%p34 bra 	$L__BB8_38;
	setp.lt.u32 	%p35, %r16, 4;
	@%p35 bra 	$L__BB8_33;
	sub.s32 	%r156, %r268, %r258;
	shl.b32 	%r157, %r156, 6;
	add.s32 	%r158, %r38, %r157;
	ld.shared.f32 	%f132, [%r158];
	add.s32 	%r159, %r39, %r157;
	ld.shared.f32 	%f133, [%r159];
	fma.rn.f32 	%f134, %f132, %f133, %f262;
	ld.shared.f32 	%f135, [%r158+64];
	ld.shared.f32 	%f136, [%r159+64];
	fma.rn.f32 	%f137, %f135, %f136, %f134;
	ld.shared.f32 	%f138, [%r158+128];
	ld.shared.f32 	%f139, [%r159+128];
	fma.rn.f32 	%f140, %f138, %f139, %f137;
	ld.shared.f32 	%f141, [%r158+192];
	ld.shared.f32 	%f142, [%r159+192];
	fma.rn.f32 	%f262, %f141, %f142, %f140;
	add.s32 	%r268, %r268, 4;
$L__BB8_33:
	setp.eq.s32 	%p36, %r15, 0;
	@%p36 bra 	$L__BB8_38;
	setp.eq.s32 	%p37, %r15, 1;
	@%p37 bra 	$L__BB8_36;
	sub.s32 	%r160, %r268, %r258;
	shl.b32 	%r161, %r160, 6;
	add.s32 	%r162, %r38, %r161;
	ld.shared.f32 	%f144, [%r162];
	add.s32 	%r163, %r39, %r161;
	ld.shared.f32 	%f145, [%r163];
	fma.rn.f32 	%f146, %f144, %f145, %f262;
	ld.shared.f32 	%f147, [%r162+64];
	ld.shared.f32 	%f148, [%r163+64];
	fma.rn.f32 	%f262, %f147, %f148, %f146;
	add.s32 	%r268, %r268, 2;
$L__BB8_36:
	and.b32  	%r164, %r14, 1;
	setp.eq.b32 	%p38, %r164, 1;
	not.pred 	%p39, %p38;
	@%p39 bra 	$L__BB8_38;
	sub.s32 	%r165, %r268, %r258;
	shl.b32 	%r166, %r165, 6;
	add.s32 	%r167, %r38, %r166;
	ld.shared.f32 	%f149, [%r167];
	add.s32 	%r168, %r39, %r166;
	ld.shared.f32 	%f150, [%r168];
	fma.rn.f32 	%f262, %f149, %f150, %f262;
$L__BB8_38:
	@%p40 bra 	$L__BB8_50;
	shl.b32 	%r169, %r2, 2;
	mov.u32 	%r170, _ZZ14aTb_gpu_i2j2dbPKfS0_PfiiiE3as1;
	add.s32 	%r171, %r170, %r169;
	mul.wide.u16 	%r172, %rs5, 1024;
	add.s32 	%r49, %r171, %r172;
	shl.b32 	%r173, %r1, 2;
	mov.u32 	%r174, _ZZ14aTb_gpu_i2j2dbPKfS0_PfiiiE3bs0;
	add.s32 	%r175, %r174, %r173;
	add.s32 	%r50, %r175, %r172;
	add.s32 	%r176, %r18, -1;
	setp.lt.u32 	%p41, %r176, 7;
	mov.u32 	%r273, %r258;
	@%p41 bra 	$L__BB8_42;
	mov.b32 	%r272, 0;
	mov.u32 	%r273, %r258;
$L__BB8_41:
	.pragma "nounroll";
	sub.s32 	%r178, %r273, %r258;
	shl.b32 	%r179, %r178, 6;
	add.s32 	%r180, %r49, %r179;
	ld.shared.f32 	%f152, [%r180];
	add.s32 	%r181, %r50, %r179;
	ld.shared.f32 	%f153, [%r181];
	fma.rn.f32 	%f154, %f152, %f153, %f270;
	ld.shared.f32 	%f155, [%r180+64];
	ld.shared.f32 	%f156, [%r181+64];
	fma.rn.f32 	%f157, %f155, %f156, %f154;
	ld.shared.f32 	%f158, [%r180+128];
	ld.shared.f32 	%f159, [%r181+128];
	fma.rn.f32 	%f160, %f158, %f159, %f157;
	ld.shared.f32 	%f161, [%r180+192];
	ld.shared.f32 	%f162, [%r181+192];
	fma.rn.f32 	%f163, %f161, %f162, %f160;
	ld.shared.f32 	%f164, [%r180+256];
	ld.shared.f32 	%f165, [%r181+256];
	fma.rn.f32 	%f166, %f164, %f165, %f163;
	ld.shared.f32 	%f167, [%r180+320];
	ld.shared.f32 	%f168, [%r181+320];
	fma.rn.f32 	%f169, %f167, %f168, %f166;
	ld.shared.f32 	%f170, [%r180+384];
	ld.shared.f32 	%f171, [%r181+384];
	fma.rn.f32 	%f172, %f170, %f171, %f169;
	ld.shared.f32 	%f173, [%r180+448];
	ld.shared.f32 	%f174, [%r181+448];
	fma.rn.f32 	%f270, %f173, %f174, %f172;
	add.s32 	%r273, %r273, 8;
	add.s32 	%r272, %r272, 8;
	sub.s32 	%r182, %r18, %r16;
	setp.ne.s32 	%p42, %r272, %r182;
	@%p42 bra 	$L__BB8_41;
$L__BB8_42:
	setp.eq.s32 	%p43, %r16, 0;
	@%p43 bra 	$L__BB8_50;
	setp.lt.u32 	%p44, %r16, 4;
	@%p44 bra 	$L__BB8_45;
	sub.s32 	%r183, %r273, %r258;
	shl.b32 	%r184, %r183, 6;
	add.s32 	%r185, %r49, %r184;
	ld.shared.f32 	%f176, [%r185];
	add.s32 	%r186, %r50, %r184;
	ld.shared.f32 	%f177, [%r186];
	fma.rn.f32 	%f178, %f176, %f177, %f270;
	ld.shared.f32 	%f179, [%r185+64];
	ld.shared.f32 	%f180, [%r186+64];
	fma.rn.f32 	%f181, %f179, %f180, %f178;
	ld.shared.f32 	%f182, [%r185+128];
	ld.shared.f32 	%f183, [%r186+128];
	fma.rn.f32 	%f184, %f182, %f183, %f181;
	ld.shared.f32 	%f185, [%r185+192];
	ld.shared.f32 	%f186, [%r186+192];
	fma.rn.f32 	%f270, %f185, %f186, %f184;
	add.s32 	%r273, %r273, 4;
$L__BB8_45:
	setp.eq.s32 	%p45, %r15, 0;
	@%p45 bra 	$L__BB8_50;
	setp.eq.s32 	%p46, %r15, 1;
	@%p46 bra 	$L__BB8_48;
	sub.s32 	%r187, %r273, %r258;
	shl.b32 	%r188, %r187, 6;
	add.s32 	%r189, %r49, %r188;
	ld.shared.f32 	%f188, [%r189];
	add.s32 	%r190, %r50, %r188;
	ld.shared.f32 	%f189, [%r190];
	fma.rn.f32 	%f190, %f188, %f189, %f270;
	ld.shared.f32 	%f191, [%r189+64];
	ld.shared.f32 	%f192, [%r190+64];
	fma.rn.f32 	%f270, %f191, %f192, %f190;
	add.s32 	%r273, %r273, 2;
$L__BB8_48:
	and.b32  	%r191, %r14, 1;
	setp.eq.b32 	%p47, %r191, 1;
	not.pred 	%p48, %p47;
	@%p48 bra 	$L__BB8_50;
	sub.s32 	%r192, %r273, %r258;
	shl.b32 	%r193, %r192, 6;
	add.s32 	%r194, %r49, %r193;
	ld.shared.f32 	%f193, [%r194];
	add.s32 	%r195, %r50, %r193;
	ld.shared.f32 	%f194, [%r195];
	fma.rn.f32 	%f270, %f193, %f194, %f270;
$L__BB8_50:
	@%p49 bra 	$L__BB8_62;
	shl.b32 	%r196, %r2, 2;
	mov.u32 	%r197, _ZZ14aTb_gpu_i2j2dbPKfS0_PfiiiE3as1;
	add.s32 	%r198, %r197, %r196;
	mul.wide.u16 	%r199, %rs5, 1024;
	add.s32 	%r60, %r198, %r199;
	shl.b32 	%r200, %r1, 2;
	mov.u32 	%r201, _ZZ14aTb_gpu_i2j2dbPKfS0_PfiiiE3bs1;
	add.s32 	%r202, %r201, %r200;
	add.s32 	%r61, %r202, %r199;
	shl.b32 	%r203, %r257, 4;
	not.b32 	%r204, %r203;
	add.s32 	%r205, %r204, %r14;
	setp.lt.u32 	%p50, %r205, 7;
	mov.u32 	%r278, %r258;
	@%p50 bra 	$L__BB8_54;
	mov.b32 	%r277, 0;
	mov.u32 	%r278, %r258;
$L__BB8_53:
	.pragma "nounroll";
	sub.s32 	%r207, %r278, %r258;
	shl.b32 	%r208, %r207, 6;
	add.s32 	%r209, %r60, %r208;
	ld.shared.f32 	%f196, [%r209];
	add.s32 	%r210, %r61, %r208;
	ld.shared.f32 	%f197, [%r210];
	fma.rn.f32 	%f198, %f196, %f197, %f278;
	ld.shared.f32 	%f199, [%r209+64];
	ld.shared.f32 	%f200, [%r210+64];
	fma.rn.f32 	%f201, %f199, %f200, %f198;
	ld.shared.f32 	%f202, [%r209+128];
	ld.shared.f32 	%f203, [%r210+128];
	fma.rn.f32 	%f204, %f202, %f203, %f201;
	ld.shared.f32 	%f205, [%r209+192];
	ld.shared.f32 	%f206, [%r210+192];
	fma.rn.f32 	%f207, %f205, %f206, %f204;
	ld.shared.f32 	%f208, [%r209+256];
	ld.shared.f32 	%f209, [%r210+256];
	fma.rn.f32 	%f210, %f208, %f209, %f207;
	ld.shared.f32 	%f211, [%r209+320];
	ld.shared.f32 	%f212, [%r210+320];
	fma.rn.f32 	%f213, %f211, %f212, %f210;
	ld.shared.f32 	%f214, [%r209+384];
	ld.shared.f32 	%f215, [%r210+384];
	fma.rn.f32 	%f216, %f214, %f215, %f213;
	ld.shared.f32 	%f217, [%r209+448];
	ld.shared.f32 	%f218, [%r210+448];
	fma.rn.f32 	%f278, %f217, %f218, %f216;
	add.s32 	%r278, %r278, 8;
	add.s32 	%r277, %r277, 8;
	shl.b32 	%r211, %r257, 4;
	sub.s32 	%r212, %r14, %r211;
	sub.s32 	%r213, %r212, %r16;
	setp.ne.s32 	%p51, %r277, %r213;
	@%p51 bra 	$L__BB8_53;
$L__BB8_54:
	setp.eq.s32 	%p52, %r16, 0;
	@%p52 bra 	$L__BB8_62;
	setp.lt.u32 	%p53, %r16, 4;
	@%p53 bra 	$L__BB8_57;
	sub.s32 	%r214, %r278, %r258;
	shl.b32 	%r215, %r214, 6;
	add.s32 	%r216, %r60, %r215;
	ld.shared.f32 	%f220, [%r216];
	add.s32 	%r217, %r61, %r215;
	ld.shared.f32 	%f221, [%r217];
	fma.rn.f32 	%f222, %f220, %f221, %f278;
	ld.shared.f32 	%f223, [%r216+64];
	ld.shared.f32 	%f224, [%r217+64];
	fma.rn.f32 	%f225, %f223, %f224, %f222;
	ld.shared.f32 	%f226, [%r216+128];
	ld.shared.f32 	%f227, [%r217+128];
	fma.rn.f32 	%f228, %f226, %f227, %f225;
	ld.shared.f32 	%f229, [%r216+192];
	ld.shared.f32 	%f230, [%r217+192];
	fma.rn.f32 	%f278, %f229, %f230, %f228;
	add.s32 	%r278, %r278, 4;
$L__BB8_57:
	setp.eq.s32 	%p54, %r15, 0;
	@%p54 bra 	$L__BB8_62;
	setp.eq.s32 	%p55, %r15, 1;
	@%p55 bra 	$L__BB8_60;
	sub.s32 	%r218, %r278, %r258;
	shl.b32 	%r219, %r218, 6;
	add.s32 	%r220, %r60, %r219;
	ld.shared.f32 	%f232, [%r220];
	add.s32 	%r221, %r61, %r219;
	ld.shared.f32 	%f233, [%r221];
	fma.rn.f32 	%f234, %f232, %f233, %f278;
	ld.shared.f32 	%f235, [%r220+64];
	ld.shared.f32 	%f236, [%r221+64];
	fma.rn.f32 	%f278, %f235, %f236, %f234;
	add.s32 	%r278, %r278, 2;
$L__BB8_60:
	and.b32  	%r222, %r14, 1;
	setp.eq.b32 	%p56, %r222, 1;
	not.pred 	%p57, %p56;
	@%p57 bra 	$L__BB8_62;
	sub.s32 	%r223, %r278, %r258;
	shl.b32 	%r224, %r223, 6;
	add.s32 	%r225, %r60, %r224;
	ld.shared.f32 	%f237, [%r225];
	add.s32 	%r226, %r61, %r224;
	ld.shared.f32 	%f238, [%r226];
	fma.rn.f32 	%f278, %f237, %f238, %f278;
$L__BB8_62:
	setp.ge.u32 	%p58, %r3, %r74;
	not.b16 	%rs4, %rs5;
	and.b16  	%rs5, %rs4, 1;
	add.s32 	%r71, %r13, %r1;
	setp.ge.u32 	%p59, %r71, %r76;
	or.pred  	%p60, %p58, %p59;
	@%p60 bra 	$L__BB8_64;
	mad.lo.s32 	%r231, %r71, %r74, %r3;
	mul.wide.u32 	%rd15, %r231, 4;
	add.s64 	%rd16, %rd3, %rd15;
	ld.global.nc.f32 	%f239, [%rd16];
	mul.wide.u16 	%r232, %rs5, 1024;
	add.s32 	%r233, %r5, %r232;
	st.shared.f32 	[%r233], %f239;
	bra.uni 	$L__BB8_65;
$L__BB8_64:
	mul.wide.u16 	%r228, %rs5, 1024;
	add.s32 	%r229, %r5, %r228;
	mov.b32 	%r230, 0;
	st.shared.u32 	[%r229], %r230;
$L__BB8_65:
	setp.ge.u32 	%p61, %r71, %r76;
	setp.ge.u32 	%p62, %r6, %r74;
	or.pred  	%p63, %p62, %p61;
	@%p63 bra 	$L__BB8_67;
	mad.lo.s32 	%r237, %r71, %r74, %r6;
	mul.wide.u32 	%rd17, %r237, 4;
	add.s64 	%rd18, %rd3, %rd17;
	ld.global.nc.f32 	%f240, [%rd18];
	mul.wide.u16 	%r238, %rs5, 1024;
	add.s32 	%r239, %r7, %r238;
	st.shared.f32 	[%r239], %f240;
	bra.uni 	$L__BB8_68;
$L__BB8_67:
	mul.wide.u16 	%r234, %rs5, 1024;
	add.s32 	%r235, %r7, %r234;
	mov.b32 	%r236, 0;
	st.shared.u32 	[%r235], %r236;
$L__BB8_68:
	setp.ge.u32 	%p64, %r4, %r75;
	add.s32 	%r72, %r13, %r2;
	setp.ge.u32 	%p65, %r72, %r76;
	or.pred  	%p66, %p64, %p65;
	@%p66 bra 	$L__BB8_70;
	mad.lo.s32 	%r244, %r72, %r75, %r4;
	mul.wide.u32 	%rd19, %r244, 4;
	add.s64 	%rd20, %rd2, %rd19;
	ld.global.nc.f32 	%f241, [%rd20];
	mul.wide.u16 	%r245, %rs5, 1024;
	add.s32 	%r246, %r8, %r245;
	st.shared.f32 	[%r246], %f241;
	bra.uni 	$L__BB8_71;
$L__BB8_70:
	mul.wide.u16 	%r241, %rs5, 1024;
	add.s32 	%r242, %r8, %r241;
	mov.b32 	%r243, 0;
	st.shared.u32 	[%r242], %r243;
$L__BB8_71:
	setp.ge.u32 	%p67, %r72, %r76;
	setp.ge.u32 	%p68, %r9, %r75;
	or.pred  	%p69, %p68, %p67;
	@%p69 bra 	$L__BB8_73;
	mad.lo.s32 	%r250, %r72, %r75, %r9;
	mul.wide.u32 	%rd21, %r250, 4;
	add.s64 	%rd22, %rd2, %rd21;
	ld.global.nc.f32 	%f242, [%rd22];
	mul.wide.u16 	%r251, %rs5, 1024;
	add.s32 	%r252, %r10, %r251;
	st.shared.f32 	[%r252], %f242;
	bra.uni 	$L__BB8_74;
$L__BB8_73:
	mul.wide.u16 	%r247, %rs5, 1024;
	add.s32 	%r248, %r10, %r247;
	mov.b32 	%r249, 0;
	st.shared.u32 	[%r248], %r249;
$L__BB8_74:
	bar.sync 	0;
	setp.lt.s32 	%p70, %r13, %r76;
	add.s32 	%r257, %r257, 1;
	mov.u32 	%r258, %r13;
	@%p70 bra 	$L__BB8_14;
$L__BB8_75:
	setp.ge.u32 	%p71, %r4, %r75;
	setp.ge.u32 	%p72, %r3, %r74;
	or.pred  	%p73, %p72, %p71;
	@%p73 bra 	$L__BB8_77;
	mad.lo.s32 	%r253, %r75, %r3, %r4;
	mul.wide.u32 	%rd23, %r253, 4;
	add.s64 	%rd24, %rd1, %rd23;
	st.global.f32 	[%rd24], %f254;
$L__BB8_77:
	setp.ge.u32 	%p74, %r9, %r75;
	setp.ge.u32 	%p75, %r3, %r74;
	or.pred  	%p76, %p75, %p74;
	@%p76 bra 	$L__BB8_79;
	mad.lo.s32 	%r254, %r75, %r3, %r9;
	mul.wide.u32 	%rd25, %r254, 4;
	add.s64 	%rd26, %rd1, %rd25;
	st.global.f32 	[%rd26], %f262;
$L__BB8_79:
	setp.ge.u32 	%p77, %r4, %r75;
	setp.ge.u32 	%p78, %r6, %r74;
	or.pred  	%p79, %p78, %p77;
	@%p79 bra 	$L__BB8_81;
	mad.lo.s32 	%r255, %r75, %r6, %r4;
	mul.wide.u32 	%rd27, %r255, 4;
	add.s64 	%rd28, %rd1, %rd27;
	st.global.f32 	[%rd28], %f270;
$L__BB8_81:
	setp.ge.u32 	%p80, %r9, %r75;
	setp.ge.u32 	%p81, %r6, %r74;
	or.pred  	%p82, %p81, %p80;
	@%p82 bra 	$L__BB8_83;
	mad.lo.s32 	%r256, %r75, %r6, %r9;
	mul.wide.u32 	%rd29, %r256, 4;
	add.s64 	%rd30, %rd1, %rd29;
	st.global.f32 	[%rd30], %f278;
$L__BB8_83:
	ret;

}
	// .globl	_Z12aTb_gpu_i2j2PKfS0_Pfiii
.visible .entry _Z12aTb_gpu_i2j2PKfS0_Pfiii(
	.param .u64 .ptr .align 1 _Z12aTb_gpu_i2j2PKfS0_Pfiii_param_0,
	.param .u64 .ptr .align 1 _Z12aTb_gpu_i2j2PKfS0_Pfiii_param_1,
	.param .u64 .ptr .align 1 _Z12aTb_gpu_i2j2PKfS0_Pfiii_param_2,
	.param .u32 _Z12aTb_gpu_i2j2PKfS0_Pfiii_param_3,
	.param .u32 _Z12aTb_gpu_i2j2PKfS0_Pfiii_param_4,
	.param .u32 _Z12aTb_gpu_i2j2PKfS0_Pfiii_param_5
)
{
	.reg .pred 	%p<71>;
	.reg .b32 	%r<212>;
	.reg .b32 	%f<291>;
	.reg .b64 	%rd<23>;
	// demoted variable
	.shared .align 4 .b8 _ZZ12aTb_gpu_i2j2PKfS0_PfiiiE3as0[1024];
	// demoted variable
	.shared .align 4 .b8 _ZZ12aTb_gpu_i2j2PKfS0_PfiiiE3as1[1024];
	// demoted variable
	.shared .align 4 .b8 _ZZ12aTb_gpu_i2j2PKfS0_PfiiiE3bs0[1024];
	// demoted variable
	.shared .align 4 .b8 _ZZ12aTb_gpu_i2j2PKfS0_PfiiiE3bs1[1024];
	ld.param.u64 	%rd4, [_Z12aTb_gpu_i2j2PKfS0_Pfiii_param_0];
	ld.param.u64 	%rd5, [_Z12aTb_gpu_i2j2PKfS0_Pfiii_param_1];
	ld.param.u64 	%rd6, [_Z12aTb_gpu_i2j2PKfS0_Pfiii_param_2];
	ld.param.u32 	%r71, [_Z12aTb_gpu_i2j2PKfS0_Pfiii_param_3];
	ld.param.u32 	%r72, [_Z12aTb_gpu_i2j2PKfS0_Pfiii_param_4];
	ld.param.u32 	%r73, [_Z12aTb_gpu_i2j2PKfS0_Pfiii_param_5];
	cvta.to.global.u64 	%rd1, %rd5;
	cvta.to.global.u64 	%rd2, %rd4;
	cvta.to.global.u64 	%rd3, %rd6;
	mov.u32 	%r1, %tid.x;
	mov.u32 	%r2, %tid.y;
	mov.u32 	%r74, %ctaid.y;
	mov.u32 	%r75, %ntid.y;
	mul.lo.s32 	%r76, %r75, %r74;
	shl.b32 	%r77, %r76, 1;
	add.s32 	%r3, %r77, %r2;
	mov.u32 	%r78, %ctaid.x;
	mov.u32 	%r79, %ntid.x;
	mul.lo.s32 	%r80, %r79, %r78;
	shl.b32 	%r81, %r80, 1;
	add.s32 	%r4, %r81, %r1;
	setp.lt.s32 	%p5, %r73, 1;
	mov.f32 	%f262, 0f00000000;
	mov.f32 	%f270, %f262;
	mov.f32 	%f278, %f262;
	mov.f32 	%f286, %f262;
	@%p5 bra 	$L__BB9_59;
	setp.lt.u32 	%p6, %r3, %r71;
	add.s32 	%r5, %r3, 16;
	setp.lt.u32 	%p7, %r5, %r71;
	setp.lt.u32 	%p8, %r4, %r72;
	shl.b32 	%r83, %r2, 6;
	mov.u32 	%r84, _ZZ12aTb_gpu_i2j2PKfS0_PfiiiE3bs0;
	shl.b32 	%r85, %r1, 2;
	add.s32 	%r10, %r84, %r85;
	add.s32 	%r6, %r10, %r83;
	add.s32 	%r7, %r4, 16;
	setp.lt.u32 	%p9, %r7, %r72;
	mov.u32 	%r86, _ZZ12aTb_gpu_i2j2PKfS0_PfiiiE3bs1;
	add.s32 	%r11, %r86, %r85;
	add.s32 	%r8, %r11, %r83;
	and.pred  	%p1, %p6, %p8;
	shl.b32 	%r87, %r2, 2;
	mov.u32 	%r88, _ZZ12aTb_gpu_i2j2PKfS0_PfiiiE3as0;
	add.s32 	%r9, %r88, %r87;
	and.pred  	%p2, %p6, %p9;
	and.pred  	%p3, %p7, %p8;
	mov.u32 	%r89, _ZZ12aTb_gpu_i2j2PKfS0_PfiiiE3as1;
	add.s32 	%r12, %r89, %r87;
	and.pred  	%p4, %p7, %p9;
	mov.f32 	%f286, 0f00000000;
	mov.b32 	%r188, 0;
	not.pred 	%p22, %p1;
	not.pred 	%p31, %p2;
	not.pred 	%p40, %p3;
	not.pred 	%p49, %p4;
	mov.u32 	%r189, %r188;
	mov.f32 	%f278, %f286;
	mov.f32 	%f270, %f286;
	mov.f32 	%f262, %f286;
$L__BB9_2:
	mov.u32 	%r14, %r189;
	setp.ge.u32 	%p10, %r3, %r71;
	add.s32 	%r189, %r14, 16;
	min.s32 	%r90, %r73, %r189;
	add.s32 	%r91, %r14, 1;
	max.s32 	%r16, %r90, %r91;
	and.b32  	%r17, %r16, 3;
	and.b32  	%r18, %r16, 7;
	shl.b32 	%r19, %r188, 4;
	sub.s32 	%r20, %r16, %r19;
	add.s32 	%r21, %r20, -1;
	add.s32 	%r22, %r14, %r1;
	setp.ge.u32 	%p11, %r22, %r73;
	mov.f32 	%f251, 0f00000000;
	or.pred  	%p12, %p10, %p11;
	@%p12 bra 	$L__BB9_4;
	mad.lo.s32 	%r93, %r22, %r71, %r3;
	mul.wide.u32 	%rd7, %r93, 4;
	add.s64 	%rd8, %rd2, %rd7;
	ld.global.nc.f32 	%f251, [%rd8];
$L__BB9_4:
	setp.ge.u32 	%p13, %r22, %r73;
	setp.ge.u32 	%p14, %r5, %r71;
	shl.b32 	%r94, %r1, 6;
	mov.u32 	%r95, _ZZ12aTb_gpu_i2j2PKfS0_PfiiiE3as0;
	add.s32 	%r96, %r95, %r94;
	shl.b32 	%r97, %r2, 2;
	add.s32 	%r98, %r96, %r97;
	st.shared.f32 	[%r98], %f251;
	mov.f32 	%f252, 0f00000000;
	or.pred  	%p15, %p14, %p13;
	@%p15 bra 	$L__BB9_6;
	mad.lo.s32 	%r99, %r22, %r71, %r5;
	mul.wide.u32 	%rd9, %r99, 4;
	add.s64 	%rd10, %rd2, %rd9;
	ld.global.nc.f32 	%f252, [%rd10];
$L__BB9_6:
	setp.ge.u32 	%p16, %r4, %r72;
	shl.b32 	%r100, %r1, 6;
	mov.u32 	%r101, _ZZ12aTb_gpu_i2j2PKfS0_PfiiiE3as1;
	add.s32 	%r102, %r101, %r100;
	shl.b32 	%r104, %r2, 2;
	add.s32 	%r105, %r102, %r104;
	st.shared.f32 	[%r105], %f252;
	add.s32 	%r23, %r14, %r2;
	setp.ge.u32 	%p17, %r23, %r73;
	mov.f32 	%f253, 0f00000000;
	or.pred  	%p18, %p16, %p17;
	@%p18 bra 	$L__BB9_8;
	mad.lo.s32 	%r106, %r23, %r72, %r4;
	mul.wide.u32 	%rd11, %r106, 4;
	add.s64 	%rd12, %rd1, %rd11;
	ld.global.nc.f32 	%f253, [%rd12];
$L__BB9_8:
	setp.ge.u32 	%p19, %r23, %r73;
	setp.ge.u32 	%p20, %r7, %r72;
	st.shared.f32 	[%r6], %f253;
	mov.f32 	%f254, 0f00000000;
	or.pred  	%p21, %p20, %p19;
	@%p21 bra 	$L__BB9_10;
	mad.lo.s32 	%r107, %r23, %r72, %r7;
	mul.wide.u32 	%rd13, %r107, 4;
	add.s64 	%rd14, %rd1, %rd13;
	ld.global.nc.f32 	%f254, [%rd14];
$L__BB9_10:
	st.shared.f32 	[%r8], %f254;
	bar.sync 	0;
	@%p22 bra 	$L__BB9_22;
	setp.lt.u32 	%p23, %r21, 7;
	mov.u32 	%r194, %r14;
	@%p23 bra 	$L__BB9_14;
	shl.b32 	%r108, %r2, 2;
	mov.u32 	%r109, _ZZ12aTb_gpu_i2j2PKfS0_PfiiiE3as0;
	add.s32 	%r110, %r108, %r109;
	add.s32 	%r191, %r110, 256;
	shl.b32 	%r111, %r1, 2;
	mov.u32 	%r112, _ZZ12aTb_gpu_i2j2PKfS0_PfiiiE3bs0;
	add.s32 	%r113, %r111, %r112;
	add.s32 	%r190, %r113, 256;
	add.s32 	%r114, %r19, %r18;
	sub.s32 	%r192, %r114, %r16;
	mov.u32 	%r194, %r14;
$L__BB9_13:
	.pragma "nounroll";
	ld.shared.f32 	%f72, [%r191+-256];
	ld.shared.f32 	%f73, [%r190+-256];
	fma.rn.f32 	%f74, %f72, %f73, %f262;
	ld.shared.f32 	%f75, [%r191+-192];
	ld.shared.f32 	%f76, [%r190+-192];
	fma.rn.f32 	%f77, %f75, %f76, %f74;
	ld.shared.f32 	%f78, [%r191+-128];
	ld.shared.f32 	%f79, [%r190+-128];
	fma.rn.f32 	%f80, %f78, %f79, %f77;
	ld.shared.f32 	%f81, [%r191+-64];
	ld.shared.f32 	%f82, [%r190+-64];
	fma.rn.f32 	%f83, %f81, %f82, %f80;
	ld.shared.f32 	%f84, [%r191];
	ld.shared.f32 	%f85, [%r190];
	fma.rn.f32 	%f86, %f84, %f85, %f83;
	ld.shared.f32 	%f87, [%r191+64];
	ld.shared.f32 	%f88, [%r190+64];
	fma.rn.f32 	%f89, %f87, %f88, %f86;
	ld.shared.f32 	%f90, [%r191+128];
	ld.shared.f32 	%f91, [%r190+128];
	fma.rn.f32 	%f92, %f90, %f91, %f89;
	ld.shared.f32 	%f93, [%r191+192];
	ld.shared.f32 	%f94, [%r190+192];
	fma.rn.f32 	%f262, %f93, %f94, %f92;
	add.s32 	%r194, %r194, 8;
	add.s32 	%r192, %r192, 8;
	add.s32 	%r191, %r191, 512;
	add.s32 	%r190, %r190, 512;
	setp.ne.s32 	%p24, %r192, 0;
	@%p24 bra 	$L__BB9_13;
$L__BB9_14:
	setp.eq.s32 	%p25, %r18, 0;
	@%p25 bra 	$L__BB9_22;
	setp.lt.u32 	%p26, %r18, 4;
	@%p26 bra 	$L__BB9_17;
	sub.s32 	%r115, %r194, %r14;
	shl.b32 	%r116, %r115, 6;
	add.s32 	%r117, %r9, %r116;
	ld.shared.f32 	%f96, [%r117];
	add.s32 	%r118, %r10, %r116;
	ld.shared.f32 	%f97, [%r118];
	fma.rn.f32 	%f98, %f96, %f97, %f262;
	ld.shared.f32 	%f99, [%r117+64];
	ld.shared.f32 	%f100, [%r118+64];
	fma.rn.f32 	%f101, %f99, %f100, %f98;
	ld.shared.f32 	%f102, [%r117+128];
	ld.shared.f32 	%f103, [%r118+128];
	fma.rn.f32 	%f104, %f102, %f103, %f101;
	ld.shared.f32 	%f105, [%r117+192];
	ld.shared.f32 	%f106, [%r118+192];
	fma.rn.f32 	%f262, %f105, %f106, %f104;
	add.s32 	%r194, %r194, 4;
$L__BB9_17:
	setp.eq.s32 	%p27, %r17, 0;
	@%p27 bra 	$L__BB9_22;
	setp.eq.s32 	%p28, %r17, 1;
	@%p28 bra 	$L__BB9_20;
	sub.s32 	%r119, %r194, %r14;
	shl.b32 	%r120, %r119, 6;
	add.s32 	%r121, %r9, %r120;
	ld.shared.f32 	%f108, [%r121];
	add.s32 	%r122, %r10, %r120;
	ld.shared.f32 	%f109, [%r122];
	fma.rn.f32 	%f110, %f108, %f109, %f262;
	ld.shared.f32 	%f111, [%r121+64];
	ld.shared.f32 	%f112, [%r122+64];
	fma.rn.f32 	%f262, %f111, %f112, %f110;
	add.s32 	%r194, %r194, 2;
$L__BB9_20:
	and.b32  	%r123, %r16, 1;
	setp.eq.b32 	%p29, %r123, 1;
	not.pred 	%p30, %p29;
	@%p30 bra 	$L__BB9_22;
	sub.s32 	%r124, %r194, %r14;
	shl.b32 	%r125, %r124, 6;
	add.s32 	%r126, %r9, %r125;
	ld.shared.f32 	%f113, [%r126];
	add.s32 	%r127, %r10, %r125;
	ld.shared.f32 	%f114, [%r127];
	fma.rn.f32 	%f262, %f113, %f114, %f262;
$L__BB9_22:
	@%p31 bra 	$L__BB9_34;
	setp.lt.u32 	%p32, %r21, 7;
	mov.u32 	%r199, %r14;
	@%p32 bra 	$L__BB9_26;
	mov.b32 	%r198, 0;
	mov.u32 	%r199, %r14;
$L__BB9_25:
	.pragma "nounroll";
	sub.s32 	%r129, %r199, %r14;
	shl.b32 	%r130, %r129, 6;
	add.s32 	%r131, %r9, %r130;
	ld.shared.f32 	%f116, [%r131];
	add.s32 	%r132, %r11, %r130;
	ld.shared.f32 	%f117, [%r132];
	fma.rn.f32 	%f118, %f116, %f117, %f270;
	ld.shared.f32 	%f119, [%r131+64];
	ld.shared.f32 	%f120, [%r132+64];
	fma.rn.f32 	%f121, %f119, %f120, %f118;
	ld.shared.f32 	%f122, [%r131+128];
	ld.shared.f32 	%f123, [%r132+128];
	fma.rn.f32 	%f124, %f122, %f123, %f121;
	ld.shared.f32 	%f125, [%r131+192];
	ld.shared.f32 	%f126, [%r132+192];
	fma.rn.f32 	%f127, %f125, %f126, %f124;
	ld.shared.f32 	%f128, [%r131+256];
	ld.shared.f32 	%f129, [%r132+256];
	fma.rn.f32 	%f130, %f128, %f129, %f127;
	ld.shared.f32 	%f131, [%r131+320];
	ld.shared.f32 	%f132, [%r132+320];
	fma.rn.f32 	%f133, %f131, %f132, %f130;
	ld.shared.f32 	%f134, [%r131+384];
	ld.shared.f32 	%f135, [%r132+384];
	fma.rn.f32 	%f136, %f134, %f135, %f133;
	ld.shared.f32 	%f137, [%r131+448];
	ld.shared.f32 	%f138, [%r132+448];
	fma.rn.f32 	%f270, %f137, %f138, %f136;
	add.s32 	%r199, %r199, 8;
	add.s32 	%r198, %r198, 8;
	sub.s32 	%r133, %r20, %r18;
	setp.ne.s32 	%p33, %r198, %r133;
	@%p33 bra 	$L__BB9_25;
$L__BB9_26:
	setp.eq.s32 	%p34, %r18, 0;
	@%p34 bra 	$L__BB9_34;
	setp.lt.u32 	%p35, %r18, 4;
	@%p35 bra 	$L__BB9_29;
	sub.s32 	%r134, %r199, %r14;
	shl.b32 	%r135, %r134, 6;
	add.s32 	%r136, %r9, %r135;
	ld.shared.f32 	%f140, [%r136];
	add.s32 	%r137, %r11, %r135;
	ld.shared.f32 	%f141, [%r137];
	fma.rn.f32 	%f142, %f140, %f141, %f270;
	ld.shared.f32 	%f143, [%r136+64];
	ld.shared.f32 	%f144, [%r137+64];
	fma.rn.f32 	%f145, %f143, %f144, %f142;
	ld.shared.f32 	%f146, [%r136+128];
	ld.shared.f32 	%f147, [%r137+128];
	fma.rn.f32 	%f148, %f146, %f147, %f145;
	ld.shared.f32 	%f149, [%r136+192];
	ld.shared.f32 	%f150, [%r137+192];
	fma.rn.f32 	%f270, %f149, %f150, %f148;
	add.s32 	%r199, %r199, 4;
$L__BB9_29:
	setp.eq.s32 	%p36, %r17, 0;
	@%p36 bra 	$L__BB9_34;
	setp.eq.s32 	%p37, %r17, 1;
	@%p37 bra 	$L__BB9_32;
	sub.s32 	%r138, %r199, %r14;
	shl.b32 	%r139, %r138, 6;
	add.s32 	%r140, %r9, %r139;
	ld.shared.f32 	%f152, [%r140];
	add.s32 	%r141, %r11, %r139;
	ld.shared.f32 	%f153, [%r141];
	fma.rn.f32 	%f154, %f152, %f153, %f270;
	ld.shared.f32 	%f155, [%r140+64];
	ld.shared.f32 	%f156, [%r141+64];
	fma.rn.f32 	%f270, %f155, %f156, %f154;
	add.s32 	%r199, %r199, 2;
$L__BB9_32:
	and.b32  	%r142, %r16, 1;
	setp.eq.b32 	%p38, %r142, 1;
	not.pred 	%p39, %p38;
	@%p39 bra 	$L__BB9_34;
	sub.s32 	%r143, %r199, %r14;
	shl.b32 	%r144, %r143, 6;
	add.s32 	%r145, %r9, %r144;
	ld.shared.f32 	%f157, [%r145];
	add.s32 	%r146, %r11, %r144;
	ld.shared.f32 	%f158, [%r146];
	fma.rn.f32 	%f270, %f157, %f158, %f270;
$L__BB9_34:
	@%p40 bra 	$L__BB9_46;
	setp.lt.u32 	%p41, %r21, 7;
	mov.u32 	%r204, %r14;
	@%p41 bra 	$L__BB9_38;
	mov.b32 	%r203, 0;
	mov.u32 	%r204, %r14;
$L__BB9_37:
	.pragma "nounroll";
	sub.s32 	%r148, %r204, %r14;
	shl.b32 	%r149, %r148, 6;
	add.s32 	%r150, %r12, %r149;
	ld.shared.f32 	%f160, [%r150];
	add.s32 	%r151, %r10, %r149;
	ld.shared.f32 	%f161, [%r151];
	fma.rn.f32 	%f162, %f160, %f161, %f278;
	ld.shared.f32 	%f163, [%r150+64];
	ld.shared.f32 	%f164, [%r151+64];
	fma.rn.f32 	%f165, %f163, %f164, %f162;
	ld.shared.f32 	%f166, [%r150+128];
	ld.shared.f32 	%f167, [%r151+128];
	fma.rn.f32 	%f168, %f166, %f167, %f165;
	ld.shared.f32 	%f169, [%r150+192];
	ld.shared.f32 	%f170, [%r151+192];
	fma.rn.f32 	%f171, %f169, %f170, %f168;
	ld.shared.f32 	%f172, [%r150+256];
	ld.shared.f32 	%f173, [%r151+256];
	fma.rn.f32 	%f174, %f172, %f173, %f171;
	ld.shared.f32 	%f175, [%r150+320];
	ld.shared.f32 	%f176, [%r151+320];
	fma.rn.f32 	%f177, %f175, %f176, %f174;
	ld.shared.f32 	%f178, [%r150+384];
	ld.shared.f32 	%f179, [%r151+384];
	fma.rn.f32 	%f180, %f178, %f179, %f177;
	ld.shared.f32 	%f181, [%r150+448];
	ld.shared.f32 	%f182, [%r151+448];
	fma.rn.f32 	%f278, %f181, %f182, %f180;
	add.s32 	%r204, %r204, 8;
	add.s32 	%r203, %r203, 8;
	sub.s32 	%r152, %r20, %r18;
	setp.ne.s32 	%p42, %r203, %r152;
	@%p42 bra 	$L__BB9_37;
$L__BB9_38:
	setp.eq.s32 	%p43, %r18, 0;
	@%p43 bra 	$L__BB9_46;
	setp.lt.u32 	%p44, %r18, 4;
	@%p44 bra 	$L__BB9_41;
	sub.s32 	%r153, %r204, %r14;
	shl.b32 	%r154, %r153, 6;
	add.s32 	%r155, %r12, %r154;
	ld.shared.f32 	%f184, [%r155];
	add.s32 	%r156, %r10, %r154;
	ld.shared.f32 	%f185, [%r156];
	fma.rn.f32 	%f186, %f184, %f185, %f278;
	ld.shared.f32 	%f187, [%r155+64];
	ld.shared.f32 	%f188, [%r156+64];
	fma.rn.f32 	%f189, %f187, %f188, %f186;
	ld.shared.f32 	%f190, [%r155+128];
	ld.shared.f32 	%f191, [%r156+128];
	fma.rn.f32 	%f192, %f190, %f191, %f189;
	ld.shared.f32 	%f193, [%r155+192];
	ld.shared.f32 	%f194, [%r156+192];
	fma.rn.f32 	%f278, %f193, %f194, %f192;
	add.s32 	%r204, %r204, 4;
$L__BB9_41:
	setp.eq.s32 	%p45, %r17, 0;
	@%p45 bra 	$L__BB9_46;
	setp.eq.s32 	%p46, %r17, 1;
	@%p46 bra 	$L__BB9_44;
	sub.s32 	%r157, %r204, %r14;
	shl.b32 	%r158, %r157, 6;
	add.s32 	%r159, %r12, %r158;
	ld.shared.f32 	%f196, [%r159];
	add.s32 	%r160, %r10, %r158;
	ld.shared.f32 	%f197, [%r160];
	fma.rn.f32 	%f198, %f196, %f197, %f278;
	ld.shared.f32 	%f199, [%r159+64];
	ld.shared.f32 	%f200, [%r160+64];
	fma.rn.f32 	%f278, %f199, %f200, %f198;
	add.s32 	%r204, %r204, 2;
$L__BB9_44:
	and.b32  	%r161, %r16, 1;
	setp.eq.b32 	%p47, %r161, 1;
	not.pred 	%p48, %p47;
	@%p48 bra 	$L__BB9_46;
	sub.s32 	%r162, %r204, %r14;
	shl.b32 	%r163, %r162, 6;
	add.s32 	%r164, %r12, %r163;
	ld.shared.f32 	%f201, [%r164];
	add.s32 	%r165, %r10, %r163;
	ld.shared.f32 	%f202, [%r165];
	fma.rn.f32 	%f278, %f201, %f202, %f278;
$L__BB9_46:
	@%p49 bra 	$L__BB9_58;
	setp.lt.u32 	%p50, %r21, 7;
	mov.u32 	%r209, %r14;
	@%p50 bra 	$L__BB9_50;
	sub.s32 	%r58, %r20, %r18;
	mov.b32 	%r208, 0;
	mov.u32 	%r209, %r14;
$L__BB9_49:
	.pragma "nounroll";
	sub.s32 	%r167, %r209, %r14;
	shl.b32 	%r168, %r167, 6;
	add.s32 	%r169, %r12, %r168;
	ld.shared.f32 	%f204, [%r169];
	add.s32 	%r170, %r11, %r168;
	ld.shared.f32 	%f205, [%r170];
	fma.rn.f32 	%f206, %f204, %f205, %f286;
	ld.shared.f32 	%f207, [%r169+64];
	ld.shared.f32 	%f208, [%r170+64];
	fma.rn.f32 	%f209, %f207, %f208, %f206;
	ld.shared.f32 	%f210, [%r169+128];
	ld.shared.f32 	%f211, [%r170+128];
	fma.rn.f32 	%f212, %f210, %f211, %f209;
	ld.shared.f32 	%f213, [%r169+192];
	ld.shared.f32 	%f214, [%r170+192];
	fma.rn.f32 	%f215, %f213, %f214, %f212;
	ld.shared.f32 	%f216, [%r169+256];
	ld.shared.f32 	%f217, [%r170+256];
	fma.rn.f32 	%f218, %f216, %f217, %f215;
	ld.shared.f32 	%f219, [%r169+320];
	ld.shared.f32 	%f220, [%r170+320];
	fma.rn.f32 	%f221, %f219, %f220, %f218;
	ld.shared.f32 	%f222, [%r169+384];
	ld.shared.f32 	%f223, [%r170+384];
	fma.rn.f32 	%f224, %f222, %f223, %f221;
	ld.shared.f32 	%f225, [%r169+448];
	ld.shared.f32 	%f226, [%r170+448];
	fma.rn.f32 	%f286, %f225, %f226, %f224;
	add.s32 	%r209, %r209, 8;
	add.s32 	%r208, %r208, 8;
	setp.ne.s32 	%p51, %r208, %r58;
	@%p51 bra 	$L__BB9_49;
$L__BB9_50:
	setp.eq.s32 	%p52, %r18, 0;
	@%p52 bra 	$L__BB9_58;
	setp.lt.u32 	%p53, %r18, 4;
	@%p53 bra 	$L__BB9_53;
	sub.s32 	%r171, %r209, %r14;
	shl.b32 	%r172, %r171, 6;
	add.s32 	%r173, %r12, %r172;
	ld.shared.f32 	%f228, [%r173];
	add.s32 	%r174, %r11, %r172;
	ld.shared.f32 	%f229, [%r174];
	fma.rn.f32 	%f230, %f228, %f229, %f286;
	ld.shared.f32 	%f231, [%r173+64];
	ld.shared.f32 	%f232, [%r174+64];
	fma.rn.f32 	%f233, %f231, %f232, %f230;
	ld.shared.f32 	%f234, [%r173+128];
	ld.shared.f32 	%f235, [%r174+128];
	fma.rn.f32 	%f236, %f234, %f235, %f233;
	ld.shared.f32 	%f237, [%r173+192];
	ld.shared.f32 	%f238, [%r174+192];
	fma.rn.f32 	%f286, %f237, %f238, %f236;
	add.s32 	%r209, %r209, 4;
$L__BB9_53:
	setp.eq.s32 	%p54, %r17, 0;
	@%p54 bra 	$L__BB9_58;
	setp.eq.s32 	%p55, %r17, 1;
	@%p55 bra 	$L__BB9_56;
	sub.s32 	%r175, %r209, %r14;
	shl.b32 	%r176, %r175, 6;
	add.s32 	%r177, %r12, %r176;
	ld.shared.f32 	%f240, [%r177];
	add.s32 	%r178, %r11, %r176;
	ld.shared.f32 	%f241, [%r178];
	fma.rn.f32 	%f242, %f240, %f241, %f286;
	ld.shared.f32 	%f243, [%r177+64];
	ld.shared.f32 	%f244, [%r178+64];
	fma.rn.f32 	%f286, %f243, %f244, %f242;
	add.s32 	%r209, %r209, 2;
$L__BB9_56:
	and.b32  	%r179, %r16, 1;
	setp.eq.b32 	%p56, %r179, 1;
	not.pred 	%p57, %p56;
	@%p57 bra 	$L__BB9_58;
	sub.s32 	%r180, %r209, %r14;
	shl.b32 	%r181, %r180, 6;
	add.s32 	%r182, %r12, %r181;
	ld.shared.f32 	%f245, [%r182];
	add.s32 	%r183, %r11, %r181;
	ld.shared.f32 	%f246, [%r183];
	fma.rn.f32 	%f286, %f245, %f246, %f286;
$L__BB9_58:
	bar.sync 	0;
	setp.lt.s32 	%p58, %r189, %r73;
	add.s32 	%r188, %r188, 1;
	@%p58 bra 	$L__BB9_2;
$L__BB9_59:
	setp.ge.u32 	%p59, %r3, %r71;
	setp.ge.u32 	%p60, %r4, %r72;
	or.pred  	%p61, %p59, %p60;
	@%p61 bra 	$L__BB9_61;
	mad.lo.s32 	%r184, %r72, %r3, %r4;
	mul.wide.u32 	%rd15, %r184, 4;
	add.s64 	%rd16, %rd3, %rd15;
	st.global.f32 	[%rd16], %f262;
$L__BB9_61:
	setp.ge.u32 	%p62, %r3, %r71;
	add.s32 	%r69, %r4, 16;
	setp.ge.u32 	%p63, %r69, %r72;
	or.pred  	%p64, %p62, %p63;
	@%p64 bra 	$L__BB9_63;
	mad.lo.s32 	%r185, %r72, %r3, %r69;
	mul.wide.u32 	%rd17, %r185, 4;
	add.s64 	%rd18, %rd3, %rd17;
	st.global.f32 	[%rd18], %f270;
$L__BB9_63:
	setp.ge.u32 	%p65, %r4, %r72;
	add.s32 	%r70, %r3, 16;
	setp.ge.u32 	%p66, %r70, %r71;
	or.pred  	%p67, %p66, %p65;
	@%p67 bra 	$L__BB9_65;
	mad.lo.s32 	%r186, %r72, %r70, %r4;
	mul.wide.u32 	%rd19, %r186, 4;
	add.s64 	%rd20, %rd3, %rd19;
	st.global.f32 	[%rd20], %f278;
$L__BB9_65:
	setp.ge.u32 	%p68, %r70, %r71;
	setp.ge.u32 	%p69, %r69, %r72;
	or.pred  	%p70, %p68, %p69;
	@%p70 bra 	$L__BB9_67;
	mad.lo.s32 	%r187, %r72, %r70, %r69;
	mul.wide.u32 	%rd21, %r187, 4;
	add.s64 	%rd22, %rd3, %rd21;
	st.global.f32 	[%rd22], %f286;
$L__BB9_67:
	ret;

}
	// .globl	_Z10aTb_gpu_dbPKfS0_Pfiii
.visible .entry _Z10aTb_gpu_dbPKfS0_Pfiii(
	.param .u64 .ptr .align 1 _Z10aTb_gpu_dbPKfS0_Pfiii_param_0,
	.param .u64 .ptr .align 1 _Z10aTb_gpu_dbPKfS0_Pfiii_param_1,
	.param .u64 .ptr .align 1 _Z10aTb_gpu_dbPKfS0_Pfiii_param_2,
	.param .u32 _Z10aTb_gpu_dbPKfS0_Pfiii_param_3,
	.param .u32 _Z10aTb_gpu_dbPKfS0_Pfiii_param_4,
	.param .u32 _Z10aTb_gpu_dbPKfS0_Pfiii_param_5
)
{
	.reg .pred 	%p<30>;
	.reg .b16 	%rs<6>;
	.reg .b32 	%r<113>;
	.reg .b32 	%f<75>;
	.reg .b64 	%rd<17>;
	// demoted variable
	.shared .align 4 .b8 _ZZ10aTb_gpu_dbPKfS0_PfiiiE2as[2048];
	// demoted variable
	.shared .align 4 .b8 _ZZ10aTb_gpu_dbPKfS0_PfiiiE2bs[2048];
	ld.param.u64 	%rd4, [_Z10aTb_gpu_dbPKfS0_Pfiii_param_0];
	ld.param.u64 	%rd5, [_Z10aTb_gpu_dbPKfS0_Pfiii_param_1];
	ld.param.u64 	%rd3, [_Z10aTb_gpu_dbPKfS0_Pfiii_param_2];
	ld.param.u32 	%r37, [_Z10aTb_gpu_dbPKfS0_Pfiii_param_3];
	ld.param.u32 	%r38, [_Z10aTb_gpu_dbPKfS0_Pfiii_param_4];
	ld.param.u32 	%r39, [_Z10aTb_gpu_dbPKfS0_Pfiii_param_5];
	cvta.to.global.u64 	%rd1, %rd5;
	cvta.to.global.u64 	%rd2, %rd4;
	mov.u32 	%r1, %tid.x;
	mov.u32 	%r2, %tid.y;
	mov.u32 	%r40, %ctaid.y;
	mov.u32 	%r41, %ntid.y;
	mad.lo.s32 	%r3, %r40, %r41, %r2;
	mov.u32 	%r42, %ctaid.x;
	mov.u32 	%r43, %ntid.x;
	mad.lo.s32 	%r4, %r42, %r43, %r1;
	setp.ge.u32 	%p2, %r3, %r37;
	setp.ge.u32 	%p3, %r1, %r39;
	shl.b32 	%r44, %r1, 6;
	mov.u32 	%r45, _ZZ10aTb_gpu_dbPKfS0_PfiiiE2as;
	add.s32 	%r46, %r45, %r44;
	shl.b32 	%r47, %r2, 2;
	add.s32 	%r5, %r46, %r47;
	or.pred  	%p4, %p2, %p3;
	@%p4 bra 	$L__BB10_2;
	mad.lo.s32 	%r49, %r37, %r1, %r3;
	mul.wide.u32 	%rd6, %r49, 4;
	add.s64 	%rd7, %rd2, %rd6;
	ld.global.nc.f32 	%f15, [%rd7];
	st.shared.f32 	[%r5], %f15;
	bra.uni 	$L__BB10_3;
$L__BB10_2:
	mov.b32 	%r48, 0;
	st.shared.u32 	[%r5], %r48;
$L__BB10_3:
	setp.ge.u32 	%p5, %r4, %r38;
	setp.ge.u32 	%p6, %r2, %r39;
	shl.b32 	%r50, %r2, 6;
	mov.u32 	%r51, _ZZ10aTb_gpu_dbPKfS0_PfiiiE2bs;
	add.s32 	%r52, %r51, %r50;
	shl.b32 	%r53, %r1, 2;
	add.s32 	%r6, %r52, %r53;
	or.pred  	%p7, %p5, %p6;
	@%p7 bra 	$L__BB10_5;
	mad.lo.s32 	%r55, %r38, %r2, %r4;
	mul.wide.u32 	%rd8, %r55, 4;
	add.s64 	%rd9, %rd1, %rd8;
	ld.global.nc.f32 	%f16, [%rd9];
	st.shared.f32 	[%r6], %f16;
	bra.uni 	$L__BB10_6;
$L__BB10_5:
	mov.b32 	%r54, 0;
	st.shared.u32 	[%r6], %r54;
$L__BB10_6:
	bar.sync 	0;
	setp.lt.s32 	%p8, %r39, 1;
	mov.f32 	%f73, 0f00000000;
	@%p8 bra 	$L__BB10_27;
	setp.lt.u32 	%p9, %r4, %r38;
	setp.lt.u32 	%p10, %r3, %r37;
	and.pred  	%p1, %p10, %p9;
	add.s32 	%r59, %r47, %r45;
	add.s32 	%r7, %r59, 256;
	add.s32 	%r62, %r53, %r51;
	add.s32 	%r8, %r62, 256;
	mov.f32 	%f73, 0f00000000;
	mov.b16 	%rs5, 0;
	mov.b32 	%r104, 0;
	not.pred 	%p11, %p1;
	mov.u32 	%r105, %r104;
$L__BB10_8:
	add.s32 	%r11, %r105, 16;
	min.s32 	%r63, %r39, %r11;
	add.s32 	%r64, %r105, 1;
	max.s32 	%r12, %r63, %r64;
	and.b32  	%r13, %r12, 3;
	and.b32  	%r14, %r12, 7;
	shl.b32 	%r15, %r104, 4;
	@%p11 bra 	$L__BB10_20;
	not.b32 	%r65, %r15;
	add.s32 	%r66, %r65, %r12;
	setp.lt.u32 	%p12, %r66, 7;
	mov.u32 	%r110, %r105;
	@%p12 bra 	$L__BB10_12;
	add.s32 	%r67, %r15, %r14;
	sub.s32 	%r108, %r67, %r12;
	mul.wide.u16 	%r68, %rs5, 1024;
	add.s32 	%r107, %r7, %r68;
	add.s32 	%r106, %r8, %r68;
	mov.u32 	%r110, %r105;
$L__BB10_11:
	.pragma "nounroll";
	ld.shared.f32 	%f20, [%r107+-256];
	ld.shared.f32 	%f21, [%r106+-256];
	fma.rn.f32 	%f22, %f20, %f21, %f73;
	ld.shared.f32 	%f23, [%r107+-192];
	ld.shared.f32 	%f24, [%r106+-192];
	fma.rn.f32 	%f25, %f23, %f24, %f22;
	ld.shared.f32 	%f26, [%r107+-128];
	ld.shared.f32 	%f27, [%r106+-128];
	fma.rn.f32 	%f28, %f26, %f27, %f25;
	ld.shared.f32 	%f29, [%r107+-64];
	ld.shared.f32 	%f30, [%r106+-64];
	fma.rn.f32 	%f31, %f29, %f30, %f28;
	ld.shared.f32 	%f32, [%r107];
	ld.shared.f32 	%f33, [%r106];
	fma.rn.f32 	%f34, %f32, %f33, %f31;
	ld.shared.f32 	%f35, [%r107+64];
	ld.shared.f32 	%f36, [%r106+64];
	fma.rn.f32 	%f37, %f35, %f36, %f34;
	ld.shared.f32 	%f38, [%r107+128];
	ld.shared.f32 	%f39, [%r106+128];
	fma.rn.f32 	%f40, %f38, %f39, %f37;
	ld.shared.f32 	%f41, [%r107+192];
	ld.shared.f32 	%f42, [%r106+192];
	fma.rn.f32 	%f73, %f41, %f42, %f40;
	add.s32 	%r110, %r110, 8;
	add.s32 	%r108, %r108, 8;
	add.s32 	%r107, %r107, 512;
	add.s32 	%r106, %r106, 512;
	setp.ne.s32 	%p13, %r108, 0;
	@%p13 bra 	$L__BB10_11;
$L__BB10_12:
	setp.eq.s32 	%p14, %r14, 0;
	@%p14 bra 	$L__BB10_20;
	shl.b32 	%r69, %r2, 2;
	mov.u32 	%r70, _ZZ10aTb_gpu_dbPKfS0_PfiiiE2as;
	add.s32 	%r71, %r70, %r69;
	mul.wide.u16 	%r72, %rs5, 1024;
	add.s32 	%r28, %r71, %r72;
	shl.b32 	%r73, %r1, 2;
	mov.u32 	%r74, _ZZ10aTb_gpu_dbPKfS0_PfiiiE2bs;
	add.s32 	%r75, %r74, %r73;
	add.s32 	%r29, %r75, %r72;
	setp.lt.u32 	%p15, %r14, 4;
	@%p15 bra 	$L__BB10_15;
	sub.s32 	%r76, %r110, %r105;
	shl.b32 	%r77, %r76, 6;
	add.s32 	%r78, %r28, %r77;
	ld.shared.f32 	%f44, [%r78];
	add.s32 	%r79, %r29, %r77;
	ld.shared.f32 	%f45, [%r79];
	fma.rn.f32 	%f46, %f44, %f45, %f73;
	ld.shared.f32 	%f47, [%r78+64];
	ld.shared.f32 	%f48, [%r79+64];
	fma.rn.f32 	%f49, %f47, %f48, %f46;
	ld.shared.f32 	%f50, [%r78+128];
	ld.shared.f32 	%f51, [%r79+128];
	fma.rn.f32 	%f52, %f50, %f51, %f49;
	ld.shared.f32 	%f53, [%r78+192];
	ld.shared.f32 	%f54, [%r79+192];
	fma.rn.f32 	%f73, %f53, %f54, %f52;
	add.s32 	%r110, %r110, 4;
$L__BB10_15:
	setp.eq.s32 	%p16, %r13, 0;
	@%p16 bra 	$L__BB10_20;
	setp.eq.s32 	%p17, %r13, 1;
	@%p17 bra 	$L__BB10_18;
	sub.s32 	%r80, %r110, %r105;
	shl.b32 	%r81, %r80, 6;
	add.s32 	%r82, %r28, %r81;
	ld.shared.f32 	%f56, [%r82];
	add.s32 	%r83, %r29, %r81;
	ld.shared.f32 	%f57, [%r83];
	fma.rn.f32 	%f58, %f56, %f57, %f73;
	ld.shared.f32 	%f59, [%r82+64];
	ld.shared.f32 	%f60, [%r83+64];
	fma.rn.f32 	%f73, %f59, %f60, %f58;
	add.s32 	%r110, %r110, 2;
$L__BB10_18:
	and.b32  	%r84, %r12, 1;
	setp.eq.b32 	%p18, %r84, 1;
	not.pred 	%p19, %p18;
	@%p19 bra 	$L__BB10_20;
	sub.s32 	%r85, %r110, %r105;
	shl.b32 	%r86, %r85, 6;
	add.s32 	%r87, %r28, %r86;
	ld.shared.f32 	%f61, [%r87];
	add.s32 	%r88, %r29, %r86;
	ld.shared.f32 	%f62, [%r88];
	fma.rn.f32 	%f73, %f61, %f62, %f73;
$L__BB10_20:
	setp.ge.u32 	%p20, %r3, %r37;
	not.b16 	%rs4, %rs5;
	and.b16  	%rs5, %rs4, 1;
	add.s32 	%r34, %r11, %r1;
	setp.ge.u32 	%p21, %r34, %r39;
	or.pred  	%p22, %p20, %p21;
	@%p22 bra 	$L__BB10_22;
	mad.lo.s32 	%r93, %r34, %r37, %r3;
	mul.wide.u32 	%rd10, %r93, 4;
	add.s64 	%rd11, %rd2, %rd10;
	ld.global.nc.f32 	%f63, [%rd11];
	mul.wide.u16 	%r94, %rs5, 1024;
	add.s32 	%r95, %r5, %r94;
	st.shared.f32 	[%r95], %f63;
	bra.uni 	$L__BB10_23;
$L__BB10_22:
	mul.wide.u16 	%r90, %rs5, 1024;
	add.s32 	%r91, %r5, %r90;
	mov.b32 	%r92, 0;
	st.shared.u32 	[%r91], %r92;
$L__BB10_23:
	setp.ge.u32 	%p23, %r4, %r38;
	add.s32 	%r35, %r11, %r2;
	setp.ge.u32 	%p24, %r35, %r39;
	or.pred  	%p25, %p23, %p24;
	@%p25 bra 	$L__BB10_25;
	mad.lo.s32 	%r100, %r35, %r38, %r4;
	mul.wide.u32 	%rd12, %r100, 4;
	add.s64 	%rd13, %rd1, %rd12;
	ld.global.nc.f32 	%f64, [%rd13];
	mul.wide.u16 	%r101, %rs5, 1024;
	add.s32 	%r102, %r6, %r101;
	st.shared.f32 	[%r102], %f64;
	bra.uni 	$L__BB10_26;
$L__BB10_25:
	mul.wide.u16 	%r97, %rs5, 1024;
	add.s32 	%r98, %r6, %r97;
	mov.b32 	%r99, 0;
	st.shared.u32 	[%r98], %r99;
$L__BB10_26:
	bar.sync 	0;
	setp.lt.s32 	%p26, %r11, %r39;
	add.s32 	%r104, %r104, 1;
	mov.u32 	%r105, %r11;
	@%p26 bra 	$L__BB10_8;
$L__BB10_27:
	setp.ge.u32 	%p27, %r4, %r38;
	setp.ge.u32 	%p28, %r3, %r37;
	or.pred  	%p29, %p28, %p27;
	@%p29 bra 	$L__BB10_29;
	mad.lo.s32 	%r103, %r38, %r3, %r4;
	cvta.to.global.u64 	%rd14, %rd3;
	mul.wide.u32 	%rd15, %r103, 4;
	add.s64 	%rd16, %rd14, %rd15;
	st.global.f32 	[%rd16], %f73;
$L__BB10_29:
	ret;

}
	// .globl	_Z7abT_gpuPKfS0_Pfiii
.visible .entry _Z7abT_gpuPKfS0_Pfiii(
	.param .u64 .ptr .align 1 _Z7abT_gpuPKfS0_Pfiii_param_0,
	.param .u64 .ptr .align 1 _Z7abT_gpuPKfS0_Pfiii_param_1,
	.param .u64 .ptr .align 1 _Z7abT_gpuPKfS0_Pfiii_param_2,
	.param .u32 _Z7abT_gpuPKfS0_Pfiii_param_3,
	.param .u32 _Z7abT_gpuPKfS0_Pfiii_param_4,
	.param .u32 _Z7abT_gpuPKfS0_Pfiii_param_5
)
{
	.reg .pred 	%p<25>;
	.reg .b32 	%r<77>;
	.reg .b32 	%f<114>;
	.reg .b64 	%rd<76>;

	ld.param.u64 	%rd14, [_Z7abT_gpuPKfS0_Pfiii_param_0];
	ld.param.u64 	%rd15, [_Z7abT_gpuPKfS0_Pfiii_param_1];
	ld.param.u64 	%rd16, [_Z7abT_gpuPKfS0_Pfiii_param_2];
	ld.param.u32 	%r34, [_Z7abT_gpuPKfS0_Pfiii_param_3];
	ld.param.u32 	%r35, [_Z7abT_gpuPKfS0_Pfiii_param_4];
	ld.param.u32 	%r36, [_Z7abT_gpuPKfS0_Pfiii_param_5];
	cvta.to.global.u64 	%rd1, %rd15;
	cvta.to.global.u64 	%rd2, %rd14;
	cvta.to.global.u64 	%rd3, %rd16;
	min.s32 	%r37, %r34, %r35;
	setp.gt.s32 	%p1, %r37, 0;
	setp.lt.s32 	%p2, %r37, 1;
	@%p2 bra 	$L__BB11_14;
	and.b32  	%r1, %r35, 7;
	add.s32 	%r2, %r1, -1;
	and.b32  	%r3, %r35, 3;
	and.b32  	%r4, %r35, 2147483640;
	and.b32  	%r5, %r35, 1;
	mov.b32 	%r66, 0;
$L__BB11_2:
	setp.lt.u32 	%p3, %r35, 8;
	mul.lo.s32 	%r7, %r66, %r35;
	mov.b32 	%r69, 0;
	@%p3 bra 	$L__BB11_5;
	mov.b32 	%r67, 0;
$L__BB11_4:
	.pragma "nounroll";
	add.s32 	%r41, %r67, %r7;
	mul.wide.u32 	%rd17, %r41, 4;
	add.s64 	%rd18, %rd3, %rd17;
	mov.b32 	%r42, 0;
	st.global.u32 	[%rd18], %r42;
	st.global.u32 	[%rd18+4], %r42;
	st.global.u32 	[%rd18+8], %r42;
	st.global.u32 	[%rd18+12], %r42;
	st.global.u32 	[%rd18+16], %r42;
	st.global.u32 	[%rd18+20], %r42;
	st.global.u32 	[%rd18+24], %r42;
	st.global.u32 	[%rd18+28], %r42;
	add.s32 	%r67, %r67, 8;
	setp.eq.s32 	%p4, %r67, %r4;
	mov.u32 	%r69, %r4;
	@%p4 bra 	$L__BB11_5;
	bra.uni 	$L__BB11_4;
$L__BB11_5:
	setp.eq.s32 	%p5, %r1, 0;
	@%p5 bra 	$L__BB11_13;
	setp.lt.u32 	%p6, %r2, 3;
	@%p6 bra 	$L__BB11_8;
	add.s32 	%r43, %r69, %r7;
	mul.wide.u32 	%rd19, %r43, 4;
	add.s64 	%rd20, %rd3, %rd19;
	mov.b32 	%r44, 0;
	st.global.u32 	[%rd20], %r44;
	cvt.u64.u32 	%rd21, %r7;
	cvt.u64.u32 	%rd22, %r69;
	add.s64 	%rd23, %rd22, %rd21;
	shl.b64 	%rd24, %rd23, 2;
	add.s64 	%rd25, %rd3, %rd24;
	st.global.u32 	[%rd25+4], %r44;
	st.global.u32 	[%rd25+8], %r44;
	st.global.u32 	[%rd25+12], %r44;
	add.s32 	%r69, %r69, 4;
$L__BB11_8:
	setp.eq.s32 	%p7, %r3, 0;
	@%p7 bra 	$L__BB11_13;
	setp.eq.s32 	%p8, %r3, 1;
	@%p8 bra 	$L__BB11_11;
	add.s32 	%r45, %r69, %r7;
	mul.wide.u32 	%rd26, %r45, 4;
	add.s64 	%rd27, %rd3, %rd26;
	mov.b32 	%r46, 0;
	st.global.u32 	[%rd27], %r46;
	cvt.u64.u32 	%rd28, %r7;
	cvt.u64.u32 	%rd29, %r69;
	add.s64 	%rd30, %rd29, %rd28;
	shl.b64 	%rd31, %rd30, 2;
	add.s64 	%rd32, %rd3, %rd31;
	st.global.u32 	[%rd32+4], %r46;
	add.s32 	%r69, %r69, 2;
$L__BB11_11:
	setp.eq.s32 	%p9, %r5, 0;
	@%p9 bra 	$L__BB11_13;
	add.s32 	%r47, %r69, %r7;
	mul.wide.u32 	%rd33, %r47, 4;
	add.s64 	%rd34, %rd3, %rd33;
	mov.b32 	%r48, 0;
	st.global.u32 	[%rd34], %r48;
$L__BB11_13:
	add.s32 	%r66, %r66, 1;
	setp.ne.s32 	%p10, %r66, %r34;
	@%p10 bra 	$L__BB11_2;
$L__BB11_14:
	setp.lt.s32 	%p11, %r36, 1;
	not.pred 	%p12, %p1;
	or.pred  	%p13, %p12, %p11;
	@%p13 bra 	$L__BB11_32;
	and.b32  	%r16, %r36, 15;
	and.b32  	%r17, %r36, 7;
	and.b32  	%r18, %r36, 2147483632;
	and.b32  	%r19, %r36, 3;
	mov.b32 	%r71, 0;
$L__BB11_16:
	mul.lo.s32 	%r21, %r71, %r35;
	mul.lo.s32 	%r51, %r71, %r36;
	cvt.u64.u32 	%rd4, %r51;
	mov.b32 	%r72, 0;
$L__BB11_17:
	setp.lt.u32 	%p14, %r36, 16;
	add.s32 	%r53, %r72, %r21;
	mul.wide.u32 	%rd35, %r53, 4;
	add.s64 	%rd5, %rd3, %rd35;
	mul.lo.s32 	%r23, %r72, %r36;
	ld.global.f32 	%f113, [%rd5];
	mov.b32 	%r75, 0;
	@%p14 bra 	$L__BB11_20;
	and.b32  	%r54, %r36, 2147483632;
	neg.s32 	%r73, %r54;
	shl.b64 	%rd36, %rd4, 2;
	add.s64 	%rd37, %rd2, %rd36;
	add.s64 	%rd75, %rd37, 32;
	mul.wide.u32 	%rd38, %r23, 4;
	add.s64 	%rd39, %rd1, %rd38;
	add.s64 	%rd74, %rd39, 32;
$L__BB11_19:
	.pragma "nounroll";
	ld.global.nc.f32 	%f17, [%rd75+-32];
	ld.global.nc.f32 	%f18, [%rd74+-32];
	fma.rn.f32 	%f19, %f17, %f18, %f113;
	ld.global.nc.f32 	%f20, [%rd75+-28];
	ld.global.nc.f32 	%f21, [%rd74+-28];
	fma.rn.f32 	%f22, %f20, %f21, %f19;
	ld.global.nc.f32 	%f23, [%rd75+-24];
	ld.global.nc.f32 	%f24, [%rd74+-24];
	fma.rn.f32 	%f25, %f23, %f24, %f22;
	ld.global.nc.f32 	%f26, [%rd75+-20];
	ld.global.nc.f32 	%f27, [%rd74+-20];
	fma.rn.f32 	%f28, %f26, %f27, %f25;
	ld.global.nc.f32 	%f29, [%rd75+-16];
	ld.global.nc.f32 	%f30, [%rd74+-16];
	fma.rn.f32 	%f31, %f29, %f30, %f28;
	ld.global.nc.f32 	%f32, [%rd75+-12];
	ld.global.nc.f32 	%f33, [%rd74+-12];
	fma.rn.f32 	%f34, %f32, %f33, %f31;
	ld.global.nc.f32 	%f35, [%rd75+-8];
	ld.global.nc.f32 	%f36, [%rd74+-8];
	fma.rn.f32 	%f37, %f35, %f36, %f34;
	ld.global.nc.f32 	%f38, [%rd75+-4];
	ld.global.nc.f32 	%f39, [%rd74+-4];
	fma.rn.f32 	%f40, %f38, %f39, %f37;
	ld.global.nc.f32 	%f41, [%rd75];
	ld.global.nc.f32 	%f42, [%rd74];
	fma.rn.f32 	%f43, %f41, %f42, %f40;
	ld.global.nc.f32 	%f44, [%rd75+4];
	ld.global.nc.f32 	%f45, [%rd74+4];
	fma.rn.f32 	%f46, %f44, %f45, %f43;
	ld.global.nc.f32 	%f47, [%rd75+8];
	ld.global.nc.f32 	%f48, [%rd74+8];
	fma.rn.f32 	%f49, %f47, %f48, %f46;
	ld.global.nc.f32 	%f50, [%rd75+12];
	ld.global.nc.f32 	%f51, [%rd74+12];
	fma.rn.f32 	%f52, %f50, %f51, %f49;
	ld.global.nc.f32 	%f53, [%rd75+16];
	ld.global.nc.f32 	%f54, [%rd74+16];
	fma.rn.f32 	%f55, %f53, %f54, %f52;
	ld.global.nc.f32 	%f56, [%rd75+20];
	ld.global.nc.f32 	%f57, [%rd74+20];
	fma.rn.f32 	%f58, %f56, %f57, %f55;
	ld.global.nc.f32 	%f59, [%rd75+24];
	ld.global.nc.f32 	%f60, [%rd74+24];
	fma.rn.f32 	%f61, %f59, %f60, %f58;
	ld.global.nc.f32 	%f62, [%rd75+28];
	ld.global.nc.f32 	%f63, [%rd74+28];
	fma.rn.f32 	%f113, %f62, %f63, %f61;
	add.s32 	%r73, %r73, 16;
	add.s64 	%rd75, %rd75, 64;
	add.s64 	%rd74, %rd74, 64;
	setp.ne.s32 	%p15, %r73, 0;
	mov.u32 	%r75, %r18;
	@%p15 bra 	$L__BB11_19;
$L__BB11_20:
	setp.eq.s32 	%p16, %r16, 0;
	@%p16 bra 	$L__BB11_30;
	add.s32 	%r55, %r16, -1;
	setp.lt.u32 	%p17, %r55, 7;
	@%p17 bra 	$L__BB11_23;
	cvt.u32.u64 	%r56, %rd4;
	add.s32 	%r57, %r75, %r56;
	mul.wide.u32 	%rd40, %r57, 4;
	add.s64 	%rd41, %rd2, %rd40;
	ld.global.nc.f32 	%f65, [%rd41];
	add.s32 	%r58, %r75, %r23;
	mul.wide.u32 	%rd42, %r58, 4;
	add.s64 	%rd43, %rd1, %rd42;
	ld.global.nc.f32 	%f66, [%rd43];
	fma.rn.f32 	%f67, %f65, %f66, %f113;
	cvt.u64.u32 	%rd44, %r75;
	add.s64 	%rd45, %rd44, %rd4;
	shl.b64 	%rd46, %rd45, 2;
	add.s64 	%rd47, %rd2, %rd46;
	ld.global.nc.f32 	%f68, [%rd47+4];
	cvt.u64.u32 	%rd48, %r23;
	add.s64 	%rd49, %rd44, %rd48;
	shl.b64 	%rd50, %rd49, 2;
	add.s64 	%rd51, %rd1, %rd50;
	ld.global.nc.f32 	%f69, [%rd51+4];
	fma.rn.f32 	%f70, %f68, %f69, %f67;
	ld.global.nc.f32 	%f71, [%rd47+8];
	ld.global.nc.f32 	%f72, [%rd51+8];
	fma.rn.f32 	%f73, %f71, %f72, %f70;
	ld.global.nc.f32 	%f74, [%rd47+12];
	ld.global.nc.f32 	%f75, [%rd51+12];
	fma.rn.f32 	%f76, %f74, %f75, %f73;
	ld.global.nc.f32 	%f77, [%rd47+16];
	ld.global.nc.f32 	%f78, [%rd51+16];
	fma.rn.f32 	%f79, %f77, %f78, %f76;
	ld.global.nc.f32 	%f80, [%rd47+20];
	ld.global.nc.f32 	%f81, [%rd51+20];
	fma.rn.f32 	%f82, %f80, %f81, %f79;
	ld.global.nc.f32 	%f83, [%rd47+24];
	ld.global.nc.f32 	%f84, [%rd51+24];
	fma.rn.f32 	%f85, %f83, %f84, %f82;
	ld.global.nc.f32 	%f86, [%rd47+28];
	ld.global.nc.f32 	%f87, [%rd51+28];
	fma.rn.f32 	%f113, %f86, %f87, %f85;
	add.s32 	%r75, %r75, 8;
$L__BB11_23:
	setp.eq.s32 	%p18, %r17, 0;
	@%p18 bra 	$L__BB11_30;
	add.s32 	%r59, %r17, -1;
	setp.lt.u32 	%p19, %r59, 3;
	@%p19 bra 	$L__BB11_26;
	cvt.u32.u64 	%r60, %rd4;
	add.s32 	%r61, %r75, %r60;
	mul.wide.u32 	%rd52, %r61, 4;
	add.s64 	%rd53, %rd2, %rd52;
	ld.global.nc.f32 	%f89, [%rd53];
	add.s32 	%r62, %r75, %r23;
	mul.wide.u32 	%rd54, %r62, 4;
	add.s64 	%rd55, %rd1, %rd54;
	ld.global.nc.f32 	%f90, [%rd55];
	fma.rn.f32 	%f91, %f89, %f90, %f113;
	cvt.u64.u32 	%rd56, %r75;
	add.s64 	%rd57, %rd56, %rd4;
	shl.b64 	%rd58, %rd57, 2;
	add.s64 	%rd59, %rd2, %rd58;
	ld.global.nc.f32 	%f92, [%rd59+4];
	cvt.u64.u32 	%rd60, %r23;
	add.s64 	%rd61, %rd56, %rd60;
	shl.b64 	%rd62, %rd61, 2;
	add.s64 	%rd63, %rd1, %rd62;
	ld.global.nc.f32 	%f93, [%rd63+4];
	fma.rn.f32 	%f94, %f92, %f93, %f91;
	ld.global.nc.f32 	%f95, [%rd59+8];
	ld.global.nc.f32 	%f96, [%rd63+8];
	fma.rn.f32 	%f97, %f95, %f96, %f94;
	ld.global.nc.f32 	%f98, [%rd59+12];
	ld.global.nc.f32 	%f99, [%rd63+12];
	fma.rn.f32 	%f113, %f98, %f99, %f97;
	add.s32 	%r75, %r75, 4;
$L__BB11_26:
	setp.eq.s32 	%p20, %r19, 0;
	@%p20 bra 	$L__BB11_30;
	cvt.u32.u64 	%r63, %rd4;
	setp.eq.s32 	%p21, %r19, 1;
	add.s32 	%r64, %r75, %r63;
	mul.wide.u32 	%rd64, %r64, 4;
	add.s64 	%rd65, %rd2, %rd64;
	ld.global.nc.f32 	%f100, [%rd65];
	add.s32 	%r65, %r75, %r23;
	mul.wide.u32 	%rd66, %r65, 4;
	add.s64 	%rd67, %rd1, %rd66;
	ld.global.nc.f32 	%f101, [%rd67];
	fma.rn.f32 	%f113, %f100, %f101, %f113;
	@%p21 bra 	$L__BB11_30;
	setp.eq.s32 	%p22, %r19, 2;
	cvt.u64.u32 	%rd68, %r75;
	add.s64 	%rd69, %rd68, %rd4;
	shl.b64 	%rd70, %rd69, 2;
	add.s64 	%rd12, %rd2, %rd70;
	ld.global.nc.f32 	%f102, [%rd12+4];
	cvt.u64.u32 	%rd71, %r23;
	add.s64 	%rd72, %rd68, %rd71;
	shl.b64 	%rd73, %rd72, 2;
	add.s64 	%rd13, %rd1, %rd73;
	ld.global.nc.f32 	%f103, [%rd13+4];
	fma.rn.f32 	%f113, %f102, %f103, %f113;
	@%p22 bra 	$L__BB11_30;
	ld.global.nc.f32 	%f104, [%rd12+8];
	ld.global.nc.f32 	%f105, [%rd13+8];
	fma.rn.f32 	%f113, %f104, %f105, %f113;
$L__BB11_30:
	st.global.f32 	[%rd5], %f113;
	add.s32 	%r72, %r72, 1;
	setp.ne.s32 	%p23, %r72, %r35;
	@%p23 bra 	$L__BB11_17;
	add.s32 	%r71, %r71, 1;
	setp.ne.s32 	%p24, %r71, %r34;
	@%p24 bra 	$L__BB11_16;
$L__BB11_32:
	ret;

}
	// .globl	_Z12abT_gpu_i4j4PKfS0_Pfiii
.visible .entry _Z12abT_gpu_i4j4PKfS0_Pfiii(
	.param .u64 .ptr .align 1 _Z12abT_gpu_i4j4PKfS0_Pfiii_param_0,
	.param .u64 .ptr .align 1 _Z12abT_gpu_i4j4PKfS0_Pfiii_param_1,
	.param .u64 .ptr .align 1 _Z12abT_gpu_i4j4PKfS0_Pfiii_param_2,
	.param .u32 _Z12abT_gpu_i4j4PKfS0_Pfiii_param_3,
	.param .u32 _Z12abT_gpu_i4j4PKfS0_Pfiii_param_4,
	.param .u32 _Z12abT_gpu_i4j4PKfS0_Pfiii_param_5
)
{
	.reg .pred 	%p<252>;
	.reg .b32 	%r<670>;
	.reg .b32 	%f<1123>;
	.reg .b64 	%rd<55>;
	// demoted variable
	.shared .align 4 .b8 _ZZ12abT_gpu_i4j4PKfS0_PfiiiE4as00[1024];
	// demoted variable
	.shared .align 4 .b8 _ZZ12abT_gpu_i4j4PKfS0_PfiiiE4as01[1024];
	// demoted variable
	.shared .align 4 .b8 _ZZ12abT_gpu_i4j4PKfS0_PfiiiE4as10[1024];
	// demoted variable
	.shared .align 4 .b8 _ZZ12abT_gpu_i4j4PKfS0_PfiiiE4as11[1024];
	// demoted variable
	.shared .align 4 .b8 _ZZ12abT_gpu_i4j4PKfS0_PfiiiE4bs00[1024];
	// demoted variable
	.shared .align 4 .b8 _ZZ12abT_gpu_i4j4PKfS0_PfiiiE4bs01[1024];
	// demoted variable
	.shared .align 4 .b8 _ZZ12abT_gpu_i4j4PKfS0_PfiiiE4bs10[1024];
	// demoted variable
	.shared .align 4 .b8 _ZZ12abT_gpu_i4j4PKfS0_PfiiiE4bs11[1024];
	ld.param.u64 	%rd4, [_Z12abT_gpu_i4j4PKfS0_Pfiii_param_0];
	ld.param.u64 	%rd5, [_Z12abT_gpu_i4j4PKfS0_Pfiii_param_1];
	ld.param.u64 	%rd6, [_Z12abT_gpu_i4j4PKfS0_Pfiii_param_2];
	ld.param.u32 	%r208, [_Z12abT_gpu_i4j4PKfS0_Pfiii_param_3];
	ld.param.u32 	%r209, [_Z12abT_gpu_i4j4PKfS0_Pfiii_param_4];
	ld.param.u32 	%r210, [_Z12abT_gpu_i4j4PKfS0_Pfiii_param_5];
	cvta.to.global.u64 	%rd1, %rd5;
	cvta.to.global.u64 	%rd2, %rd4;
	cvta.to.global.u64 	%rd3, %rd6;
	mov.u32 	%r1, %tid.x;
	mov.u32 	%r2, %tid.y;
	mov.u32 	%r211, %ctaid.x;
	mov.u32 	%r212, %ntid.x;
	mul.lo.s32 	%r213, %r212, %r211;
	shl.b32 	%r214, %r213, 2;
	add.s32 	%r3, %r214, %r1;
	mov.u32 	%r215, %ctaid.y;
	mov.u32 	%r216, %ntid.y;
	mul.lo.s32 	%r217, %r216, %r215;
	shl.b32 	%r218, %r217, 2;
	add.s32 	%r4, %r218, %r2;
	setp.lt.s32 	%p4, %r210, 1;
	mov.f32 	%f1106, 0f00000000;
	mov.f32 	%f1098, %f1106;
	mov.f32 	%f1090, %f1106;
	mov.f32 	%f1082, %f1106;
	mov.f32 	%f1074, %f1106;
	mov.f32 	%f1066, %f1106;
	mov.f32 	%f1058, %f1106;
	mov.f32 	%f1050, %f1106;
	mov.f32 	%f1042, %f1106;
	mov.f32 	%f1034, %f1106;
	mov.f32 	%f1026, %f1106;
	mov.f32 	%f1018, %f1106;
	mov.f32 	%f1010, %f1106;
	mov.f32 	%f1002, %f1106;
	mov.f32 	%f994, %f1106;
	mov.f32 	%f986, %f1106;
	@%p4 bra 	$L__BB12_211;
	setp.lt.u32 	%p5, %r4, %r208;
	shl.b32 	%r220, %r2, 6;
	mov.u32 	%r221, _ZZ12abT_gpu_i4j4PKfS0_PfiiiE4as00;
	add.s32 	%r5, %r221, %r220;
	mul.lo.s32 	%r6, %r210, %r4;
	add.s32 	%r7, %r4, 16;
	mov.u32 	%r222, _ZZ12abT_gpu_i4j4PKfS0_PfiiiE4as01;
	add.s32 	%r8, %r222, %r220;
	shl.b32 	%r223, %r210, 4;
	add.s32 	%r9, %r6, %r223;
	mov.u32 	%r224, _ZZ12abT_gpu_i4j4PKfS0_PfiiiE4as10;
	add.s32 	%r10, %r224, %r220;
	shl.b32 	%r225, %r210, 5;
	add.s32 	%r11, %r225, %r6;
	add.s32 	%r12, %r4, 48;
	mov.u32 	%r226, _ZZ12abT_gpu_i4j4PKfS0_PfiiiE4as11;
	add.s32 	%r13, %r226, %r220;
	add.s32 	%r14, %r11, %r223;
	setp.lt.u32 	%p6, %r3, %r209;
	shl.b32 	%r227, %r1, 6;
	mov.u32 	%r228, _ZZ12abT_gpu_i4j4PKfS0_PfiiiE4bs00;
	add.s32 	%r15, %r228, %r227;
	mul.lo.s32 	%r16, %r210, %r3;
	add.s32 	%r229, %r3, 16;
	setp.lt.u32 	%p7, %r229, %r209;
	mov.u32 	%r230, _ZZ12abT_gpu_i4j4PKfS0_PfiiiE4bs01;
	add.s32 	%r17, %r230, %r227;
	add.s32 	%r18, %r16, %r223;
	add.s32 	%r231, %r3, 32;
	setp.lt.u32 	%p8, %r231, %r209;
	mov.u32 	%r232, _ZZ12abT_gpu_i4j4PKfS0_PfiiiE4bs10;
	add.s32 	%r19, %r232, %r227;
	add.s32 	%r20, %r225, %r16;
	mov.u32 	%r233, _ZZ12abT_gpu_i4j4PKfS0_PfiiiE4bs11;
	add.s32 	%r21, %r233, %r227;
	add.s32 	%r22, %r20, %r223;
	and.pred  	%p1, %p5, %p6;
	and.pred  	%p2, %p5, %p7;
	and.pred  	%p3, %p5, %p8;
	mov.f32 	%f986, 0f00000000;
	mov.b32 	%r586, 0;
	not.pred 	%p33, %p1;
	not.pred 	%p42, %p2;
	not.pred 	%p51, %p3;
	mov.f32 	%f994, %f986;
	mov.f32 	%f1002, %f986;
	mov.f32 	%f1010, %f986;
	mov.f32 	%f1018, %f986;
	mov.f32 	%f1026, %f986;
	mov.f32 	%f1034, %f986;
	mov.f32 	%f1042, %f986;
	mov.f32 	%f1050, %f986;
	mov.f32 	%f1058, %f986;
	mov.f32 	%f1066, %f986;
	mov.f32 	%f1074, %f986;
	mov.f32 	%f1082, %f986;
	mov.f32 	%f1090, %f986;
	mov.f32 	%f1098, %f986;
	mov.f32 	%f1106, %f986;
	mov.u32 	%r587, %r586;
$L__BB12_2:
	mov.u32 	%r24, %r587;
	setp.ge.u32 	%p9, %r4, %r208;
	add.s32 	%r587, %r24, 16;
	min.s32 	%r234, %r210, %r587;
	add.s32 	%r235, %r24, 1;
	max.s32 	%r26, %r234, %r235;
	and.b32  	%r27, %r26, 3;
	and.b32  	%r28, %r26, 7;
	add.s32 	%r29, %r28, -1;
	shl.b32 	%r30, %r586, 4;
	sub.s32 	%r31, %r26, %r30;
	add.s32 	%r32, %r31, -1;
	add.s32 	%r33, %r24, %r1;
	setp.ge.u32 	%p10, %r33, %r210;
	mov.f32 	%f971, 0f00000000;
	or.pred  	%p11, %p9, %p10;
	@%p11 bra 	$L__BB12_4;
	add.s32 	%r237, %r33, %r6;
	mul.wide.u32 	%rd7, %r237, 4;
	add.s64 	%rd8, %rd2, %rd7;
	ld.global.nc.f32 	%f971, [%rd8];
$L__BB12_4:
	setp.ge.u32 	%p13, %r7, %r208;
	shl.b32 	%r238, %r1, 2;
	add.s32 	%r239, %r5, %r238;
	st.shared.f32 	[%r239], %f971;
	mov.f32 	%f972, 0f00000000;
	or.pred  	%p14, %p13, %p10;
	@%p14 bra 	$L__BB12_6;
	add.s32 	%r240, %r33, %r9;
	mul.wide.u32 	%rd9, %r240, 4;
	add.s64 	%rd10, %rd2, %rd9;
	ld.global.nc.f32 	%f972, [%rd10];
$L__BB12_6:
	setp.ge.u32 	%p15, %r33, %r210;
	add.s32 	%r241, %r4, 32;
	setp.ge.u32 	%p16, %r241, %r208;
	shl.b32 	%r242, %r1, 2;
	add.s32 	%r243, %r8, %r242;
	st.shared.f32 	[%r243], %f972;
	mov.f32 	%f973, 0f00000000;
	or.pred  	%p17, %p16, %p15;
	@%p17 bra 	$L__BB12_8;
	add.s32 	%r244, %r33, %r11;
	mul.wide.u32 	%rd11, %r244, 4;
	add.s64 	%rd12, %rd2, %rd11;
	ld.global.nc.f32 	%f973, [%rd12];
$L__BB12_8:
	setp.ge.u32 	%p19, %r12, %r208;
	shl.b32 	%r245, %r1, 2;
	add.s32 	%r246, %r10, %r245;
	st.shared.f32 	[%r246], %f973;
	mov.f32 	%f974, 0f00000000;
	or.pred  	%p20, %p19, %p15;
	@%p20 bra 	$L__BB12_10;
	add.s32 	%r247, %r33, %r14;
	mul.wide.u32 	%rd13, %r247, 4;
	add.s64 	%rd14, %rd2, %rd13;
	ld.global.nc.f32 	%f974, [%rd14];
$L__BB12_10:
	setp.ge.u32 	%p21, %r3, %r209;
	shl.b32 	%r248, %r1, 2;
	add.s32 	%r249, %r13, %r248;
	st.shared.f32 	[%r249], %f974;
	add.s32 	%r34, %r24, %r2;
	setp.ge.u32 	%p22, %r34, %r210;
	mov.f32 	%f975, 0f00000000;
	or.pred  	%p23, %p21, %p22;
	@%p23 bra 	$L__BB12_12;
	add.s32 	%r251, %r34, %r16;
	mul.wide.u32 	%rd15, %r251, 4;
	add.s64 	%rd16, %rd1, %rd15;
	ld.global.nc.f32 	%f975, [%rd16];
$L__BB12_12:
	add.s32 	%r252, %r3, 16;
	setp.ge.u32 	%p25, %r252, %r209;
	shl.b32 	%r253, %r2, 2;
	add.s32 	%r254, %r15, %r253;
	st.shared.f32 	[%r254], %f975;
	mov.f32 	%f976, 0f00000000;
	or.pred  	%p26, %p25, %p22;
	@%p26 bra 	$L__BB12_14;
	add.s32 	%r255, %r34, %r18;
	mul.wide.u32 	%rd17, %r255, 4;
	add.s64 	%rd18, %rd1, %rd17;
	ld.global.nc.f32 	%f976, [%rd18];
$L__BB12_14:
	setp.ge.u32 	%p27, %r34, %r210;
	add.s32 	%r256, %r3, 32;
	setp.ge.u32 	%p28, %r256, %r209;
	shl.b32 	%r257, %r2, 2;
	add.s32 	%r258, %r17, %r257;
	st.shared.f32 	[%r258], %f976;
	mov.f32 	%f977, 0f00000000;
	or.pred  	%p29, %p28, %p27;
	@%p29 bra 	$L__BB12_16;
	add.s32 	%r259, %r34, %r20;
	mul.wide.u32 	%rd19, %r259, 4;
	add.s64 	%rd20, %rd1, %rd19;
	ld.global.nc.f32 	%f977, [%rd20];
$L__BB12_16:
	add.s32 	%r260, %r3, 48;
	setp.ge.u32 	%p31, %r260, %r209;
	shl.b32 	%r261, %r2, 2;
	add.s32 	%r262, %r19, %r261;
	st.shared.f32 	[%r262], %f977;
	mov.f32 	%f978, 0f00000000;
	or.pred  	%p32, %p31, %p27;
	@%p32 bra 	$L__BB12_18;
	add.s32 	%r263, %r34, %r22;
	mul.wide.u32 	%rd21, %r263, 4;
	add.s64 	%rd22, %rd1, %rd21;
	ld.global.nc.f32 	%f978, [%rd22];
$L__BB12_18:
	shl.b32 	%r264, %r2, 2;
	add.s32 	%r265, %r21, %r264;
	st.shared.f32 	[%r265], %f978;
	bar.sync 	0;
	@%p33 bra 	$L__BB12_30;
	setp.lt.u32 	%p34, %r32, 7;
	mov.u32 	%r592, %r24;
	@%p34 bra 	$L__BB12_22;
	shl.b32 	%r266, %r2, 6;
	mov.u32 	%r267, _ZZ12abT_gpu_i4j4PKfS0_PfiiiE4as00;
	add.s32 	%r268, %r266, %r267;
	add.s32 	%r589, %r268, 16;
	shl.b32 	%r269, %r1, 6;
	mov.u32 	%r270, _ZZ12abT_gpu_i4j4PKfS0_PfiiiE4bs00;
	add.s32 	%r271, %r269, %r270;
	add.s32 	%r588, %r271, 16;
	add.s32 	%r272, %r30, %r28;
	sub.s32 	%r590, %r272, %r26;
	mov.u32 	%r592, %r24;
$L__BB12_21:
	.pragma "nounroll";
	ld.shared.f32 	%f252, [%r589+-16];
	ld.shared.f32 	%f253, [%r588+-16];
	fma.rn.f32 	%f254, %f252, %f253, %f986;
	ld.shared.f32 	%f255, [%r589+-12];
	ld.shared.f32 	%f256, [%r588+-12];
	fma.rn.f32 	%f257, %f255, %f256, %f254;
	ld.shared.f32 	%f258, [%r589+-8];
	ld.shared.f32 	%f259, [%r588+-8];
	fma.rn.f32 	%f260, %f258, %f259, %f257;
	ld.shared.f32 	%f261, [%r589+-4];
	ld.shared.f32 	%f262, [%r588+-4];
	fma.rn.f32 	%f263, %f261, %f262, %f260;
	ld.shared.f32 	%f264, [%r589];
	ld.shared.f32 	%f265, [%r588];
	fma.rn.f32 	%f266, %f264, %f265, %f263;
	ld.shared.f32 	%f267, [%r589+4];
	ld.shared.f32 	%f268, [%r588+4];
	fma.rn.f32 	%f269, %f267, %f268, %f266;
	ld.shared.f32 	%f270, [%r589+8];
	ld.shared.f32 	%f271, [%r588+8];
	fma.rn.f32 	%f272, %f270, %f271, %f269;
	ld.shared.f32 	%f273, [%r589+12];
	ld.shared.f32 	%f274, [%r588+12];
	fma.rn.f32 	%f986, %f273, %f274, %f272;
	add.s32 	%r592, %r592, 8;
	add.s32 	%r590, %r590, 8;
	add.s32 	%r589, %r589, 32;
	add.s32 	%r588, %r588, 32;
	setp.ne.s32 	%p35, %r590, 0;
	@%p35 bra 	$L__BB12_21;
$L__BB12_22:
	setp.eq.s32 	%p36, %r28, 0;
	@%p36 bra 	$L__BB12_30;
	setp.lt.u32 	%p37, %r29, 3;
	@%p37 bra 	$L__BB12_25;
	sub.s32 	%r273, %r592, %r24;
	shl.b32 	%r274, %r273, 2;
	add.s32 	%r275, %r5, %r274;
	ld.shared.f32 	%f276, [%r275];
	add.s32 	%r276, %r15, %r274;
	ld.shared.f32 	%f277, [%r276];
	fma.rn.f32 	%f278, %f276, %f277, %f986;
	ld.shared.f32 	%f279, [%r275+4];
	ld.shared.f32 	%f280, [%r276+4];
	fma.rn.f32 	%f281, %f279, %f280, %f278;
	ld.shared.f32 	%f282, [%r275+8];
	ld.shared.f32 	%f283, [%r276+8];
	fma.rn.f32 	%f284, %f282, %f283, %f281;
	ld.shared.f32 	%f285, [%r275+12];
	ld.shared.f32 	%f286, [%r276+12];
	fma.rn.f32 	%f986, %f285, %f286, %f284;
	add.s32 	%r592, %r592, 4;
$L__BB12_25:
	setp.eq.s32 	%p38, %r27, 0;
	@%p38 bra 	$L__BB12_30;
	setp.eq.s32 	%p39, %r27, 1;
	@%p39 bra 	$L__BB12_28;
	sub.s32 	%r277, %r592, %r24;
	shl.b32 	%r278, %r277, 2;
	add.s32 	%r279, %r5, %r278;
	ld.shared.f32 	%f288, [%r279];
	add.s32 	%r280, %r15, %r278;
	ld.shared.f32 	%f289, [%r280];
	fma.rn.f32 	%f290, %f288, %f289, %f986;
	ld.shared.f32 	%f291, [%r279+4];
	ld.shared.f32 	%f292, [%r280+4];
	fma.rn.f32 	%f986, %f291, %f292, %f290;
	add.s32 	%r592, %r592, 2;
$L__BB12_28:
	and.b32  	%r281, %r26, 1;
	setp.eq.b32 	%p40, %r281, 1;
	not.pred 	%p41, %p40;
	@%p41 bra 	$L__BB12_30;
	sub.s32 	%r282, %r592, %r24;
	shl.b32 	%r283, %r282, 2;
	add.s32 	%r284, %r5, %r283;
	ld.shared.f32 	%f293, [%r284];
	add.s32 	%r285, %r15, %r283;
	ld.shared.f32 	%f294, [%r285];
	fma.rn.f32 	%f986, %f293, %f294, %f986;
$L__BB12_30:
	@%p42 bra 	$L__BB12_42;
	setp.lt.u32 	%p43, %r32, 7;
	mov.u32 	%r597, %r24;
	@%p43 bra 	$L__BB12_34;
	sub.s32 	%r51, %r31, %r28;
	mov.b32 	%r596, 0;
	mov.u32 	%r597, %r24;
$L__BB12_33:
	.pragma "nounroll";
	sub.s32 	%r287, %r597, %r24;
	shl.b32 	%r288, %r287, 2;
	add.s32 	%r289, %r5, %r288;
	ld.shared.f32 	%f296, [%r289];
	add.s32 	%r290, %r17, %r288;
	ld.shared.f32 	%f297, [%r290];
	fma.rn.f32 	%f298, %f296, %f297, %f994;
	ld.shared.f32 	%f299, [%r289+4];
	ld.shared.f32 	%f300, [%r290+4];
	fma.rn.f32 	%f301, %f299, %f300, %f298;
	ld.shared.f32 	%f302, [%r289+8];
	ld.shared.f32 	%f303, [%r290+8];
	fma.rn.f32 	%f304, %f302, %f303, %f301;
	ld.shared.f32 	%f305, [%r289+12];
	ld.shared.f32 	%f306, [%r290+12];
	fma.rn.f32 	%f307, %f305, %f306, %f304;
	ld.shared.f32 	%f308, [%r289+16];
	ld.shared.f32 	%f309, [%r290+16];
	fma.rn.f32 	%f310, %f308, %f309, %f307;
	ld.shared.f32 	%f311, [%r289+20];
	ld.shared.f32 	%f312, [%r290+20];
	fma.rn.f32 	%f313, %f311, %f312, %f310;
	ld.shared.f32 	%f314, [%r289+24];
	ld.shared.f32 	%f315, [%r290+24];
	fma.rn.f32 	%f316, %f314, %f315, %f313;
	ld.shared.f32 	%f317, [%r289+28];
	ld.shared.f32 	%f318, [%r290+28];
	fma.rn.f32 	%f994, %f317, %f318, %f316;
	add.s32 	%r597, %r597, 8;
	add.s32 	%r596, %r596, 8;
	setp.ne.s32 	%p44, %r596, %r51;
	@%p44 bra 	$L__BB12_33;
$L__BB12_34:
	setp.eq.s32 	%p45, %r28, 0;
	@%p45 bra 	$L__BB12_42;
	setp.lt.u32 	%p46, %r29, 3;
	@%p46 bra 	$L__BB12_37;
	sub.s32 	%r291, %r597, %r24;
	shl.b32 	%r292, %r291, 2;
	add.s32 	%r293, %r5, %r292;
	ld.shared.f32 	%f320, [%r293];
	add.s32 	%r294, %r17, %r292;
	ld.shared.f32 	%f321, [%r294];
	fma.rn.f32 	%f322, %f320, %f321, %f994;
	ld.shared.f32 	%f323, [%r293+4];
	ld.shared.f32 	%f324, [%r294+4];
	fma.rn.f32 	%f325, %f323, %f324, %f322;
	ld.shared.f32 	%f326, [%r293+8];
	ld.shared.f32 	%f327, [%r294+8];
	fma.rn.f32 	%f328, %f326, %f327, %f325;
	ld.shared.f32 	%f329, [%r293+12];
	ld.shared.f32 	%f330, [%r294+12];
	fma.rn.f32 	%f994, %f329, %f330, %f328;
	add.s32 	%r597, %r597, 4;
$L__BB12_37:
	setp.eq.s32 	%p47, %r27, 0;
	@%p47 bra 	$L__BB12_42;
	setp.eq.s32 	%p48, %r27, 1;
	@%p48 bra 	$L__BB12_40;
	sub.s32 	%r295, %r597, %r24;
	shl.b32 	%r296, %r295, 2;
	add.s32 	%r297, %r5, %r296;
	ld.shared.f32 	%f332, [%r297];
	add.s32 	%r298, %r17, %r296;
	ld.shared.f32 	%f333, [%r298];
	fma.rn.f32 	%f334, %f332, %f333, %f994;
	ld.shared.f32 	%f335, [%r297+4];
	ld.shared.f32 	%f336, [%r298+4];
	fma.rn.f32 	%f994, %f335, %f336, %f334;
	add.s32 	%r597, %r597, 2;
$L__BB12_40:
	and.b32  	%r299, %r26, 1;
	setp.eq.b32 	%p49, %r299, 1;
	not.pred 	%p50, %p49;
	@%p50 bra 	$L__BB12_42;
	sub.s32 	%r300, %r597, %r24;
	shl.b32 	%r301, %r300, 2;
	add.s32 	%r302, %r5, %r301;
	ld.shared.f32 	%f337, [%r302];
	add.s32 	%r303, %r17, %r301;
	ld.shared.f32 	%f338, [%r303];
	fma.rn.f32 	%f994, %f337, %f338, %f994;
$L__BB12_42:
	@%p51 bra 	$L__BB12_54;
	setp.lt.u32 	%p52, %r32, 7;
	mov.u32 	%r602, %r24;
	@%p52 bra 	$L__BB12_46;
	sub.s32 	%r61, %r31, %r28;
	mov.b32 	%r601, 0;
	mov.u32 	%r602, %r24;
$L__BB12_45:
	.pragma "nounroll";
	sub.s32 	%r305, %r602, %r24;
	shl.b32 	%r306, %r305, 2;
	add.s32 	%r307, %r5, %r306;
	ld.shared.f32 	%f340, [%r307];
	add.s32 	%r308, %r19, %r306;
	ld.shared.f32 	%f341, [%r308];
	fma.rn.f32 	%f342, %f340, %f341, %f1002;
	ld.shared.f32 	%f343, [%r307+4];
	ld.shared.f32 	%f344, [%r308+4];
	fma.rn.f32 	%f345, %f343, %f344, %f342;
	ld.shared.f32 	%f346, [%r307+8];
	ld.shared.f32 	%f347, [%r308+8];
	fma.rn.f32 	%f348, %f346, %f347, %f345;
	ld.shared.f32 	%f349, [%r307+12];
	ld.shared.f32 	%f350, [%r308+12];
	fma.rn.f32 	%f351, %f349, %f350, %f348;
	ld.shared.f32 	%f352, [%r307+16];
	ld.shared.f32 	%f353, [%r308+16];
	fma.rn.f32 	%f354, %f352, %f353, %f351;
	ld.shared.f32 	%f355, [%r307+20];
	ld.shared.f32 	%f356, [%r308+20];
	fma.rn.f32 	%f357, %f355, %f356, %f354;
	ld.shared.f32 	%f358, [%r307+24];
	ld.shared.f32 	%f359, [%r308+24];
	fma.rn.f32 	%f360, %f358, %f359, %f357;
	ld.shared.f32 	%f361, [%r307+28];
	ld.shared.f32 	%f362, [%r308+28];
	fma.rn.f32 	%f1002, %f361, %f362, %f360;
	add.s32 	%r602, %r602, 8;
	add.s32 	%r601, %r601, 8;
	setp.ne.s32 	%p53, %r601, %r61;
	@%p53 bra 	$L__BB12_45;
$L__BB12_46:
	setp.eq.s32 	%p54, %r28, 0;
	@%p54 bra 	$L__BB12_54;
	setp.lt.u32 	%p55, %r29, 3;
	@%p55 bra 	$L__BB12_49;
	sub.s32 	%r309, %r602, %r24;
	shl.b32 	%r310, %r309, 2;
	add.s32 	%r311, %r5, %r310;
	ld.shared.f32 	%f364, [%r311];
	add.s32 	%r312, %r19, %r310;
	ld.shared.f32 	%f365, [%r312];
	fma.rn.f32 	%f366, %f364, %f365, %f1002;
	ld.shared.f32 	%f367, [%r311+4];
	ld.shared.f32 	%f368, [%r312+4];
	fma.rn.f32 	%f369, %f367, %f368, %f366;
	ld.shared.f32 	%f370, [%r311+8];
	ld.shared.f32 	%f371, [%r312+8];
	fma.rn.f32 	%f372, %f370, %f371, %f369;
	ld.shared.f32 	%f373, [%r311+12];
	ld.shared.f32 	%f374, [%r312+12];
	fma.rn.f32 	%f1002, %f373, %f374, %f372;
	add.s32 	%r602, %r602, 4;
$L__BB12_49:
	setp.eq.s32 	%p56, %r27, 0;
	@%p56 bra 	$L__BB12_54;
	setp.eq.s32 	%p57, %r27, 1;
	@%p57 bra 	$L__BB12_52;
	sub.s32 	%r313, %r602, %r24;
	shl.b32 	%r314, %r313, 2;
	add.s32 	%r315, %r5, %r314;
	ld.shared.f32 	%f376, [%r315];
	add.s32 	%r316, %r19, %r314;
	ld.shared.f32 	%f377, [%r316];
	fma.rn.f32 	%f378, %f376, %f377, %f1002;
	ld.shared.f32 	%f379, [%r315+4];
	ld.shared.f32 	%f380, [%r316+4];
	fma.rn.f32 	%f1002, %f379, %f380, %f378;
	add.s32 	%r602, %r602, 2;
$L__BB12_52:
	and.b32  	%r317, %r26, 1;
	setp.eq.b32 	%p58, %r317, 1;
	not.pred 	%p59, %p58;
	@%p59 bra 	$L__BB12_54;
	sub.s32 	%r318, %r602, %r24;
	shl.b32 	%r319, %r318, 2;
	add.s32 	%r320, %r5, %r319;
	ld.shared.f32 	%f381, [%r320];
	add.s32 	%r321, %r19, %r319;
	ld.shared.f32 	%f382, [%r321];
	fma.rn.f32 	%f1002, %f381, %f382, %f1002;
$L__BB12_54:
	setp.ge.u32 	%p60, %r4, %r208;
	add.s32 	%r322, %r3, 48;
	setp.ge.u32 	%p61, %r322, %r209;
	or.pred  	%p62, %p60, %p61;
	@%p62 bra 	$L__BB12_66;
	setp.lt.u32 	%p63, %r32, 7;
	mov.u32 	%r607, %r24;
	@%p63 bra 	$L__BB12_58;
	sub.s32 	%r71, %r31, %r28;
	mov.b32 	%r606, 0;
	mov.u32 	%r607, %r24;
$L__BB12_57:
	.pragma "nounroll";
	sub.s32 	%r324, %r607, %r24;
	shl.b32 	%r325, %r324, 2;
	add.s32 	%r326, %r5, %r325;
	ld.shared.f32 	%f384, [%r326];
	add.s32 	%r327, %r21, %r325;
	ld.shared.f32 	%f385, [%r327];
	fma.rn.f32 	%f386, %f384, %f385, %f1010;
	ld.shared.f32 	%f387, [%r326+4];
	ld.shared.f32 	%f388, [%r327+4];
	fma.rn.f32 	%f389, %f387, %f388, %f386;
	ld.shared.f32 	%f390, [%r326+8];
	ld.shared.f32 	%f391, [%r327+8];
	fma.rn.f32 	%f392, %f390, %f391, %f389;
	ld.shared.f32 	%f393, [%r326+12];
	ld.shared.f32 	%f394, [%r327+12];
	fma.rn.f32 	%f395, %f393, %f394, %f392;
	ld.shared.f32 	%f396, [%r326+16];
	ld.shared.f32 	%f397, [%r327+16];
	fma.rn.f32 	%f398, %f396, %f397, %f395;
	ld.shared.f32 	%f399, [%r326+20];
	ld.shared.f32 	%f400, [%r327+20];
	fma.rn.f32 	%f401, %f399, %f400, %f398;
	ld.shared.f32 	%f402, [%r326+24];
	ld.shared.f32 	%f403, [%r327+24];
	fma.rn.f32 	%f404, %f402, %f403, %f401;
	ld.shared.f32 	%f405, [%r326+28];
	ld.shared.f32 	%f406, [%r327+28];
	fma.rn.f32 	%f1010, %f405, %f406, %f404;
	add.s32 	%r607, %r607, 8;
	add.s32 	%r606, %r606, 8;
	setp.ne.s32 	%p64, %r606, %r71;
	@%p64 bra 	$L__BB12_57;
$L__BB12_58:
	setp.eq.s32 	%p65, %r28, 0;
	@%p65 bra 	$L__BB12_66;
	setp.lt.u32 	%p66, %r29, 3;
	@%p66 bra 	$L__BB12_61;
	sub.s32 	%r328, %r607, %r24;
	shl.b32 	%r329, %r328, 2;
	add.s32 	%r330, %r5, %r329;
	ld.shared.f32 	%f408, [%r330];
	add.s32 	%r331, %r21, %r329;
	ld.shared.f32 	%f409, [%r331];
	fma.rn.f32 	%f410, %f408, %f409, %f1010;
	ld.shared.f32 	%f411, [%r330+4];
	ld.shared.f32 	%f412, [%r331+4];
	fma.rn.f32 	%f413, %f411, %f412, %f410;
	ld.shared.f32 	%f414, [%r330+8];
	ld.shared.f32 	%f415, [%r331+8];
	fma.rn.f32 	%f416, %f414, %f415, %f413;
	ld.shared.f32 	%f417, [%r330+12];
	ld.shared.f32 	%f418, [%r331+12];
	fma.rn.f32 	%f1010, %f417, %f418, %f416;
	add.s32 	%r607, %r607, 4;
$L__BB12_61:
	setp.eq.s32 	%p67, %r27, 0;
	@%p67 bra 	$L__BB12_66;
	setp.eq.s32 	%p68, %r27, 1;
	@%p68 bra 	$L__BB12_64;
	sub.s32 	%r332, %r607, %r24;
	shl.b32 	%r333, %r332, 2;
	add.s32 	%r334, %r5, %r333;
	ld.shared.f32 	%f420, [%r334];
	add.s32 	%r335, %r21, %r333;
	ld.shared.f32 	%f421, [%r335];
	fma.rn.f32 	%f422, %f420, %f421, %f1010;
	ld.shared.f32 	%f423, [%r334+4];
	ld.shared.f32 	%f424, [%r335+4];
	fma.rn.f32 	%f1010, %f423, %f424, %f422;
	add.s32 	%r607, %r607, 2;
$L__BB12_64:
	and.b32  	%r336, %r26, 1;
	setp.eq.b32 	%p69, %r336, 1;
	not.pred 	%p70, %p69;
	@%p70 bra 	$L__BB12_66;
	sub.s32 	%r337, %r607, %r24;
	shl.b32 	%r338, %r337, 2;
	add.s32 	%r339, %r5, %r338;
	ld.shared.f32 	%f425, [%r339];
	add.s32 	%r340, %r21, %r338;
	ld.shared.f32 	%f426, [%r340];
	fma.rn.f32 	%f1010, %f425, %f426, %f1010;
$L__BB12_66:
	setp.ge.u32 	%p71, %r7, %r208;
	setp.ge.u32 	%p72, %r3, %r209;
	or.pred  	%p73, %p71, %p72;
	@%p73 bra 	$L__BB12_78;
	setp.lt.u32 	%p74, %r32, 7;
	mov.u32 	%r612, %r24;
	@%p74 bra 	$L__BB12_70;
	sub.s32 	%r81, %r31, %r28;
	mov.b32 	%r611, 0;
	mov.u32 	%r612, %r24;
$L__BB12_69:
	.pragma "nounroll";
	sub.s32 	%r342, %r612, %r24;
	shl.b32 	%r343, %r342, 2;
	add.s32 	%r344, %r8, %r343;
	ld.shared.f32 	%f428, [%r344];
	add.s32 	%r345, %r15, %r343;
	ld.shared.f32 	%f429, [%r345];
	fma.rn.f32 	%f430, %f428, %f429, %f1018;
	ld.shared.f32 	%f431, [%r344+4];
	ld.shared.f32 	%f432, [%r345+4];
	fma.rn.f32 	%f433, %f431, %f432, %f430;
	ld.shared.f32 	%f434, [%r344+8];
	ld.shared.f32 	%f435, [%r345+8];
	fma.rn.f32 	%f436, %f434, %f435, %f433;
	ld.shared.f32 	%f437, [%r344+12];
	ld.shared.f32 	%f438, [%r345+12];
	fma.rn.f32 	%f439, %f437, %f438, %f436;
	ld.shared.f32 	%f440, [%r344+16];
	ld.shared.f32 	%f441, [%r345+16];
	fma.rn.f32 	%f442, %f440, %f441, %f439;
	ld.shared.f32 	%f443, [%r344+20];
	ld.shared.f32 	%f444, [%r345+20];
	fma.rn.f32 	%f445, %f443, %f444, %f442;
	ld.shared.f32 	%f446, [%r344+24];
	ld.shared.f32 	%f447, [%r345+24];
	fma.rn.f32 	%f448, %f446, %f447, %f445;
	ld.shared.f32 	%f449, [%r344+28];
	ld.shared.f32 	%f450, [%r345+28];
	fma.rn.f32 	%f1018, %f449, %f450, %f448;
	add.s32 	%r612, %r612, 8;
	add.s32 	%r611, %r611, 8;
	setp.ne.s32 	%p75, %r611, %r81;
	@%p75 bra 	$L__BB12_69;
$L__BB12_70:
	setp.eq.s32 	%p76, %r28, 0;
	@%p76 bra 	$L__BB12_78;
	setp.lt.u32 	%p77, %r29, 3;
	@%p77 bra 	$L__BB12_73;
	sub.s32 	%r346, %r612, %r24;
	shl.b32 	%r347, %r346, 2;
	add.s32 	%r348, %r8, %r347;
	ld.shared.f32 	%f452, [%r348];
	add.s32 	%r349, %r15, %r347;
	ld.shared.f32 	%f453, [%r349];
	fma.rn.f32 	%f454, %f452, %f453, %f1018;
	ld.shared.f32 	%f455, [%r348+4];
	ld.shared.f32 	%f456, [%r349+4];
	fma.rn.f32 	%f457, %f455, %f456, %f454;
	ld.shared.f32 	%f458, [%r348+8];
	ld.shared.f32 	%f459, [%r349+8];
	fma.rn.f32 	%f460, %f458, %f459, %f457;
	ld.shared.f32 	%f461, [%r348+12];
	ld.shared.f32 	%f462, [%r349+12];
	fma.rn.f32 	%f1018, %f461, %f462, %f460;
	add.s32 	%r612, %r612, 4;
$L__BB12_73:
	setp.eq.s32 	%p78, %r27, 0;
	@%p78 bra 	$L__BB12_78;
	setp.eq.s32 	%p79, %r27, 1;
	@%p79 bra 	$L__BB12_76;
	sub.s32 	%r350, %r612, %r24;
	shl.b32 	%r351, %r350, 2;
	add.s32 	%r352, %r8, %r351;
	ld.shared.f32 	%f464, [%r352];
	add.s32 	%r353, %r15, %r351;
	ld.shared.f32 	%f465, [%r353];
	fma.rn.f32 	%f466, %f464, %f465, %f1018;
	ld.shared.f32 	%f467, [%r352+4];
	ld.shared.f32 	%f468, [%r353+4];
	fma.rn.f32 	%f1018, %f467, %f468, %f466;
	add.s32 	%r612, %r612, 2;
$L__BB12_76:
	and.b32  	%r354, %r26, 1;
	setp.eq.b32 	%p80, %r354, 1;
	not.pred 	%p81, %p80;
	@%p81 bra 	$L__BB12_78;
	sub.s32 	%r355, %r612, %r24;
	shl.b32 	%r356, %r355, 2;
	add.s32 	%r357, %r8, %r356;
	ld.shared.f32 	%f469, [%r357];
	add.s32 	%r358, %r15, %r356;
	ld.shared.f32 	%f470, [%r358];
	fma.rn.f32 	%f1018, %f469, %f470, %f1018;
$L__BB12_78:
	add.s32 	%r359, %r3, 16;
	setp.ge.u32 	%p83, %r359, %r209;
	or.pred  	%p84, %p71, %p83;
	@%p84 bra 	$L__BB12_90;
	setp.lt.u32 	%p85, %r32, 7;
	mov.u32 	%r617, %r24;
	@%p85 bra 	$L__BB12_82;
	sub.s32 	%r91, %r31, %r28;
	mov.b32 	%r616, 0;
	mov.u32 	%r617, %r24;
$L__BB12_81:
	.pragma "nounroll";
	sub.s32 	%r361, %r617, %r24;
	shl.b32 	%r362, %r361, 2;
	add.s32 	%r363, %r8, %r362;
	ld.shared.f32 	%f472, [%r363];
	add.s32 	%r364, %r17, %r362;
	ld.shared.f32 	%f473, [%r364];
	fma.rn.f32 	%f474, %f472, %f473, %f1026;
	ld.shared.f32 	%f475, [%r363+4];
	ld.shared.f32 	%f476, [%r364+4];
	fma.rn.f32 	%f477, %f475, %f476, %f474;
	ld.shared.f32 	%f478, [%r363+8];
	ld.shared.f32 	%f479, [%r364+8];
	fma.rn.f32 	%f480, %f478, %f479, %f477;
	ld.shared.f32 	%f481, [%r363+12];
	ld.shared.f32 	%f482, [%r364+12];
	fma.rn.f32 	%f483, %f481, %f482, %f480;
	ld.shared.f32 	%f484, [%r363+16];
	ld.shared.f32 	%f485, [%r364+16];
	fma.rn.f32 	%f486, %f484, %f485, %f483;
	ld.shared.f32 	%f487, [%r363+20];
	ld.shared.f32 	%f488, [%r364+20];
	fma.rn.f32 	%f489, %f487, %f488, %f486;
	ld.shared.f32 	%f490, [%r363+24];
	ld.shared.f32 	%f491, [%r364+24];
	fma.rn.f32 	%f492, %f490, %f491, %f489;
	ld.shared.f32 	%f493, [%r363+28];
	ld.shared.f32 	%f494, [%r364+28];
	fma.rn.f32 	%f1026, %f493, %f494, %f492;
	add.s32 	%r617, %r617, 8;
	add.s32 	%r616, %r616, 8;
	setp.ne.s32 	%p86, %r616, %r91;
	@%p86 bra 	$L__BB12_81;
$L__BB12_82:
	setp.eq.s32 	%p87, %r28, 0;
	@%p87 bra 	$L__BB12_90;
	setp.lt.u32 	%p88, %r29, 3;
	@%p88 bra 	$L__BB12_85;
	sub.s32 	%r365, %r617, %r24;
	shl.b32 	%r366, %r365, 2;
	add.s32 	%r367, %r8, %r366;
	ld.shared.f32 	%f496, [%r367];
	add.s32 	%r368, %r17, %r366;
	ld.shared.f32 	%f497, [%r368];
	fma.rn.f32 	%f498, %f496, %f497, %f1026;
	ld.shared.f32 	%f499, [%r367+4];
	ld.shared.f32 	%f500, [%r368+4];
	fma.rn.f32 	%f501, %f499, %f500, %f498;
	ld.shared.f32 	%f502, [%r367+8];
	ld.shared.f32 	%f503, [%r368+8];
	fma.rn.f32 	%f504, %f502, %f503, %f501;
	ld.shared.f32 	%f505, [%r367+12];
	ld.shared.f32 	%f506, [%r368+12];
	fma.rn.f32 	%f1026, %f505, %f506, %f504;
	add.s32 	%r617, %r617, 4;
$L__BB12_85:
	setp.eq.s32 	%p89, %r27, 0;
	@%p89 bra 	$L__BB12_90;
	setp.eq.s32 	%p90, %r27, 1;
	@%p90 bra 	$L__BB12_88;
	sub.s32 	%r369, %r617, %r24;
	shl.b32 	%r370, %r369, 2;
	add.s32 	%r371, %r8, %r370;
	ld.shared.f32 	%f508, [%r371];
	add.s32 	%r372, %r17, %r370;
	ld.shared.f32 	%f509, [%r372];
	fma.rn.f32 	%f510, %f508, %f509, %f1026;
	ld.shared.f32 	%f511, [%r371+4];
	ld.shared.f32 	%f512, [%r372+4];
	fma.rn.f32 	%f1026, %f511, %f512, %f510;
	add.s32 	%r617, %r617, 2;
$L__BB12_88:
	and.b32  	%r373, %r26, 1;
	setp.eq.b32 	%p91, %r373, 1;
	not.pred 	%p92, %p91;
	@%p92 bra 	$L__BB12_90;
	sub.s32 	%r374, %r617, %r24;
	shl.b32 	%r375, %r374, 2;
	add.s32 	%r376, %r8, %r375;
	ld.shared.f32 	%f513, [%r376];
	add.s32 	%r377, %r17, %r375;
	ld.shared.f32 	%f514, [%r377];
	fma.rn.f32 	%f1026, %f513, %f514, %f1026;
$L__BB12_90:
	setp.ge.u32 	%p93, %r7, %r208;
	add.s32 	%r378, %r3, 32;
	setp.ge.u32 	%p94, %r378, %r209;
	or.pred  	%p95, %p93, %p94;
	@%p95 bra 	$L__BB12_102;
	setp.lt.u32 	%p96, %r32, 7;
	mov.u32 	%r622, %r24;
	@%p96 bra 	$L__BB12_94;
	sub.s32 	%r101, %r31, %r28;
	mov.b32 	%r621, 0;
	mov.u32 	%r622, %r24;
$L__BB12_93:
	.pragma "nounroll";
	sub.s32 	%r380, %r622, %r24;
	shl.b32 	%r381, %r380, 2;
	add.s32 	%r382, %r8, %r381;
	ld.shared.f32 	%f516, [%r382];
	add.s32 	%r383, %r19, %r381;
	ld.shared.f32 	%f517, [%r383];
	fma.rn.f32 	%f518, %f516, %f517, %f1034;
	ld.shared.f32 	%f519, [%r382+4];
	ld.shared.f32 	%f520, [%r383+4];
	fma.rn.f32 	%f521, %f519, %f520, %f518;
	ld.shared.f32 	%f522, [%r382+8];
	ld.shared.f32 	%f523, [%r383+8];
	fma.rn.f32 	%f524, %f522, %f523, %f521;
	ld.shared.f32 	%f525, [%r382+12];
	ld.shared.f32 	%f526, [%r383+12];
	fma.rn.f32 	%f527, %f525, %f526, %f524;
	ld.shared.f32 	%f528, [%r382+16];
	ld.shared.f32 	%f529, [%r383+16];
	fma.rn.f32 	%f530, %f528, %f529, %f527;
	ld.shared.f32 	%f531, [%r382+20];
	ld.shared.f32 	%f532, [%r383+20];
	fma.rn.f32 	%f533, %f531, %f532, %f530;
	ld.shared.f32 	%f534, [%r382+24];
	ld.shared.f32 	%f535, [%r383+24];
	fma.rn.f32 	%f536, %f534, %f535, %f533;
	ld.shared.f32 	%f537, [%r382+28];
	ld.shared.f32 	%f538, [%r383+28];
	fma.rn.f32 	%f1034, %f537, %f538, %f536;
	add.s32 	%r622, %r622, 8;
	add.s32 	%r621, %r621, 8;
	setp.ne.s32 	%p97, %r621, %r101;
	@%p97 bra 	$L__BB12_93;
$L__BB12_94:
	setp.eq.s32 	%p98, %r28, 0;
	@%p98 bra 	$L__BB12_102;
	setp.lt.u32 	%p99, %r28, 4;
	@%p99 bra 	$L__BB12_97;
	sub.s32 	%r384, %r622, %r24;
	shl.b32 	%r385, %r384, 2;
	add.s32 	%r386, %r8, %r385;
	ld.shared.f32 	%f540, [%r386];
	add.s32 	%r387, %r19, %r385;
	ld.shared.f32 	%f541, [%r387];
	fma.rn.f32 	%f542, %f540, %f541, %f1034;
	ld.shared.f32 	%f543, [%r386+4];
	ld.shared.f32 	%f544, [%r387+4];
	fma.rn.f32 	%f545, %f543, %f544, %f542;
	ld.shared.f32 	%f546, [%r386+8];
	ld.shared.f32 	%f547, [%r387+8];
	fma.rn.f32 	%f548, %f546, %f547, %f545;
	ld.shared.f32 	%f549, [%r386+12];
	ld.shared.f32 	%f550, [%r387+12];
	fma.rn.f32 	%f1034, %f549, %f550, %f548;
	add.s32 	%r622, %r622, 4;
$L__BB12_97:
	setp.eq.s32 	%p100, %r27, 0;
	@%p100 bra 	$L__BB12_102;
	setp.eq.s32 	%p101, %r27, 1;
	@%p101 bra 	$L__BB12_100;
	sub.s32 	%r388, %r622, %r24;
	shl.b32 	%r389, %r388, 2;
	add.s32 	%r390, %r8, %r389;
	ld.shared.f32 	%f552, [%r390];
	add.s32 	%r391, %r19, %r389;
	ld.shared.f32 	%f553, [%r391];
	fma.rn.f32 	%f554, %f552, %f553, %f1034;
	ld.shared.f32 	%f555, [%r390+4];
	ld.shared.f32 	%f556, [%r391+4];
	fma.rn.f32 	%f1034, %f555, %f556, %f554;
	add.s32 	%r622, %r622, 2;
$L__BB12_100:
	and.b32  	%r392, %r26, 1;
	setp.eq.b32 	%p102, %r392, 1;
	not.pred 	%p103, %p102;
	@%p103 bra 	$L__BB12_102;
	sub.s32 	%r393, %r622, %r24;
	shl.b32 	%r394, %r393, 2;
	add.s32 	%r395, %r8, %r394;
	ld.shared.f32 	%f557, [%r395];
	add.s32 	%r396, %r19, %r394;
	ld.shared.f32 	%f558, [%r396];
	fma.rn.f32 	%f1034, %f557, %f558, %f1034;
$L__BB12_102:
	add.s32 	%r397, %r3, 48;
	setp.ge.u32 	%p105, %r397, %r209;
	or.pred  	%p106, %p93, %p105;
	@%p106 bra 	$L__BB12_114;
	setp.lt.u32 	%p107, %r32, 7;
	mov.u32 	%r627, %r24;
	@%p107 bra 	$L__BB12_106;
	sub.s32 	%r111, %r31, %r28;
	mov.b32 	%r626, 0;
	mov.u32 	%r627, %r24;
$L__BB12_105:
	.pragma "nounroll";
	sub.s32 	%r399, %r627, %r24;
	shl.b32 	%r400, %r399, 2;
	add.s32 	%r401, %r8, %r400;
	ld.shared.f32 	%f560, [%r401];
	add.s32 	%r402, %r21, %r400;
	ld.shared.f32 	%f561, [%r402];
	fma.rn.f32 	%f562, %f560, %f561, %f1042;
	ld.shared.f32 	%f563, [%r401+4];
	ld.shared.f32 	%f564, [%r402+4];
	fma.rn.f32 	%f565, %f563, %f564, %f562;
	ld.shared.f32 	%f566, [%r401+8];
	ld.shared.f32 	%f567, [%r402+8];
	fma.rn.f32 	%f568, %f566, %f567, %f565;
	ld.shared.f32 	%f569, [%r401+12];
	ld.shared.f32 	%f570, [%r402+12];
	fma.rn.f32 	%f571, %f569, %f570, %f568;
	ld.shared.f32 	%f572, [%r401+16];
	ld.shared.f32 	%f573, [%r402+16];
	fma.rn.f32 	%f574, %f572, %f573, %f571;
	ld.shared.f32 	%f575, [%r401+20];
	ld.shared.f32 	%f576, [%r402+20];
	fma.rn.f32 	%f577, %f575, %f576, %f574;
	ld.shared.f32 	%f578, [%r401+24];
	ld.shared.f32 	%f579, [%r402+24];
	fma.rn.f32 	%f580, %f578, %f579, %f577;
	ld.shared.f32 	%f581, [%r401+28];
	ld.shared.f32 	%f582, [%r402+28];
	fma.rn.f32 	%f1042, %f581, %f582, %f580;
	add.s32 	%r627, %r627, 8;
	add.s32 	%r626, %r626, 8;
	setp.ne.s32 	%p108, %r626, %r111;
	@%p108 bra 	$L__BB12_105;
$L__BB12_106:
	setp.eq.s32 	%p109, %r28, 0;
	@%p109 bra 	$L__BB12_114;
	setp.lt.u32 	%p110, %r28, 4;
	@%p110 bra 	$L__BB12_109;
	sub.s32 	%r403, %r627, %r24;
	shl.b32 	%r404, %r403, 2;
	add.s32 	%r405, %r8, %r404;
	ld.shared.f32 	%f584, [%r405];
	add.s32 	%r406, %r21, %r404;
	ld.shared.f32 	%f585, [%r406];
	fma.rn.f32 	%f586, %f584, %f585, %f1042;
	ld.shared.f32 	%f587, [%r405+4];
	ld.shared.f32 	%f588, [%r406+4];
	fma.rn.f32 	%f589, %f587, %f588, %f586;
	ld.shared.f32 	%f590, [%r405+8];
	ld.shared.f32 	%f591, [%r406+8];
	fma.rn.f32 	%f592, %f590, %f591, %f589;
	ld.shared.f32 	%f593, [%r405+12];
	ld.shared.f32 	%f594, [%r406+12];
	fma.rn.f32 	%f1042, %f593, %f594, %f592;
	add.s32 	%r627, %r627, 4;
$L__BB12_109:
	setp.eq.s32 	%p111, %r27, 0;
	@%p111 bra 	$L__BB12_114;
	setp.eq.s32 	%p112, %r27, 1;
	@%p112 bra 	$L__BB12_112;
	sub.s32 	%r407, %r627, %r24;
	shl.b32 	%r408, %r407, 2;
	add.s32 	%r409, %r8, %r408;
	ld.shared.f32 	%f596, [%r409];
	add.s32 	%r410, %r21, %r408;
	ld.shared.f32 	%f597, [%r410];
	fma.rn.f32 	%f598, %f596, %f597, %f1042;
	ld.shared.f32 	%f599, [%r409+4];
	ld.shared.f32 	%f600, [%r410+4];
	fma.rn.f32 	%f1042, %f599, %f600, %f598;
	add.s32 	%r627, %r627, 2;
$L__BB12_112:
	and.b32  	%r411, %r26, 1;
	setp.eq.b32 	%p113, %r411, 1;
	not.pred 	%p114, %p113;
	@%p114 bra 	$L__BB12_114;
	sub.s32 	%r412, %r627, %r24;
	shl.b32 	%r413, %r412, 2;
	add.s32 	%r414, %r8, %r413;
	ld.shared.f32 	%f601, [%r414];
	add.s32 	%r415, %r21, %r413;
	ld.shared.f32 	%f602, [%r415];
	fma.rn.f32 	%f1042, %f601, %f602, %f1042;
$L__BB12_114:
	add.s32 	%r416, %r4, 32;
	setp.ge.u32 	%p115, %r416, %r208;
	setp.ge.u32 	%p116, %r3, %r209;
	or.pred  	%p117, %p115, %p116;
	@%p117 bra 	$L__BB12_126;
	setp.lt.u32 	%p118, %r32, 7;
	mov.u32 	%r632, %r24;
	@%p118 bra 	$L__BB12_118;
	sub.s32 	%r121, %r31, %r28;
	mov.b32 	%r631, 0;
	mov.u32 	%r632, %r24;
$L__BB12_117:
	.pragma "nounroll";
	sub.s32 	%r418, %r632, %r24;
	shl.b32 	%r419, %r418, 2;
	add.s32 	%r420, %r10, %r419;
	ld.shared.f32 	%f604, [%r420];
	add.s32 	%r421, %r15, %r419;
	ld.shared.f32 	%f605, [%r421];
	fma.rn.f32 	%f606, %f604, %f605, %f1050;
	ld.shared.f32 	%f607, [%r420+4];
	ld.shared.f32 	%f608, [%r421+4];
	fma.rn.f32 	%f609, %f607, %f608, %f606;
	ld.shared.f32 	%f610, [%r420+8];
	ld.shared.f32 	%f611, [%r421+8];
	fma.rn.f32 	%f612, %f610, %f611, %f609;
	ld.shared.f32 	%f613, [%r420+12];
	ld.shared.f32 	%f614, [%r421+12];
	fma.rn.f32 	%f615, %f613, %f614, %f612;
	ld.shared.f32 	%f616, [%r420+16];
	ld.shared.f32 	%f617, [%r421+16];
	fma.rn.f32 	%f618, %f616, %f617, %f615;
	ld.shared.f32 	%f619, [%r420+20];
	ld.shared.f32 	%f620, [%r421+20];
	fma.rn.f32 	%f621, %f619, %f620, %f618;
	ld.shared.f32 	%f622, [%r420+24];
	ld.shared.f32 	%f623, [%r421+24];
	fma.rn.f32 	%f624, %f622, %f623, %f621;
	ld.shared.f32 	%f625, [%r420+28];
	ld.shared.f32 	%f626, [%r421+28];
	fma.rn.f32 	%f1050, %f625, %f626, %f624;
	add.s32 	%r632, %r632, 8;
	add.s32 	%r631, %r631, 8;
	setp.ne.s32 	%p119, %r631, %r121;
	@%p119 bra 	$L__BB12_117;
$L__BB12_118:
	setp.eq.s32 	%p120, %r28, 0;
	@%p120 bra 	$L__BB12_126;
	setp.lt.u32 	%p121, %r28, 4;
	@%p121 bra 	$L__BB12_121;
	sub.s32 	%r422, %r632, %r24;
	shl.b32 	%r423, %r422, 2;
	add.s32 	%r424, %r10, %r423;
	ld.shared.f32 	%f628, [%r424];
	add.s32 	%r425, %r15, %r423;
	ld.shared.f32 	%f629, [%r425];
	fma.rn.f32 	%f630, %f628, %f629, %f1050;
	ld.shared.f32 	%f631, [%r424+4];
	ld.shared.f32 	%f632, [%r425+4];
	fma.rn.f32 	%f633, %f631, %f632, %f630;
	ld.shared.f32 	%f634, [%r424+8];
	ld.shared.f32 	%f635, [%r425+8];
	fma.rn.f32 	%f636, %f634, %f635, %f633;
	ld.shared.f32 	%f637, [%r424+12];
	ld.shared.f32 	%f638, [%r425+12];
	fma.rn.f32 	%f1050, %f637, %f638, %f636;
	add.s32 	%r632, %r632, 4;
$L__BB12_121:
	setp.eq.s32 	%p122, %r27, 0;
	@%p122 bra 	$L__BB12_126;
	setp.eq.s32 	%p123, %r27, 1;
	@%p123 bra 	$L__BB12_124;
	sub.s32 	%r426, %r632, %r24;
	shl.b32 	%r427, %r426, 2;
	add.s32 	%r428, %r10, %r427;
	ld.shared.f32 	%f640, [%r428];
	add.s32 	%r429, %r15, %r427;
	ld.shared.f32 	%f641, [%r429];
	fma.rn.f32 	%f642, %f640, %f641, %f1050;
	ld.shared.f32 	%f643, [%r428+4];
	ld.shared.f32 	%f644, [%r429+4];
	fma.rn.f32 	%f1050, %f643, %f644, %f642;
	add.s32 	%r632, %r632, 2;
$L__BB12_124:
	and.b32  	%r430, %r26, 1;
	setp.eq.b32 	%p124, %r430, 1;
	not.pred 	%p125, %p124;
	@%p125 bra 	$L__BB12_126;
	sub.s32 	%r431, %r632, %r24;
	shl.b32 	%r432, %r431, 2;
	add.s32 	%r433, %r10, %r432;
	ld.shared.f32 	%f645, [%r433];
	add.s32 	%r434, %r15, %r432;
	ld.shared.f32 	%f646, [%r434];
	fma.rn.f32 	%f1050, %f645, %f646, %f1050;
$L__BB12_126:
	add.s32 	%r435, %r4, 32;
	setp.ge.u32 	%p126, %r435, %r208;
	add.s32 	%r436, %r3, 16;
	setp.ge.u32 	%p127, %r436, %r209;
	or.pred  	%p128, %p126, %p127;
	@%p128 bra 	$L__BB12_138;
	setp.lt.u32 	%p129, %r32, 7;
	mov.u32 	%r637, %r24;
	@%p129 bra 	$L__BB12_130;
	sub.s32 	%r131, %r31, %r28;
	mov.b32 	%r636, 0;
	mov.u32 	%r637, %r24;
$L__BB12_129:
	.pragma "nounroll";
	sub.s32 	%r438, %r637, %r24;
	shl.b32 	%r439, %r438, 2;
	add.s32 	%r440, %r10, %r439;
	ld.shared.f32 	%f648, [%r440];
	add.s32 	%r441, %r17, %r439;
	ld.shared.f32 	%f649, [%r441];
	fma.rn.f32 	%f650, %f648, %f649, %f1058;
	ld.shared.f32 	%f651, [%r440+4];
	ld.shared.f32 	%f652, [%r441+4];
	fma.rn.f32 	%f653, %f651, %f652, %f650;
	ld.shared.f32 	%f654, [%r440+8];
	ld.shared.f32 	%f655, [%r441+8];
	fma.rn.f32 	%f656, %f654, %f655, %f653;
	ld.shared.f32 	%f657, [%r440+12];
	ld.shared.f32 	%f658, [%r441+12];
	fma.rn.f32 	%f659, %f657, %f658, %f656;
	ld.shared.f32 	%f660, [%r440+16];
	ld.shared.f32 	%f661, [%r441+16];
	fma.rn.f32 	%f662, %f660, %f661, %f659;
	ld.shared.f32 	%f663, [%r440+20];
	ld.shared.f32 	%f664, [%r441+20];
	fma.rn.f32 	%f665, %f663, %f664, %f662;
	ld.shared.f32 	%f666, [%r440+24];
	ld.shared.f32 	%f667, [%r441+24];
	fma.rn.f32 	%f668, %f666, %f667, %f665;
	ld.shared.f32 	%f669, [%r440+28];
	ld.shared.f32 	%f670, [%r441+28];
	fma.rn.f32 	%f1058, %f669, %f670, %f668;
	add.s32 	%r637, %r637, 8;
	add.s32 	%r636, %r636, 8;
	setp.ne.s32 	%p130, %r636, %r131;
	@%p130 bra 	$L__BB12_129;
$L__BB12_130:
	setp.eq.s32 	%p131, %r28, 0;
	@%p131 bra 	$L__BB12_138;
	setp.lt.u32 	%p132, %r28, 4;
	@%p132 bra 	$L__BB12_133;
	sub.s32 	%r442, %r637, %r24;
	shl.b32 	%r443, %r442, 2;
	add.s32 	%r444, %r10, %r443;
	ld.shared.f32 	%f672, [%r444];
	add.s32 	%r445, %r17, %r443;
	ld.shared.f32 	%f673, [%r445];
	fma.rn.f32 	%f674, %f672, %f673, %f1058;
	ld.shared.f32 	%f675, [%r444+4];
	ld.shared.f32 	%f676, [%r445+4];
	fma.rn.f32 	%f677, %f675, %f676, %f674;
	ld.shared.f32 	%f678, [%r444+8];
	ld.shared.f32 	%f679, [%r445+8];
	fma.rn.f32 	%f680, %f678, %f679, %f677;
	ld.shared.f32 	%f681, [%r444+12];
	ld.shared.f32 	%f682, [%r445+12];
	fma.rn.f32 	%f1058, %f681, %f682, %f680;
	add.s32 	%r637, %r637, 4;
$L__BB12_133:
	setp.eq.s32 	%p133, %r27, 0;
	@%p133 bra 	$L__BB12_138;
	setp.eq.s32 	%p134, %r27, 1;
	@%p134 bra 	$L__BB12_136;
	sub.s32 	%r446, %r637, %r24;
	shl.b32 	%r447, %r446, 2;
	add.s32 	%r448, %r10, %r447;
	ld.shared.f32 	%f684, [%r448];
	add.s32 	%r449, %r17, %r447;
	ld.shared.f32 	%f685, [%r449];
	fma.rn.f32 	%f686, %f684, %f685, %f1058;
	ld.shared.f32 	%f687, [%r448+4];
	ld.shared.f32 	%f688, [%r449+4];
	fma.rn.f32 	%f1058, %f687, %f688, %f686;
	add.s32 	%r637, %r637, 2;
$L__BB12_136:
	and.b32  	%r450, %r26, 1;
	setp.eq.b32 	%p135, %r450, 1;
	not.pred 	%p136, %p135;
	@%p136 bra 	$L__BB12_138;
	sub.s32 	%r451, %r637, %r24;
	shl.b32 	%r452, %r451, 2;
	add.s32 	%r453, %r10, %r452;
	ld.shared.f32 	%f689, [%r453];
	add.s32 	%r454, %r17, %r452;
	ld.shared.f32 	%f690, [%r454];
	fma.rn.f32 	%f1058, %f689, %f690, %f1058;
$L__BB12_138:
	add.s32 	%r455, %r4, 32;
	setp.ge.u32 	%p137, %r455, %r208;
	add.s32 	%r456, %r3, 32;
	setp.ge.u32 	%p138, %r456, %r209;
	or.pred  	%p139, %p137, %p138;
	@%p139 bra 	$L__BB12_150;
	setp.lt.u32 	%p140, %r32, 7;
	mov.u32 	%r642, %r24;
	@%p140 bra 	$L__BB12_142;
	sub.s32 	%r141, %r31, %r28;
	mov.b32 	%r641, 0;
	mov.u32 	%r642, %r24;
$L__BB12_141:
	.pragma "nounroll";
	sub.s32 	%r458, %r642, %r24;
	shl.b32 	%r459, %r458, 2;
	add.s32 	%r460, %r10, %r459;
	ld.shared.f32 	%f692, [%r460];
	add.s32 	%r461, %r19, %r459;
	ld.shared.f32 	%f693, [%r461];
	fma.rn.f32 	%f694, %f692, %f693, %f1066;
	ld.shared.f32 	%f695, [%r460+4];
	ld.shared.f32 	%f696, [%r461+4];
	fma.rn.f32 	%f697, %f695, %f696, %f694;
	ld.shared.f32 	%f698, [%r460+8];
	ld.shared.f32 	%f699, [%r461+8];
	fma.rn.f32 	%f700, %f698, %f699, %f697;
	ld.shared.f32 	%f701, [%r460+12];
	ld.shared.f32 	%f702, [%r461+12];
	fma.rn.f32 	%f703, %f701, %f702, %f700;
	ld.shared.f32 	%f704, [%r460+16];
	ld.shared.f32 	%f705, [%r461+16];
	fma.rn.f32 	%f706, %f704, %f705, %f703;
	ld.shared.f32 	%f707, [%r460+20];
	ld.shared.f32 	%f708, [%r461+20];
	fma.rn.f32 	%f709, %f707, %f708, %f706;
	ld.shared.f32 	%f710, [%r460+24];
	ld.shared.f32 	%f711, [%r461+24];
	fma.rn.f32 	%f712, %f710, %f711, %f709;
	ld.shared.f32 	%f713, [%r460+28];
	ld.shared.f32 	%f714, [%r461+28];
	fma.rn.f32 	%f1066, %f713, %f714, %f712;
	add.s32 	%r642, %r642, 8;
	add.s32 	%r641, %r641, 8;
	setp.ne.s32 	%p141, %r641, %r141;
	@%p141 bra 	$L__BB12_141;
$L__BB12_142:
	setp.eq.s32 	%p142, %r28, 0;
	@%p142 bra 	$L__BB12_150;
	setp.lt.u32 	%p143, %r28, 4;
	@%p143 bra 	$L__BB12_145;
	sub.s32 	%r462, %r642, %r24;
	shl.b32 	%r463, %r462, 2;
	add.s32 	%r464, %r10, %r463;
	ld.shared.f32 	%f716, [%r464];
	add.s32 	%r465, %r19, %r463;
	ld.shared.f32 	%f717, [%r465];
	fma.rn.f32 	%f718, %f716, %f717, %f1066;
	ld.shared.f32 	%f719, [%r464+4];
	ld.shared.f32 	%f720, [%r465+4];
	fma.rn.f32 	%f721, %f719, %f720, %f718;
	ld.shared.f32 	%f722, [%r464+8];
	ld.shared.f32 	%f723, [%r465+8];
	fma.rn.f32 	%f724, %f722, %f723, %f721;
	ld.shared.f32 	%f725, [%r464+12];
	ld.shared.f32 	%f726, [%r465+12];
	fma.rn.f32 	%f1066, %f725, %f726, %f724;
	add.s32 	%r642, %r642, 4;
$L__BB12_145:
	setp.eq.s32 	%p144, %r27, 0;
	@%p144 bra 	$L__BB12_150;
	setp.eq.s32 	%p145, %r27, 1;
	@%p145 bra 	$L__BB12_148;
	sub.s32 	%r466, %r642, %r24;
	shl.b32 	%r467, %r466, 2;
	add.s32 	%r468, %r10, %r467;
	ld.shared.f32 	%f728, [%r468];
	add.s32 	%r469, %r19, %r467;
	ld.shared.f32 	%f729, [%r469];
	fma.rn.f32 	%f730, %f728, %f729, %f1066;
	ld.shared.f32 	%f731, [%r468+4];
	ld.shared.f32 	%f732, [%r469+4];
	fma.rn.f32 	%f1066, %f731, %f732, %f730;
	add.s32 	%r642, %r642, 2;
$L__BB12_148:
	and.b32  	%r470, %r26, 1;
	setp.eq.b32 	%p146, %r470, 1;
	not.pred 	%p147, %p146;
	@%p147 bra 	$L__BB12_150;
	sub.s32 	%r471, %r642, %r24;
	shl.b32 	%r472, %r471, 2;
	add.s32 	%r473, %r10, %r472;
	ld.shared.f32 	%f733, [%r473];
	add.s32 	%r474, %r19, %r472;
	ld.shared.f32 	%f734, [%r474];
	fma.rn.f32 	%f1066, %f733, %f734, %f1066;
$L__BB12_150:
	add.s32 	%r475, %r4, 32;
	setp.ge.u32 	%p148, %r475, %r208;
	add.s32 	%r476, %r3, 48;
	setp.ge.u32 	%p149, %r476, %r209;
	or.pred  	%p150, %p148, %p149;
	@%p150 bra 	$L__BB12_162;
	setp.lt.u32 	%p151, %r32, 7;
	mov.u32 	%r647, %r24;
	@%p151 bra 	$L__BB12_154;
	sub.s32 	%r151, %r31, %r28;
	mov.b32 	%r646, 0;
	mov.u32 	%r647, %r24;
$L__BB12_153:
	.pragma "nounroll";
	sub.s32 	%r478, %r647, %r24;
	shl.b32 	%r479, %r478, 2;
	add.s32 	%r480, %r10, %r479;
	ld.shared.f32 	%f736, [%r480];
	add.s32 	%r481, %r21, %r479;
	ld.shared.f32 	%f737, [%r481];
	fma.rn.f32 	%f738, %f736, %f737, %f1074;
	ld.shared.f32 	%f739, [%r480+4];
	ld.shared.f32 	%f740, [%r481+4];
	fma.rn.f32 	%f741, %f739, %f740, %f738;
	ld.shared.f32 	%f742, [%r480+8];
	ld.shared.f32 	%f743, [%r481+8];
	fma.rn.f32 	%f744, %f742, %f743, %f741;
	ld.shared.f32 	%f745, [%r480+12];
	ld.shared.f32 	%f746, [%r481+12];
	fma.rn.f32 	%f747, %f745, %f746, %f744;
	ld.shared.f32 	%f748, [%r480+16];
	ld.shared.f32 	%f749, [%r481+16];
	fma.rn.f32 	%f750, %f748, %f749, %f747;
	ld.shared.f32 	%f751, [%r480+20];
	ld.shared.f32 	%f752, [%r481+20];
	fma.rn.f32 	%f753, %f751, %f752, %f750;
	ld.shared.f32 	%f754, [%r480+24];
	ld.shared.f32 	%f755, [%r481+24];
	fma.rn.f32 	%f756, %f754, %f755, %f753;
	ld.shared.f32 	%f757, [%r480+28];
	ld.shared.f32 	%f758, [%r481+28];
	fma.rn.f32 	%f1074, %f757, %f758, %f756;
	add.s32 	%r647, %r647, 8;
	add.s32 	%r646, %r646, 8;
	setp.ne.s32 	%p152, %r646, %r151;
	@%p152 bra 	$L__BB12_153;
$L__BB12_154:
	setp.eq.s32 	%p153, %r28, 0;
	@%p153 bra 	$L__BB12_162;
	setp.lt.u32 	%p154, %r28, 4;
	@%p154 bra 	$L__BB12_157;
	sub.s32 	%r482, %r647, %r24;
	shl.b32 	%r483, %r482, 2;
	add.s32 	%r484, %r10, %r483;
	ld.shared.f32 	%f760, [%r484];
	add.s32 	%r485, %r21, %r483;
	ld.shared.f32 	%f761, [%r485];
	fma.rn.f32 	%f762, %f760, %f761, %f1074;
	ld.shared.f32 	%f763, [%r484+4];
	ld.shared.f32 	%f764, [%r485+4];
	fma.rn.f32 	%f765, %f763, %f764, %f762;
	ld.shared.f32 	%f766, [%r484+8];
	ld.shared.f32 	%f767, [%r485+8];
	fma.rn.f32 	%f768, %f766, %f767, %f765;
	ld.shared.f32 	%f769, [%r484+12];
	ld.shared.f32 	%f770, [%r485+12];
	fma.rn.f32 	%f1074, %f769, %f770, %f768;
	add.s32 	%r647, %r647, 4;
$L__BB12_157:
	setp.eq.s32 	%p155, %r27, 0;
	@%p155 bra 	$L__BB12_162;
	setp.eq.s32 	%p156, %r27, 1;
	@%p156 bra 	$L__BB12_160;
	sub.s32 	%r486, %r647, %r24;
	shl.b32 	%r487, %r486, 2;
	add.s32 	%r488, %r10, %r487;
	ld.shared.f32 	%f772, [%r488];
	add.s32 	%r489, %r21, %r487;
	ld.shared.f32 	%f773, [%r489];
	fma.rn.f32 	%f774, %f772, %f773, %f1074;
	ld.shared.f32 	%f775, [%r488+4];
	ld.shared.f32 	%f776, [%r489+4];
	fma.rn.f32 	%f1074, %f775, %f776, %f774;
	add.s32 	%r647, %r647, 2;
$L__BB12_160:
	and.b32  	%r490, %r26, 1;
	setp.eq.b32 	%p157, %r490, 1;
	not.pred 	%p158, %p157;
	@%p158 bra 	$L__BB12_162;
	sub.s32 	%r491, %r647, %r24;
	shl.b32 	%r492, %r491, 2;
	add.s32 	%r493, %r10, %r492;
	ld.shared.f32 	%f777, [%r493];
	add.s32 	%r494, %r21, %r492;
	ld.shared.f32 	%f778, [%r494];
	fma.rn.f32 	%f1074, %f777, %f778, %f1074;
$L__BB12_162:
	setp.ge.u32 	%p159, %r12, %r208;
	or.pred  	%p161, %p159, %p116;
	@%p161 bra 	$L__BB12_174;
	setp.lt.u32 	%p162, %r32, 7;
	mov.u32 	%r652, %r24;
	@%p162 bra 	$L__BB12_166;
	sub.s32 	%r161, %r31, %r28;
	mov.b32 	%r651, 0;
	mov.u32 	%r652, %r24;
$L__BB12_165:
	.pragma "nounroll";
	sub.s32 	%r496, %r652, %r24;
	shl.b32 	%r497, %r496, 2;
	add.s32 	%r498, %r13, %r497;
	ld.shared.f32 	%f780, [%r498];
	add.s32 	%r499, %r15, %r497;
	ld.shared.f32 	%f781, [%r499];
	fma.rn.f32 	%f782, %f780, %f781, %f1082;
	ld.shared.f32 	%f783, [%r498+4];
	ld.shared.f32 	%f784, [%r499+4];
	fma.rn.f32 	%f785, %f783, %f784, %f782;
	ld.shared.f32 	%f786, [%r498+8];
	ld.shared.f32 	%f787, [%r499+8];
	fma.rn.f32 	%f788, %f786, %f787, %f785;
	ld.shared.f32 	%f789, [%r498+12];
	ld.shared.f32 	%f790, [%r499+12];
	fma.rn.f32 	%f791, %f789, %f790, %f788;
	ld.shared.f32 	%f792, [%r498+16];
	ld.shared.f32 	%f793, [%r499+16];
	fma.rn.f32 	%f794, %f792, %f793, %f791;
	ld.shared.f32 	%f795, [%r498+20];
	ld.shared.f32 	%f796, [%r499+20];
	fma.rn.f32 	%f797, %f795, %f796, %f794;
	ld.shared.f32 	%f798, [%r498+24];
	ld.shared.f32 	%f799, [%r499+24];
	fma.rn.f32 	%f800, %f798, %f799, %f797;
	ld.shared.f32 	%f801, [%r498+28];
	ld.shared.f32 	%f802, [%r499+28];
	fma.rn.f32 	%f1082, %f801, %f802, %f800;
	add.s32 	%r652, %r652, 8;
	add.s32 	%r651, %r651, 8;
	setp.ne.s32 	%p163, %r651, %r161;
	@%p163 bra 	$L__BB12_165;
$L__BB12_166:
	setp.eq.s32 	%p164, %r28, 0;
	@%p164 bra 	$L__BB12_174;
	setp.lt.u32 	%p165, %r28, 4;
	@%p165 bra 	$L__BB12_169;
	sub.s32 	%r500, %r652, %r24;
	shl.b32 	%r501, %r500, 2;
	add.s32 	%r502, %r13, %r501;
	ld.shared.f32 	%f804, [%r502];
	add.s32 	%r503, %r15, %r501;
	ld.shared.f32 	%f805, [%r503];
	fma.rn.f32 	%f806, %f804, %f805, %f1082;
	ld.shared.f32 	%f807, [%r502+4];
	ld.shared.f32 	%f808, [%r503+4];
	fma.rn.f32 	%f809, %f807, %f808, %f806;
	ld.shared.f32 	%f810, [%r502+8];
	ld.shared.f32 	%f811, [%r503+8];
	fma.rn.f32 	%f812, %f810, %f811, %f809;
	ld.shared.f32 	%f813, [%r502+12];
	ld.shared.f32 	%f814, [%r503+12];
	fma.rn.f32 	%f1082, %f813, %f814, %f812;
	add.s32 	%r652, %r652, 4;
$L__BB12_169:
	setp.eq.s32 	%p166, %r27, 0;
	@%p166 bra 	$L__BB12_174;
	setp.eq.s32 	%p167, %r27, 1;
	@%p167 bra 	$L__BB12_172;
	sub.s32 	%r504, %r652, %r24;
	shl.b32 	%r505, %r504, 2;
	add.s32 	%r506, %r13, %r505;
	ld.shared.f32 	%f816, [%r506];
	add.s32 	%r507, %r15, %r505;
	ld.shared.f32 	%f817, [%r507];
	fma.rn.f32 	%f818, %f816, %f817, %f1082;
	ld.shared.f32 	%f819, [%r506+4];
	ld.shared.f32 	%f820, [%r507+4];
	fma.rn.f32 	%f1082, %f819, %f820, %f818;
	add.s32 	%r652, %r652, 2;
$L__BB12_172:
	and.b32  	%r508, %r26, 1;
	setp.eq.b32 	%p168, %r508, 1;
	not.pred 	%p169, %p168;
	@%p169 bra 	$L__BB12_174;
	sub.s32 	%r509, %r652, %r24;
	shl.b32 	%r510, %r509, 2;
	add.s32 	%r511, %r13, %r510;
	ld.shared.f32 	%f821, [%r511];
	add.s32 	%r512, %r15, %r510;
	ld.shared.f32 	%f822, [%r512];
	fma.rn.f32 	%f1082, %f821, %f822, %f1082;
$L__BB12_174:
	add.s32 	%r513, %r3, 16;
	setp.ge.u32 	%p171, %r513, %r209;
	or.pred  	%p172, %p159, %p171;
	@%p172 bra 	$L__BB12_186;
	setp.lt.u32 	%p173, %r32, 7;
	mov.u32 	%r657, %r24;
	@%p173 bra 	$L__BB12_178;
	sub.s32 	%r171, %r31, %r28;
	mov.b32 	%r656, 0;
	mov.u32 	%r657, %r24;
$L__BB12_177:
	.pragma "nounroll";
	sub.s32 	%r515, %r657, %r24;
	shl.b32 	%r516, %r515, 2;
	add.s32 	%r517, %r13, %r516;
	ld.shared.f32 	%f824, [%r517];
	add.s32 	%r518, %r17, %r516;
	ld.shared.f32 	%f825, [%r518];
	fma.rn.f32 	%f826, %f824, %f825, %f1090;
	ld.shared.f32 	%f827, [%r517+4];
	ld.shared.f32 	%f828, [%r518+4];
	fma.rn.f32 	%f829, %f827, %f828, %f826;
	ld.shared.f32 	%f830, [%r517+8];
	ld.shared.f32 	%f831, [%r518+8];
	fma.rn.f32 	%f832, %f830, %f831, %f829;
	ld.shared.f32 	%f833, [%r517+12];
	ld.shared.f32 	%f834, [%r518+12];
	fma.rn.f32 	%f835, %f833, %f834, %f832;
	ld.shared.f32 	%f836, [%r517+16];
	ld.shared.f32 	%f837, [%r518+16];
	fma.rn.f32 	%f838, %f836, %f837, %f835;
	ld.shared.f32 	%f839, [%r517+20];
	ld.shared.f32 	%f840, [%r518+20];
	fma.rn.f32 	%f841, %f839, %f840, %f838;
	ld.shared.f32 	%f842, [%r517+24];
	ld.shared.f32 	%f843, [%r518+24];
	fma.rn.f32 	%f844, %f842, %f843, %f841;
	ld.shared.f32 	%f845, [%r517+28];
	ld.shared.f32 	%f846, [%r518+28];
	fma.rn.f32 	%f1090, %f845, %f846, %f844;
	add.s32 	%r657, %r657, 8;
	add.s32 	%r656, %r656, 8;
	setp.ne.s32 	%p174, %r656, %r171;
	@%p174 bra 	$L__BB12_177;
$L__BB12_178:
	setp.eq.s32 	%p175, %r28, 0;
	@%p175 bra 	$L__BB12_186;
	setp.lt.u32 	%p176, %r28, 4;
	@%p176 bra 	$L__BB12_181;
	sub.s32 	%r519, %r657, %r24;
	shl.b32 	%r520, %r519, 2;
	add.s32 	%r521, %r13, %r520;
	ld.shared.f32 	%f848, [%r521];
	add.s32 	%r522, %r17, %r520;
	ld.shared.f32 	%f849, [%r522];
	fma.rn.f32 	%f850, %f848, %f849, %f1090;
	ld.shared.f32 	%f851, [%r521+4];
	ld.shared.f32 	%f852, [%r522+4];
	fma.rn.f32 	%f853, %f851, %f852, %f850;
	ld.shared.f32 	%f854, [%r521+8];
	ld.shared.f32 	%f855, [%r522+8];
	fma.rn.f32 	%f856, %f854, %f855, %f853;
	ld.shared.f32 	%f857, [%r521+12];
	ld.shared.f32 	%f858, [%r522+12];
	fma.rn.f32 	%f1090, %f857, %f858, %f856;
	add.s32 	%r657, %r657, 4;
$L__BB12_181:
	setp.eq.s32 	%p177, %r27, 0;
	@%p177 bra 	$L__BB12_186;
	setp.eq.s32 	%p178, %r27, 1;
	@%p178 bra 	$L__BB12_184;
	sub.s32 	%r523, %r657, %r24;
	shl.b32 	%r524, %r523, 2;
	add.s32 	%r525, %r13, %r524;
	ld.shared.f32 	%f860, [%r525];
	add.s32 	%r526, %r17, %r524;
	ld.shared.f32 	%f861, [%r526];
	fma.rn.f32 	%f862, %f860, %f861, %f1090;
	ld.shared.f32 	%f863, [%r525+4];
	ld.shared.f32 	%f864, [%r526+4];
	fma.rn.f32 	%f1090, %f863, %f864, %f862;
	add.s32 	%r657, %r657, 2;
$L__BB12_184:
	and.b32  	%r527, %r26, 1;
	setp.eq.b32 	%p179, %r527, 1;
	not.pred 	%p180, %p179;
	@%p180 bra 	$L__BB12_186;
	sub.s32 	%r528, %r657, %r24;
	shl.b32 	%r529, %r528, 2;
	add.s32 	%r530, %r13, %r529;
	ld.shared.f32 	%f865, [%r530];
	add.s32 	%r531, %r17, %r529;
	ld.shared.f32 	%f866, [%r531];
	fma.rn.f32 	%f1090, %f865, %f866, %f1090;
$L__BB12_186:
	setp.ge.u32 	%p181, %r12, %r208;
	add.s32 	%r532, %r3, 32;
	setp.ge.u32 	%p182, %r532, %r209;
	or.pred  	%p183, %p181, %p182;
	@%p183 bra 	$L__BB12_198;
	setp.lt.u32 	%p184, %r32, 7;
	mov.u32 	%r662, %r24;
	@%p184 bra 	$L__BB12_190;
	sub.s32 	%r181, %r31, %r28;
	mov.b32 	%r661, 0;
	mov.u32 	%r662, %r24;
$L__BB12_189:
	.pragma "nounroll";
	sub.s32 	%r534, %r662, %r24;
	shl.b32 	%r535, %r534, 2;
	add.s32 	%r536, %r13, %r535;
	ld.shared.f32 	%f868, [%r536];
	add.s32 	%r537, %r19, %r535;
	ld.shared.f32 	%f869, [%r537];
	fma.rn.f32 	%f870, %f868, %f869, %f1098;
	ld.shared.f32 	%f871, [%r536+4];
	ld.shared.f32 	%f872, [%r537+4];
	fma.rn.f32 	%f873, %f871, %f872, %f870;
	ld.shared.f32 	%f874, [%r536+8];
	ld.shared.f32 	%f875, [%r537+8];
	fma.rn.f32 	%f876, %f874, %f875, %f873;
	ld.shared.f32 	%f877, [%r536+12];
	ld.shared.f32 	%f878, [%r537+12];
	fma.rn.f32 	%f879, %f877, %f878, %f876;
	ld.shared.f32 	%f880, [%r536+16];
	ld.shared.f32 	%f881, [%r537+16];
	fma.rn.f32 	%f882, %f880, %f881, %f879;
	ld.shared.f32 	%f883, [%r536+20];
	ld.shared.f32 	%f884, [%r537+20];
	fma.rn.f32 	%f885, %f883, %f884, %f882;
	ld.shared.f32 	%f886, [%r536+24];
	ld.shared.f32 	%f887, [%r537+24];
	fma.rn.f32 	%f888, %f886, %f887, %f885;
	ld.shared.f32 	%f889, [%r536+28];
	ld.shared.f32 	%f890, [%r537+28];
	fma.rn.f32 	%f1098, %f889, %f890, %f888;
	add.s32 	%r662, %r662, 8;
	add.s32 	%r661, %r661, 8;
	setp.ne.s32 	%p185, %r661, %r181;
	@%p185 bra 	$L__BB12_189;
$L__BB12_190:
	setp.eq.s32 	%p186, %r28, 0;
	@%p186 bra 	$L__BB12_198;
	setp.lt.u32 	%p187, %r28, 4;
	@%p187 bra 	$L__BB12_193;
	sub.s32 	%r538, %r662, %r24;
	shl.b32 	%r539, %r538, 2;
	add.s32 	%r540, %r13, %r539;
	ld.shared.f32 	%f892, [%r540];
	add.s32 	%r541, %r19, %r539;
	ld.shared.f32 	%f893, [%r541];
	fma.rn.f32 	%f894, %f892, %f893, %f1098;
	ld.shared.f32 	%f895, [%r540+4];
	ld.shared.f32 	%f896, [%r541+4];
	fma.rn.f32 	%f897, %f895, %f896, %f894;
	ld.shared.f32 	%f898, [%r540+8];
	ld.shared.f32 	%f899, [%r541+8];
	fma.rn.f32 	%f900, %f898, %f899, %f897;
	ld.shared.f32 	%f901, [%r540+12];
	ld.shared.f32 	%f902, [%r541+12];
	fma.rn.f32 	%f1098, %f901, %f902, %f900;
	add.s32 	%r662, %r662, 4;
$L__BB12_193:
	setp.eq.s32 	%p188, %r27, 0;
	@%p188 bra 	$L__BB12_198;
	setp.eq.s32 	%p189, %r27, 1;
	@%p189 bra 	$L__BB12_196;
	sub.s32 	%r542, %r662, %r24;
	shl.b32 	%r543, %r542, 2;
	add.s32 	%r544, %r13, %r543;
	ld.shared.f32 	%f904, [%r544];
	add.s32 	%r545, %r19, %r543;
	ld.shared.f32 	%f905, [%r545];
	fma.rn.f32 	%f906, %f904, %f905, %f1098;
	ld.shared.f32 	%f907, [%r544+4];
	ld.shared.f32 	%f908, [%r545+4];
	fma.rn.f32 	%f1098, %f907, %f908, %f906;
	add.s32 	%r662, %r662, 2;
$L__BB12_196:
	and.b32  	%r546, %r26, 1;
	setp.eq.b32 	%p190, %r546, 1;
	not.pred 	%p191, %p190;
	@%p191 bra 	$L__BB12_198;
	sub.s32 	%r547, %r662, %r24;
	shl.b32 	%r548, %r547, 2;
	add.s32 	%r549, %r13, %r548;
	ld.shared.f32 	%f909, [%r549];
	add.s32 	%r550, %r19, %r548;
	ld.shared.f32 	%f910, [%r550];
	fma.rn.f32 	%f1098, %f909, %f910, %f1098;
$L__BB12_198:
	add.s32 	%r551, %r3, 48;
	setp.ge.u32 	%p193, %r551, %r209;
	or.pred  	%p194, %p181, %p193;
	@%p194 bra 	$L__BB12_210;
	setp.lt.u32 	%p195, %r32, 7;
	mov.u32 	%r667, %r24;
	@%p195 bra 	$L__BB12_202;
	sub.s32 	%r191, %r31, %r28;
	mov.b32 	%r666, 0;
	mov.u32 	%r667, %r24;
$L__BB12_201:
	.pragma "nounroll";
	sub.s32 	%r553, %r667, %r24;
	shl.b32 	%r554, %r553, 2;
	add.s32 	%r555, %r13, %r554;
	ld.shared.f32 	%f912, [%r555];
	add.s32 	%r556, %r21, %r554;
	ld.shared.f32 	%f913, [%r556];
	fma.rn.f32 	%f914, %f912, %f913, %f1106;
	ld.shared.f32 	%f915, [%r555+4];
	ld.shared.f32 	%f916, [%r556+4];
	fma.rn.f32 	%f917, %f915, %f916, %f914;
	ld.shared.f32 	%f918, [%r555+8];
	ld.shared.f32 	%f919, [%r556+8];
	fma.rn.f32 	%f920, %f918, %f919, %f917;
	ld.shared.f32 	%f921, [%r555+12];
	ld.shared.f32 	%f922, [%r556+12];
	fma.rn.f32 	%f923, %f921, %f922, %f920;
	ld.shared.f32 	%f924, [%r555+16];
	ld.shared.f32 	%f925, [%r556+16];
	fma.rn.f32 	%f926, %f924, %f925, %f923;
	ld.shared.f32 	%f927, [%r555+20];
	ld.shared.f32 	%f928, [%r556+20];
	fma.rn.f32 	%f929, %f927, %f928, %f926;
	ld.shared.f32 	%f930, [%r555+24];
	ld.shared.f32 	%f931, [%r556+24];
	fma.rn.f32 	%f932, %f930, %f931, %f929;
	ld.shared.f32 	%f933, [%r555+28];
	ld.shared.f32 	%f934, [%r556+28];
	fma.rn.f32 	%f1106, %f933, %f934, %f932;
	add.s32 	%r667, %r667, 8;
	add.s32 	%r666, %r666, 8;
	setp.ne.s32 	%p196, %r666, %r191;
	@%p196 bra 	$L__BB12_201;
$L__BB12_202:
	setp.eq.s32 	%p197, %r28, 0;
	@%p197 bra 	$L__BB12_210;
	setp.lt.u32 	%p198, %r28, 4;
	@%p198 bra 	$L__BB12_205;
	sub.s32 	%r557, %r667, %r24;
	shl.b32 	%r558, %r557, 2;
	add.s32 	%r559, %r13, %r558;
	ld.shared.f32 	%f936, [%r559];
	add.s32 	%r560, %r21, %r558;
	ld.shared.f32 	%f937, [%r560];
	fma.rn.f32 	%f938, %f936, %f937, %f1106;
	ld.shared.f32 	%f939, [%r559+4];
	ld.shared.f32 	%f940, [%r560+4];
	fma.rn.f32 	%f941, %f939, %f940, %f938;
	ld.shared.f32 	%f942, [%r559+8];
	ld.shared.f32 	%f943, [%r560+8];
	fma.rn.f32 	%f944, %f942, %f943, %f941;
	ld.shared.f32 	%f945, [%r559+12];
	ld.shared.f32 	%f946, [%r560+12];
	fma.rn.f32 	%f1106, %f945, %f946, %f944;
	add.s32 	%r667, %r667, 4;
$L__BB12_205:
	setp.eq.s32 	%p199, %r27, 0;
	@%p199 bra 	$L__BB12_210;
	setp.eq.s32 	%p200, %r27, 1;
	@%p200 bra 	$L__BB12_208;
	sub.s32 	%r561, %r667, %r24;
	shl.b32 	%r562, %r561, 2;
	add.s32 	%r563, %r13, %r562;
	ld.shared.f32 	%f948, [%r563];
	add.s32 	%r564, %r21, %r562;
	ld.shared.f32 	%f949, [%r564];
	fma.rn.f32 	%f950, %f948, %f949, %f1106;
	ld.shared.f32 	%f951, [%r563+4];
	ld.shared.f32 	%f952, [%r564+4];
	fma.rn.f32 	%f1106, %f951, %f952, %f950;
	add.s32 	%r667, %r667, 2;
$L__BB12_208:
	and.b32  	%r565, %r26, 1;
	setp.eq.b32 	%p201, %r565, 1;
	not.pred 	%p202, %p201;
	@%p202 bra 	$L__BB12_210;
	sub.s32 	%r566, %r667, %r24;
	shl.b32 	%r567, %r566, 2;
	add.s32 	%r568, %r13, %r567;
	ld.shared.f32 	%f953, [%r568];
	add.s32 	%r569, %r21, %r567;
	ld.shared.f32 	%f954, [%r569];
	fma.rn.f32 	%f1106, %f953, %f954, %f1106;
$L__BB12_210:
	bar.sync 	0;
	setp.lt.s32 	%p203, %r587, %r210;
	add.s32 	%r586, %r586, 1;
	@%p203 bra 	$L__BB12_2;
$L__BB12_211:
	setp.ge.u32 	%p204, %r4, %r208;
	setp.ge.u32 	%p205, %r3, %r209;
	or.pred  	%p206, %p204, %p205;
	@%p206 bra 	$L__BB12_213;
	mad.lo.s32 	%r570, %r209, %r4, %r3;
	mul.wide.u32 	%rd23, %r570, 4;
	add.s64 	%rd24, %rd3, %rd23;
	st.global.f32 	[%rd24], %f986;
$L__BB12_213:
	setp.ge.u32 	%p207, %r4, %r208;
	add.s32 	%r202, %r3, 16;
	setp.ge.u32 	%p208, %r202, %r209;
	or.pred  	%p209, %p207, %p208;
	@%p209 bra 	$L__BB12_215;
	mad.lo.s32 	%r571, %r209, %r4, %r202;
	mul.wide.u32 	%rd25, %r571, 4;
	add.s64 	%rd26, %rd3, %rd25;
	st.global.f32 	[%rd26], %f994;
$L__BB12_215:
	setp.ge.u32 	%p210, %r4, %r208;
	add.s32 	%r203, %r3, 32;
	setp.ge.u32 	%p211, %r203, %r209;
	or.pred  	%p212, %p210, %p211;
	@%p212 bra 	$L__BB12_217;
	mad.lo.s32 	%r572, %r209, %r4, %r203;
	mul.wide.u32 	%rd27, %r572, 4;
	add.s64 	%rd28, %rd3, %rd27;
	st.global.f32 	[%rd28], %f1002;
$L__BB12_217:
	setp.ge.u32 	%p213, %r4, %r208;
	add.s32 	%r204, %r3, 48;
	setp.ge.u32 	%p214, %r204, %r209;
	or.pred  	%p215, %p213, %p214;
	@%p215 bra 	$L__BB12_219;
	mad.lo.s32 	%r573, %r209, %r4, %r204;
	mul.wide.u32 	%rd29, %r573, 4;
	add.s64 	%rd30, %rd3, %rd29;
	st.global.f32 	[%rd30], %f1010;
$L__BB12_219:
	setp.ge.u32 	%p216, %r3, %r209;
	add.s32 	%r205, %r4, 16;
	setp.ge.u32 	%p217, %r205, %r208;
	or.pred  	%p218, %p217, %p216;
	@%p218 bra 	$L__BB12_221;
	mad.lo.s32 	%r574, %r209, %r205, %r3;
	mul.wide.u32 	%rd31, %r574, 4;
	add.s64 	%rd32, %rd3, %rd31;
	st.global.f32 	[%rd32], %f1018;
$L__BB12_221:
	setp.ge.u32 	%p219, %r205, %r208;
	setp.ge.u32 	%p220, %r202, %r209;
	or.pred  	%p221, %p219, %p220;
	@%p221 bra 	$L__BB12_223;
	mad.lo.s32 	%r575, %r209, %r205, %r202;
	mul.wide.u32 	%rd33, %r575, 4;
	add.s64 	%rd34, %rd3, %rd33;
	st.global.f32 	[%rd34], %f1026;
$L__BB12_223:
	setp.ge.u32 	%p222, %r205, %r208;
	setp.ge.u32 	%p223, %r203, %r209;
	or.pred  	%p224, %p222, %p223;
	@%p224 bra 	$L__BB12_225;
	mad.lo.s32 	%r576, %r209, %r205, %r203;
	mul.wide.u32 	%rd35, %r576, 4;
	add.s64 	%rd36, %rd3, %rd35;
	st.global.f32 	[%rd36], %f1034;
$L__BB12_225:
	setp.ge.u32 	%p225, %r205, %r208;
	setp.ge.u32 	%p226, %r204, %r209;
	or.pred  	%p227, %p225, %p226;
	@%p227 bra 	$L__BB12_227;
	mad.lo.s32 	%r577, %r209, %r205, %r204;
	mul.wide.u32 	%rd37, %r577, 4;
	add.s64 	%rd38, %rd3, %rd37;
	st.global.f32 	[%rd38], %f1042;
$L__BB12_227:
	setp.ge.u32 	%p228, %r3, %r209;
	add.s32 	%r206, %r4, 32;
	setp.ge.u32 	%p229, %r206, %r208;
	or.pred  	%p230, %p229, %p228;
	@%p230 bra 	$L__BB12_229;
	mad.lo.s32 	%r578, %r209, %r206, %r3;
	mul.wide.u32 	%rd39, %r578, 4;
	add.s64 	%rd40, %rd3, %rd39;
	st.global.f32 	[%rd40], %f1050;
$L__BB12_229:
	setp.ge.u32 	%p231, %r206, %r208;
	setp.ge.u32 	%p232, %r202, %r209;
	or.pred  	%p233, %p231, %p232;
	@%p233 bra 	$L__BB12_231;
	mad.lo.s32 	%r579, %r209, %r206, %r202;
	mul.wide.u32 	%rd41, %r579, 4;
	add.s64 	%rd42, %rd3, %rd41;
	st.global.f32 	[%rd42], %f1058;
$L__BB12_231:
	setp.ge.u32 	%p234, %r206, %r208;
	setp.ge.u32 	%p235, %r203, %r209;
	or.pred  	%p236, %p234, %p235;
	@%p236 bra 	$L__BB12_233;
	mad.lo.s32 	%r580, %r209, %r206, %r203;
	mul.wide.u32 	%rd43, %r580, 4;
	add.s64 	%rd44, %rd3, %rd43;
	st.global.f32 	[%rd44], %f1066;
$L__BB12_233:
	setp.ge.u32 	%p237, %r206, %r208;
	setp.ge.u32 	%p238, %r204, %r209;
	or.pred  	%p239, %p237, %p238;
	@%p239 bra 	$L__BB12_235;
	mad.lo.s32 	%r581, %r209, %r206, %r204;
	mul.wide.u32 	%rd45, %r581, 4;
	add.s64 	%rd46, %rd3, %rd45;
	st.global.f32 	[%rd46], %f1074;
$L__BB12_235:
	setp.ge.u32 	%p240, %r3, %r209;
	add.s32 	%r207, %r4, 48;
	setp.ge.u32 	%p241, %r207, %r208;
	or.pred  	%p242, %p241, %p240;
	@%p242 bra 	$L__BB12_237;
	mad.lo.s32 	%r582, %r209, %r207, %r3;
	mul.wide.u32 	%rd47, %r582, 4;
	add.s64 	%rd48, %rd3, %rd47;
	st.global.f32 	[%rd48], %f1082;
$L__BB12_237:
	setp.ge.u32 	%p243, %r207, %r208;
	setp.ge.u32 	%p244, %r202, %r209;
	or.pred  	%p245, %p243, %p244;
	@%p245 bra 	$L__BB12_239;
	mad.lo.s32 	%r583, %r209, %r207, %r202;
	mul.wide.u32 	%rd49, %r583, 4;
	add.s64 	%rd50, %rd3, %rd49;
	st.global.f32 	[%rd50], %f1090;
$L__BB12_239:
	setp.ge.u32 	%p246, %r207, %r208;
	setp.ge.u32 	%p247, %r203, %r209;
	or.pred  	%p248, %p246, %p247;
	@%p248 bra 	$L__BB12_241;
	mad.lo.s32 	%r584, %r209, %r207, %r203;
	mul.wide.u32 	%rd51, %r584, 4;
	add.s64 	%rd52, %rd3, %rd51;
	st.global.f32 	[%rd52], %f1098;
$L__BB12_241:
	setp.ge.u32 	%p249, %r207, %r208;
	setp.ge.u32 	%p250, %r204, %r209;
	or.pred  	%p251, %p249, %p250;
	@%p251 bra 	$L__BB12_243;
	mad.lo.s32 	%r585, %r209, %r207, %r204;
	mul.wide.u32 	%rd53, %r585, 4;
	add.s64 	%rd54, %rd3, %rd53;
	st.global.f32 	[%rd54], %f1106;
$L__BB12_243:
	ret;

}
	// .globl	_Z14abT_gpu_i2j2dbPKfS0_Pfiii
.visible .entry _Z14abT_gpu_i2j2dbPKfS0_Pfiii(
	.param .u64 .ptr .align 1 _Z14abT_gpu_i2j2dbPKfS0_Pfiii_param_0,
	.param .u64 .ptr .align 1 _Z14abT_gpu_i2j2dbPKfS0_Pfiii_param_1,
	.param .u64 .ptr .align 1 _Z14abT_gpu_i2j2dbPKfS0_Pfiii_param_2,
	.param .u32 _Z14abT_gpu_i2j2dbPKfS0_Pfiii_param_3,
	.param .u32 _Z14abT_gpu_i2j2dbPKfS0_Pfiii_param_4,
	.param .u32 _Z14abT_gpu_i2j2dbPKfS0_Pfiii_param_5
)
{
	.reg .pred 	%p<82>;
	.reg .b16 	%rs<6>;
	.reg .b32 	%r<261>;
	.reg .b32 	%f<283>;
	.reg .b64 	%rd<31>;
	// demoted variable
	.shared .align 4 .b8 _ZZ14abT_gpu_i2j2dbPKfS0_PfiiiE3as0[2048];
	// demoted variable
	.shared .align 4 .b8 _ZZ14abT_gpu_i2j2dbPKfS0_PfiiiE3as1[2048];
	// demoted variable
	.shared .align 4 .b8 _ZZ14abT_gpu_i2j2dbPKfS0_PfiiiE3bs0[2048];
	// demoted variable
	.shared .align 4 .b8 _ZZ14abT_gpu_i2j2dbPKfS0_PfiiiE3bs1[2048];
	ld.param.u64 	%rd4, [_Z14abT_gpu_i2j2dbPKfS0_Pfiii_param_0];
	ld.param.u64 	%rd5, [_Z14abT_gpu_i2j2dbPKfS0_Pfiii_param_1];
	ld.param.u64 	%rd6, [_Z14abT_gpu_i2j2dbPKfS0_Pfiii_param_2];
	ld.param.u32 	%r83, [_Z14abT_gpu_i2j2dbPKfS0_Pfiii_param_3];
	ld.param.u32 	%r84, [_Z14abT_gpu_i2j2dbPKfS0_Pfiii_param_4];
	ld.param.u32 	%r85, [_Z14abT_gpu_i2j2dbPKfS0_Pfiii_param_5];
	cvta.to.global.u64 	%rd1, %rd6;
	cvta.to.global.u64 	%rd2, %rd5;
	cvta.to.global.u64 	%rd3, %rd4;
	mov.u32 	%r1, %tid.x;
	mov.u32 	%r2, %tid.y;
	mov.u32 	%r86, %ctaid.x;
	mov.u32 	%r87, %ntid.x;
	mul.lo.s32 	%r88, %r87, %r86;
	shl.b32 	%r89, %r88, 1;
	add.s32 	%r3, %r89, %r1;
	mov.u32 	%r90, %ctaid.y;
	mov.u32 	%r91, %ntid.y;
	mul.lo.s32 	%r92, %r91, %r90;
	shl.b32 	%r93, %r92, 1;
	add.s32 	%r4, %r93, %r2;
	setp.ge.u32 	%p4, %r4, %r83;
	setp.ge.u32 	%p5, %r1, %r85;
	shl.b32 	%r94, %r2, 6;
	mov.u32 	%r95, _ZZ14abT_gpu_i2j2dbPKfS0_PfiiiE3as0;
	add.s32 	%r5, %r95, %r94;
	shl.b32 	%r96, %r1, 2;
	add.s32 	%r6, %r5, %r96;
	or.pred  	%p6, %p4, %p5;
	@%p6 bra 	$L__BB13_2;
	mad.lo.s32 	%r98, %r85, %r4, %r1;
	mul.wide.u32 	%rd7, %r98, 4;
	add.s64 	%rd8, %rd3, %rd7;
	ld.global.nc.f32 	%f57, [%rd8];
	st.shared.f32 	[%r6], %f57;
	bra.uni 	$L__BB13_3;
$L__BB13_2:
	mov.b32 	%r97, 0;
	st.shared.u32 	[%r6], %r97;
$L__BB13_3:
	setp.ge.u32 	%p7, %r1, %r85;
	add.s32 	%r7, %r4, 16;
	setp.ge.u32 	%p8, %r7, %r83;
	mov.u32 	%r100, _ZZ14abT_gpu_i2j2dbPKfS0_PfiiiE3as1;
	add.s32 	%r8, %r100, %r94;
	add.s32 	%r9, %r8, %r96;
	or.pred  	%p9, %p8, %p7;
	@%p9 bra 	$L__BB13_5;
	mad.lo.s32 	%r103, %r85, %r7, %r1;
	mul.wide.u32 	%rd9, %r103, 4;
	add.s64 	%rd10, %rd3, %rd9;
	ld.global.nc.f32 	%f58, [%rd10];
	st.shared.f32 	[%r9], %f58;
	bra.uni 	$L__BB13_6;
$L__BB13_5:
	mov.b32 	%r102, 0;
	st.shared.u32 	[%r9], %r102;
$L__BB13_6:
	setp.ge.u32 	%p10, %r3, %r84;
	setp.ge.u32 	%p11, %r2, %r85;
	shl.b32 	%r104, %r1, 6;
	mov.u32 	%r105, _ZZ14abT_gpu_i2j2dbPKfS0_PfiiiE3bs0;
	add.s32 	%r10, %r105, %r104;
	shl.b32 	%r106, %r2, 2;
	add.s32 	%r11, %r10, %r106;
	or.pred  	%p12, %p10, %p11;
	@%p12 bra 	$L__BB13_8;
	mad.lo.s32 	%r108, %r85, %r3, %r2;
	mul.wide.u32 	%rd11, %r108, 4;
	add.s64 	%rd12, %rd2, %rd11;
	ld.global.nc.f32 	%f59, [%rd12];
	st.shared.f32 	[%r11], %f59;
	bra.uni 	$L__BB13_9;
$L__BB13_8:
	mov.b32 	%r107, 0;
	st.shared.u32 	[%r11], %r107;
$L__BB13_9:
	setp.ge.u32 	%p13, %r2, %r85;
	add.s32 	%r12, %r3, 16;
	setp.ge.u32 	%p14, %r12, %r84;
	mov.u32 	%r110, _ZZ14abT_gpu_i2j2dbPKfS0_PfiiiE3bs1;
	add.s32 	%r13, %r110, %r104;
	add.s32 	%r14, %r13, %r106;
	or.pred  	%p15, %p14, %p13;
	@%p15 bra 	$L__BB13_11;
	mad.lo.s32 	%r113, %r85, %r12, %r2;
	mul.wide.u32 	%rd13, %r113, 4;
	add.s64 	%rd14, %rd2, %rd13;
	ld.global.nc.f32 	%f60, [%rd14];
	st.shared.f32 	[%r14], %f60;
	bra.uni 	$L__BB13_12;
$L__BB13_11:
	mov.b32 	%r112, 0;
	st.shared.u32 	[%r14], %r112;
$L__BB13_12:
	bar.sync 	0;
	setp.lt.s32 	%p16, %r85, 1;
	mov.f32 	%f254, 0f00000000;
	mov.f32 	%f262, %f254;
	mov.f32 	%f270, %f254;
	mov.f32 	%f278, %f254;
	@%p16 bra 	$L__BB13_75;
	setp.lt.u32 	%p17, %r12, %r84;
	setp.lt.u32 	%p18, %r3, %r84;
	setp.lt.u32 	%p19, %r7, %r83;
	setp.lt.u32 	%p20, %r4, %r83;
	and.pred  	%p1, %p20, %p18;
	and.pred  	%p2, %p20, %p17;
	and.pred  	%p3, %p19, %p18;
	add.s32 	%r15, %r1, 16;
	mad.lo.s32 	%r16, %r85, %r4, %r15;
	add.s32 	%r17, %r2, 16;
	mad.lo.s32 	%r18, %r85, %r3, %r17;
	add.s32 	%r117, %r104, %r105;
	add.s32 	%r19, %r117, 16;
	mov.f32 	%f278, 0f00000000;
	mov.b16 	%rs5, 0;
	mov.b32 	%r237, 0;
	not.pred 	%p21, %p1;
	not.pred 	%p39, %p3;
	mov.u32 	%r238, %r237;
	mov.f32 	%f270, %f278;
	mov.f32 	%f262, %f278;
	mov.f32 	%f254, %f278;
$L__BB13_14:
	add.s32 	%r22, %r238, 16;
	min.s32 	%r118, %r85, %r22;
	add.s32 	%r119, %r238, 1;
	max.s32 	%r23, %r118, %r119;
	and.b32  	%r24, %r23, 3;
	and.b32  	%r25, %r23, 7;
	shl.b32 	%r26, %r237, 4;
	sub.s32 	%r27, %r23, %r26;
	add.s32 	%r28, %r27, -1;
	@%p21 bra 	$L__BB13_26;
	setp.lt.u32 	%p22, %r28, 7;
	mov.u32 	%r243, %r238;
	@%p22 bra 	$L__BB13_18;
	add.s32 	%r120, %r26, %r25;
	sub.s32 	%r241, %r120, %r23;
	mul.wide.u16 	%r121, %rs5, 1024;
	mov.u32 	%r122, %tid.y;
	shl.b32 	%r123, %r122, 6;
	mov.u32 	%r124, _ZZ14abT_gpu_i2j2dbPKfS0_PfiiiE3as0;
	add.s32 	%r125, %r123, %r124;
	add.s32 	%r126, %r125, %r121;
	add.s32 	%r240, %r126, 16;
	add.s32 	%r239, %r19, %r121;
	mov.u32 	%r243, %r238;
$L__BB13_17:
	.pragma "nounroll";
	ld.shared.f32 	%f64, [%r240+-16];
	ld.shared.f32 	%f65, [%r239+-16];
	fma.rn.f32 	%f66, %f64, %f65, %f254;
	ld.shared.f32 	%f67, [%r240+-12];
	ld.shared.f32 	%f68, [%r239+-12];
	fma.rn.f32 	%f69, %f67, %f68, %f66;
	ld.shared.f32 	%f70, [%r240+-8];
	ld.shared.f32 	%f71, [%r239+-8];
	fma.rn.f32 	%f72, %f70, %f71, %f69;
	ld.shared.f32 	%f73, [%r240+-4];
	ld.shared.f32 	%f74, [%r239+-4];
	fma.rn.f32 	%f75, %f73, %f74, %f72;
	ld.shared.f32 	%f76, [%r240];
	ld.shared.f32 	%f77, [%r239];
	fma.rn.f32 	%f78, %f76, %f77, %f75;
	ld.shared.f32 	%f79, [%r240+4];
	ld.shared.f32 	%f80, [%r239+4];
	fma.rn.f32 	%f81, %f79, %f80, %f78;
	ld.shared.f32 	%f82, [%r240+8];
	ld.shared.f32 	%f83, [%r239+8];
	fma.rn.f32 	%f84, %f82, %f83, %f81;
	ld.shared.f32 	%f85, [%r240+12];
	ld.shared.f32 	%f86, [%r239+12];
	fma.rn.f32 	%f254, %f85, %f86, %f84;
	add.s32 	%r243, %r243, 8;
	add.s32 	%r241, %r241, 8;
	add.s32 	%r240, %r240, 32;
	add.s32 	%r239, %r239, 32;
	setp.ne.s32 	%p23, %r241, 0;
	@%p23 bra 	$L__BB13_17;
$L__BB13_18:
	setp.eq.s32 	%p24, %r25, 0;
	@%p24 bra 	$L__BB13_26;
	mul.wide.u16 	%r127, %rs5, 1024;
	add.s32 	%r41, %r5, %r127;
	add.s32 	%r42, %r10, %r127;
	setp.lt.u32 	%p25, %r25, 4;
	@%p25 bra 	$L__BB13_21;
	sub.s32 	%r128, %r243, %r238;
	shl.b32 	%r129, %r128, 2;
	add.s32 	%r130, %r41, %r129;
	ld.shared.f32 	%f88, [%r130];
	add.s32 	%r131, %r42, %r129;
	ld.shared.f32 	%f89, [%r131];
	fma.rn.f32 	%f90, %f88, %f89, %f254;
	ld.shared.f32 	%f91, [%r130+4];
	ld.shared.f32 	%f92, [%r131+4];
	fma.rn.f32 	%f93, %f91, %f92, %f90;
	ld.shared.f32 	%f94, [%r130+8];
	ld.shared.f32 	%f95, [%r131+8];
	fma.rn.f32 	%f96, %f94, %f95, %f93;
	ld.shared.f32 	%f97, [%r130+12];
	ld.shared.f32 	%f98, [%r131+12];
	fma.rn.f32 	%f254, %f97, %f98, %f96;
	add.s32 	%r243, %r243, 4;
$L__BB13_21:
	setp.eq.s32 	%p26, %r24, 0;
	@%p26 bra 	$L__BB13_26;
	setp.eq.s32 	%p27, %r24, 1;
	@%p27 bra 	$L__BB13_24;
	sub.s32 	%r132, %r243, %r238;
	shl.b32 	%r133, %r132, 2;
	add.s32 	%r134, %r41, %r133;
	ld.shared.f32 	%f100, [%r134];
	add.s32 	%r135, %r42, %r133;
	ld.shared.f32 	%f101, [%r135];
	fma.rn.f32 	%f102, %f100, %f101, %f254;
	ld.shared.f32 	%f103, [%r134+4];
	ld.shared.f32 	%f104, [%r135+4];
	fma.rn.f32 	%f254, %f103, %f104, %f102;
	add.s32 	%r243, %r243, 2;
$L__BB13_24:
	and.b32  	%r136, %r23, 1;
	setp.eq.b32 	%p28, %r136, 1;
	not.pred 	%p29, %p28;
	@%p29 bra 	$L__BB13_26;
	sub.s32 	%r137, %r243, %r238;
	shl.b32 	%r138, %r137, 2;
	add.s32 	%r139, %r41, %r138;
	ld.shared.f32 	%f105, [%r139];
	add.s32 	%r140, %r42, %r138;
	ld.shared.f32 	%f106, [%r140];
	fma.rn.f32 	%f254, %f105, %f106, %f254;
$L__BB13_26:
	not.pred 	%p30, %p2;
	@%p30 bra 	$L__BB13_38;
	mul.wide.u16 	%r141, %rs5, 1024;
	add.s32 	%r47, %r5, %r141;
	add.s32 	%r48, %r13, %r141;
	setp.lt.u32 	%p31, %r28, 7;
	mov.u32 	%r248, %r238;
	@%p31 bra 	$L__BB13_30;
	mov.b32 	%r247, 0;
	mov.u32 	%r248, %r238;
$L__BB13_29:
	.pragma "nounroll";
	sub.s32 	%r143, %r248, %r238;
	shl.b32 	%r144, %r143, 2;
	add.s32 	%r145, %r47, %r144;
	ld.shared.f32 	%f108, [%r145];
	add.s32 	%r146, %r48, %r144;
	ld.shared.f32 	%f109, [%r146];
	fma.rn.f32 	%f110, %f108, %f109, %f262;
	ld.shared.f32 	%f111, [%r145+4];
	ld.shared.f32 	%f112, [%r146+4];
	fma.rn.f32 	%f113, %f111, %f112, %f110;
	ld.shared.f32 	%f114, [%r145+8];
	ld.shared.f32 	%f115, [%r146+8];
	fma.rn.f32 	%f116, %f114, %f115, %f113;
	ld.shared.f32 	%f117, [%r145+12];
	ld.shared.f32 	%f118, [%r146+12];
	fma.rn.f32 	%f119, %f117, %f118, %f116;
	ld.shared.f32 	%f120, [%r145+16];
	ld.shared.f32 	%f121, [%r146+16];
	fma.rn.f32 	%f122, %f120, %f121, %f119;
	ld.shared.f32 	%f123, [%r145+20];
	ld.shared.f32 	%f124, [%r146+20];
	fma.rn.f32 	%f125, %f123, %f124, %f122;
	ld.shared.f32 	%f126, [%r145+24];
	ld.shared.f32 	%f127, [%r146+24];
	fma.rn.f32 	%f128, %f126, %f127, %f125;
	ld.shared.f32 	%f129, [%r145+28];
	ld.shared.f32 	%f130, [%r146+28];
	fma.rn.f32 	%f262, %f129, %f130, %f128;
	add.s32 	%r248, %r248, 8;
	add.s32 	%r247, %r247, 8;
	sub.s32 	%r147, %r27, %r25;
	setp.ne.s32 	%p32, %r247, %r147;
	@%p32 bra 	$L__BB13_29;
$L__BB13_30:
	setp.eq.s32 	%p33, %r25, 0;
	@%p33 bra 	$L__BB13_38;
	setp.lt.u32 	%p34, %r25, 4;
	@%p34 bra 	$L__BB13_33;
	sub.s32 	%r148, %r248, %r238;
	shl.b32 	%r149, %r148, 2;
	add.s32 	%r150, %r47, %r149;
	ld.shared.f32 	%f132, [%r150];
	add.s32 	%r151, %r48, %r149;
	ld.shared.f32 	%f133, [%r151];
	fma.rn.f32 	%f134, %f132, %f133, %f262;
	ld.shared.f32 	%f135, [%r150+4];
	ld.shared.f32 	%f136, [%r151+4];
	fma.rn.f32 	%f137, %f135, %f136, %f134;
	ld.shared.f32 	%f138, [%r150+8];
	ld.shared.f32 	%f139, [%r151+8];
	fma.rn.f32 	%f140, %f138, %f139, %f137;
	ld.shared.f32 	%f141, [%r150+12];
	ld.shared.f32 	%f142, [%r151+12];
	fma.rn.f32 	%f262, %f141, %f142, %f140;
	add.s32 	%r248, %r248, 4;
$L__BB13_33:
	setp.eq.s32 	%p35, %r24, 0;
	@%p35 bra 	$L__BB13_38;
	setp.eq.s32 	%p36, %r24, 1;
	@%p36 bra 	$L__BB13_36;
	sub.s32 	%r152, %r248, %r238;
	shl.b32 	%r153, %r152, 2;
	add.s32 	%r154, %r47, %r153;
	ld.shared.f32 	%f144, [%r154];
	add.s32 	%r155, %r48, %r153;
	ld.shared.f32 	%f145, [%r155];
	fma.rn.f32 	%f146, %f144, %f145, %f262;
	ld.shared.f32 	%f147, [%r154+4];
	ld.shared.f32 	%f148, [%r155+4];
	fma.rn.f32 	%f262, %f147, %f148, %f146;
	add.s32 	%r248, %r248, 2;
$L__BB13_36:
	and.b32  	%r156, %r23, 1;
	setp.eq.b32 	%p37, %r156, 1;
	not.pred 	%p38, %p37;
	@%p38 bra 	$L__BB13_38;
	sub.s32 	%r157, %r248, %r238;
	shl.b32 	%r158, %r157, 2;
	add.s32 	%r159, %r47, %r158;
	ld.shared.f32 	%f149, [%r159];
	add.s32 	%r160, %r48, %r158;
	ld.shared.f32 	%f150, [%r160];
	fma.rn.f32 	%f262, %f149, %f150, %f262;
$L__BB13_38:
	@%p39 bra 	$L__BB13_50;
	mul.wide.u16 	%r161, %rs5, 1024;
	add.s32 	%r58, %r8, %r161;
	add.s32 	%r59, %r10, %r161;
	setp.lt.u32 	%p40, %r28, 7;
	mov.u32 	%r253, %r238;
	@%p40 bra 	$L__BB13_42;
	mov.b32 	%r252, 0;
	mov.u32 	%r253, %r238;
$L__BB13_41:
	.pragma "nounroll";
	sub.s32 	%r163, %r253, %r238;
	shl.b32 	%r164, %r163, 2;
	add.s32 	%r165, %r58, %r164;
	ld.shared.f32 	%f152, [%r165];
	add.s32 	%r166, %r59, %r164;
	ld.shared.f32 	%f153, [%r166];
	fma.rn.f32 	%f154, %f152, %f153, %f270;
	ld.shared.f32 	%f155, [%r165+4];
	ld.shared.f32 	%f156, [%r166+4];
	fma.rn.f32 	%f157, %f155, %f156, %f154;
	ld.shared.f32 	%f158, [%r165+8];
	ld.shared.f32 	%f159, [%r166+8];
	fma.rn.f32 	%f160, %f158, %f159, %f157;
	ld.shared.f32 	%f161, [%r165+12];
	ld.shared.f32 	%f162, [%r166+12];
	fma.rn.f32 	%f163, %f161, %f162, %f160;
	ld.shared.f32 	%f164, [%r165+16];
	ld.shared.f32 	%f165, [%r166+16];
	fma.rn.f32 	%f166, %f164, %f165, %f163;
	ld.shared.f32 	%f167, [%r165+20];
	ld.shared.f32 	%f168, [%r166+20];
	fma.rn.f32 	%f169, %f167, %f168, %f166;
	ld.shared.f32 	%f170, [%r165+24];
	ld.shared.f32 	%f171, [%r166+24];
	fma.rn.f32 	%f172, %f170, %f171, %f169;
	ld.shared.f32 	%f173, [%r165+28];
	ld.shared.f32 	%f174, [%r166+28];
	fma.rn.f32 	%f270, %f173, %f174, %f172;
	add.s32 	%r253, %r253, 8;
	add.s32 	%r252, %r252, 8;
	sub.s32 	%r167, %r27, %r25;
	setp.ne.s32 	%p41, %r252, %r167;
	@%p41 bra 	$L__BB13_41;
$L__BB13_42:
	setp.eq.s32 	%p42, %r25, 0;
	@%p42 bra 	$L__BB13_50;
	setp.lt.u32 	%p43, %r25, 4;
	@%p43 bra 	$L__BB13_45;
	sub.s32 	%r168, %r253, %r238;
	shl.b32 	%r169, %r168, 2;
	add.s32 	%r170, %r58, %r169;
	ld.shared.f32 	%f176, [%r170];
	add.s32 	%r171, %r59, %r169;
	ld.shared.f32 	%f177, [%r171];
	fma.rn.f32 	%f178, %f176, %f177, %f270;
	ld.shared.f32 	%f179, [%r170+4];
	ld.shared.f32 	%f180, [%r171+4];
	fma.rn.f32 	%f181, %f179, %f180, %f178;
	ld.shared.f32 	%f182, [%r170+8];
	ld.shared.f32 	%f183, [%r171+8];
	fma.rn.f32 	%f184, %f182, %f183, %f181;
	ld.shared.f32 	%f185, [%r170+12];
	ld.shared.f32 	%f186, [%r171+12];
	fma.rn.f32 	%f270, %f185, %f186, %f184;
	add.s32 	%r253, %r253, 4;
$L__BB13_45:
	setp.eq.s32 	%p44, %r24, 0;
	@%p44 bra 	$L__BB13_50;
	setp.eq.s32 	%p45, %r24, 1;
	@%p45 bra 	$L__BB13_48;
	sub.s32 	%r172, %r253, %r238;
	shl.b32 	%r173, %r172, 2;
	add.s32 	%r174, %r58, %r173;
	ld.shared.f32 	%f188, [%r174];
	add.s32 	%r175, %r59, %r173;
	ld.shared.f32 	%f189, [%r175];
	fma.rn.f32 	%f190, %f188, %f189, %f270;
	ld.shared.f32 	%f191, [%r174+4];
	ld.shared.f32 	%f192, [%r175+4];
	fma.rn.f32 	%f270, %f191, %f192, %f190;
	add.s32 	%r253, %r253, 2;
$L__BB13_48:
	and.b32  	%r176, %r23, 1;
	setp.eq.b32 	%p46, %r176, 1;
	not.pred 	%p47, %p46;
	@%p47 bra 	$L__BB13_50;
	sub.s32 	%r177, %r253, %r238;
	shl.b32 	%r178, %r177, 2;
	add.s32 	%r179, %r58, %r178;
	ld.shared.f32 	%f193, [%r179];
	add.s32 	%r180, %r59, %r178;
	ld.shared.f32 	%f194, [%r180];
	fma.rn.f32 	%f270, %f193, %f194, %f270;
$L__BB13_50:
	@%p30 bra 	$L__BB13_62;
	mul.wide.u16 	%r181, %rs5, 1024;
	add.s32 	%r69, %r8, %r181;
	add.s32 	%r70, %r13, %r181;
	setp.lt.u32 	%p49, %r28, 7;
	mov.u32 	%r258, %r238;
	@%p49 bra 	$L__BB13_54;
	mov.b32 	%r257, 0;
	mov.u32 	%r258, %r238;
$L__BB13_53:
	.pragma "nounroll";
	sub.s32 	%r183, %r258, %r238;
	shl.b32 	%r184, %r183, 2;
	add.s32 	%r185, %r69, %r184;
	ld.shared.f32 	%f196, [%r185];
	add.s32 	%r186, %r70, %r184;
	ld.shared.f32 	%f197, [%r186];
	fma.rn.f32 	%f198, %f196, %f197, %f278;
	ld.shared.f32 	%f199, [%r185+4];
	ld.shared.f32 	%f200, [%r186+4];
	fma.rn.f32 	%f201, %f199, %f200, %f198;
	ld.shared.f32 	%f202, [%r185+8];
	ld.shared.f32 	%f203, [%r186+8];
	fma.rn.f32 	%f204, %f202, %f203, %f201;
	ld.shared.f32 	%f205, [%r185+12];
	ld.shared.f32 	%f206, [%r186+12];
	fma.rn.f32 	%f207, %f205, %f206, %f204;
	ld.shared.f32 	%f208, [%r185+16];
	ld.shared.f32 	%f209, [%r186+16];
	fma.rn.f32 	%f210, %f208, %f209, %f207;
	ld.shared.f32 	%f211, [%r185+20];
	ld.shared.f32 	%f212, [%r186+20];
	fma.rn.f32 	%f213, %f211, %f212, %f210;
	ld.shared.f32 	%f214, [%r185+24];
	ld.shared.f32 	%f215, [%r186+24];
	fma.rn.f32 	%f216, %f214, %f215, %f213;
	ld.shared.f32 	%f217, [%r185+28];
	ld.shared.f32 	%f218, [%r186+28];
	fma.rn.f32 	%f278, %f217, %f218, %f216;
	add.s32 	%r258, %r258, 8;
	add.s32 	%r257, %r257, 8;
	shl.b32 	%r187, %r237, 4;
	sub.s32 	%r188, %r23, %r187;
	sub.s32 	%r189, %r188, %r25;
	setp.ne.s32 	%p50, %r257, %r189;
	@%p50 bra 	$L__BB13_53;
$L__BB13_54:
	setp.eq.s32 	%p51, %r25, 0;
	@%p51 bra 	$L__BB13_62;
	setp.lt.u32 	%p52, %r25, 4;
	@%p52 bra 	$L__BB13_57;
	sub.s32 	%r190, %r258, %r238;
	shl.b32 	%r191, %r190, 2;
	add.s32 	%r192, %r69, %r191;
	ld.shared.f32 	%f220, [%r192];
	add.s32 	%r193, %r70, %r191;
	ld.shared.f32 	%f221, [%r193];
	fma.rn.f32 	%f222, %f220, %f221, %f278;
	ld.shared.f32 	%f223, [%r192+4];
	ld.shared.f32 	%f224, [%r193+4];
	fma.rn.f32 	%f225, %f223, %f224, %f222;
	ld.shared.f32 	%f226, [%r192+8];
	ld.shared.f32 	%f227, [%r193+8];
	fma.rn.f32 	%f228, %f226, %f227, %f225;
	ld.shared.f32 	%f229, [%r192+12];
	ld.shared.f32 	%f230, [%r193+12];
	fma.rn.f32 	%f278, %f229, %f230, %f228;
	add.s32 	%r258, %r258, 4;
$L__BB13_57:
	setp.eq.s32 	%p53, %r24, 0;
	@%p53 bra 	$L__BB13_62;
	setp.eq.s32 	%p54, %r24, 1;
	@%p54 bra 	$L__BB13_60;
	sub.s32 	%r194, %r258, %r238;
	shl.b32 	%r195, %r194, 2;
	add.s32 	%r196, %r69, %r195;
	ld.shared.f32 	%f232, [%r196];
	add.s32 	%r197, %r70, %r195;
	ld.shared.f32 	%f233, [%r197];
	fma.rn.f32 	%f234, %f232, %f233, %f278;
	ld.shared.f32 	%f235, [%r196+4];
	ld.shared.f32 	%f236, [%r197+4];
	fma.rn.f32 	%f278, %f235, %f236, %f234;
	add.s32 	%r258, %r258, 2;
$L__BB13_60:
	and.b32  	%r198, %r23, 1;
	setp.eq.b32 	%p55, %r198, 1;
	not.pred 	%p56, %p55;
	@%p56 bra 	$L__BB13_62;
	sub.s32 	%r199, %r258, %r238;
	shl.b32 	%r200, %r199, 2;
	add.s32 	%r201, %r69, %r200;
	ld.shared.f32 	%f237, [%r201];
	add.s32 	%r202, %r70, %r200;
	ld.shared.f32 	%f238, [%r202];
	fma.rn.f32 	%f278, %f237, %f238, %f278;
$L__BB13_62:
	setp.ge.u32 	%p57, %r4, %r83;
	not.b16 	%rs4, %rs5;
	and.b16  	%rs5, %rs4, 1;
	add.s32 	%r80, %r15, %r238;
	setp.ge.u32 	%p58, %r80, %r85;
	or.pred  	%p59, %p57, %p58;
	@%p59 bra 	$L__BB13_64;
	add.s32 	%r207, %r16, %r238;
	mul.wide.u32 	%rd15, %r207, 4;
	add.s64 	%rd16, %rd3, %rd15;
	ld.global.nc.f32 	%f239, [%rd16];
	mul.wide.u16 	%r208, %rs5, 1024;
	add.s32 	%r209, %r6, %r208;
	st.shared.f32 	[%r209], %f239;
	bra.uni 	$L__BB13_65;
$L__BB13_64:
	mul.wide.u16 	%r204, %rs5, 1024;
	add.s32 	%r205, %r6, %r204;
	mov.b32 	%r206, 0;
	st.shared.u32 	[%r205], %r206;
$L__BB13_65:
	setp.ge.u32 	%p61, %r7, %r83;
	or.pred  	%p62, %p61, %p58;
	@%p62 bra 	$L__BB13_67;
	shl.b32 	%r213, %r85, 4;
	add.s32 	%r214, %r16, %r213;
	add.s32 	%r215, %r214, %r238;
	mul.wide.u32 	%rd17, %r215, 4;
	add.s64 	%rd18, %rd3, %rd17;
	ld.global.nc.f32 	%f240, [%rd18];
	mul.wide.u16 	%r216, %rs5, 1024;
	add.s32 	%r217, %r9, %r216;
	st.shared.f32 	[%r217], %f240;
	bra.uni 	$L__BB13_68;
$L__BB13_67:
	mul.wide.u16 	%r210, %rs5, 1024;
	add.s32 	%r211, %r9, %r210;
	mov.b32 	%r212, 0;
	st.shared.u32 	[%r211], %r212;
$L__BB13_68:
	setp.ge.u32 	%p63, %r3, %r84;
	add.s32 	%r81, %r17, %r238;
	setp.ge.u32 	%p64, %r81, %r85;
	or.pred  	%p65, %p63, %p64;
	@%p65 bra 	$L__BB13_70;
	add.s32 	%r222, %r18, %r238;
	mul.wide.u32 	%rd19, %r222, 4;
	add.s64 	%rd20, %rd2, %rd19;
	ld.global.nc.f32 	%f241, [%rd20];
	mul.wide.u16 	%r223, %rs5, 1024;
	add.s32 	%r224, %r11, %r223;
	st.shared.f32 	[%r224], %f241;
	bra.uni 	$L__BB13_71;
$L__BB13_70:
	mul.wide.u16 	%r219, %rs5, 1024;
	add.s32 	%r220, %r11, %r219;
	mov.b32 	%r221, 0;
	st.shared.u32 	[%r220], %r221;
$L__BB13_71:
	setp.ge.u32 	%p67, %r12, %r84;
	or.pred  	%p68, %p67, %p64;
	@%p68 bra 	$L__BB13_73;
	shl.b32 	%r228, %r85, 4;
	add.s32 	%r229, %r18, %r228;
	add.s32 	%r230, %r229, %r238;
	mul.wide.u32 	%rd21, %r230, 4;
	add.s64 	%rd22, %rd2, %rd21;
	ld.global.nc.f32 	%f242, [%rd22];
	mul.wide.u16 	%r231, %rs5, 1024;
	add.s32 	%r232, %r14, %r231;
	st.shared.f32 	[%r232], %f242;
	bra.uni 	$L__BB13_74;
$L__BB13_73:
	mul.wide.u16 	%r225, %rs5, 1024;
	add.s32 	%r226, %r14, %r225;
	mov.b32 	%r227, 0;
	st.shared.u32 	[%r226], %r227;
$L__BB13_74:
	bar.sync 	0;
	setp.lt.s32 	%p69, %r22, %r85;
	add.s32 	%r237, %r237, 1;
	mov.u32 	%r238, %r22;
	@%p69 bra 	$L__BB13_14;
$L__BB13_75:
	setp.ge.u32 	%p70, %r3, %r84;
	setp.ge.u32 	%p71, %r4, %r83;
	or.pred  	%p72, %p71, %p70;
	@%p72 bra 	$L__BB13_77;
	mad.lo.s32 	%r233, %r84, %r4, %r3;
	mul.wide.u32 	%rd23, %r233, 4;
	add.s64 	%rd24, %rd1, %rd23;
	st.global.f32 	[%rd24], %f254;
$L__BB13_77:
	setp.ge.u32 	%p73, %r12, %r84;
	setp.ge.u32 	%p74, %r4, %r83;
	or.pred  	%p75, %p74, %p73;
	@%p75 bra 	$L__BB13_79;
	mad.lo.s32 	%r234, %r84, %r4, %r12;
	mul.wide.u32 	%rd25, %r234, 4;
	add.s64 	%rd26, %rd1, %rd25;
	st.global.f32 	[%rd26], %f262;
$L__BB13_79:
	setp.ge.u32 	%p76, %r3, %r84;
	setp.ge.u32 	%p77, %r7, %r83;
	or.pred  	%p78, %p77, %p76;
	@%p78 bra 	$L__BB13_81;
	mad.lo.s32 	%r235, %r84, %r7, %r3;
	mul.wide.u32 	%rd27, %r235, 4;
	add.s64 	%rd28, %rd1, %rd27;
	st.global.f32 	[%rd28], %f270;
$L__BB13_81:
	setp.ge.u32 	%p79, %r12, %r84;
	setp.ge.u32 	%p80, %r7, %r83;
	or.pred  	%p81, %p80, %p79;
	@%p81 bra 	$L__BB13_83;
	mad.lo.s32 	%r236, %r84, %r7, %r12;
	mul.wide.u32 	%rd29, %r236, 4;
	add.s64 	%rd30, %rd1, %rd29;
	st.global.f32 	[%rd30], %f278;
$L__BB13_83:
	ret;

}
	// .globl	_Z10abT_gpu_dbPKfS0_Pfiii
.visible .entry _Z10abT_gpu_dbPKfS0_Pfiii(
	.param .u64 .ptr .align 1 _Z10abT_gpu_dbPKfS0_Pfiii_param_0,
	.param .u64 .ptr .align 1 _Z10abT_gpu_dbPKfS0_Pfiii_param_1,
	.param .u64 .ptr .align 1 _Z10abT_gpu_dbPKfS0_Pfiii_param_2,
	.param .u32 _Z10abT_gpu_dbPKfS0_Pfiii_param_3,
	.param .u32 _Z10abT_gpu_dbPKfS0_Pfiii_param_4,
	.param .u32 _Z10abT_gpu_dbPKfS0_Pfiii_param_5
)
{
	.reg .pred 	%p<30>;
	.reg .b16 	%rs<6>;
	.reg .b32 	%r<111>;
	.reg .b32 	%f<75>;
	.reg .b64 	%rd<18>;
	// demoted variable
	.shared .align 4 .b8 _ZZ10abT_gpu_dbPKfS0_PfiiiE2as[2048];
	// demoted variable
	.shared .align 4 .b8 _ZZ10abT_gpu_dbPKfS0_PfiiiE2bs[2048];
	ld.param.u64 	%rd4, [_Z10abT_gpu_dbPKfS0_Pfiii_param_0];
	ld.param.u64 	%rd5, [_Z10abT_gpu_dbPKfS0_Pfiii_param_1];
	ld.param.u32 	%r37, [_Z10abT_gpu_dbPKfS0_Pfiii_param_3];
	ld.param.u32 	%r38, [_Z10abT_gpu_dbPKfS0_Pfiii_param_4];
	ld.param.u32 	%r39, [_Z10abT_gpu_dbPKfS0_Pfiii_param_5];
	cvta.to.global.u64 	%rd1, %rd5;
	cvta.to.global.u64 	%rd2, %rd4;
	mov.u32 	%r1, %tid.x;
	mov.u32 	%r2, %tid.y;
	mov.u32 	%r40, %ctaid.x;
	mov.u32 	%r41, %ntid.x;
	mad.lo.s32 	%r3, %r40, %r41, %r1;
	mov.u32 	%r42, %ctaid.y;
	mov.u32 	%r43, %ntid.y;
	mad.lo.s32 	%r4, %r42, %r43, %r2;
	setp.ge.u32 	%p2, %r4, %r37;
	setp.ge.u32 	%p3, %r1, %r39;
	shl.b32 	%r44, %r2, 6;
	mov.u32 	%r45, _ZZ10abT_gpu_dbPKfS0_PfiiiE2as;
	add.s32 	%r5, %r45, %r44;
	shl.b32 	%r46, %r1, 2;
	add.s32 	%r6, %r5, %r46;
	or.pred  	%p4, %p2, %p3;
	@%p4 bra 	$L__BB14_2;
	mad.lo.s32 	%r48, %r39, %r4, %r1;
	mul.wide.u32 	%rd6, %r48, 4;
	add.s64 	%rd7, %rd2, %rd6;
	ld.global.nc.f32 	%f15, [%rd7];
	st.shared.f32 	[%r6], %f15;
	bra.uni 	$L__BB14_3;
$L__BB14_2:
	mov.b32 	%r47, 0;
	st.shared.u32 	[%r6], %r47;
$L__BB14_3:
	setp.ge.u32 	%p5, %r3, %r38;
	setp.ge.u32 	%p6, %r2, %r39;
	shl.b32 	%r49, %r1, 6;
	mov.u32 	%r50, _ZZ10abT_gpu_dbPKfS0_PfiiiE2bs;
	add.s32 	%r7, %r50, %r49;
	shl.b32 	%r51, %r2, 2;
	add.s32 	%r8, %r7, %r51;
	or.pred  	%p7, %p5, %p6;
	@%p7 bra 	$L__BB14_5;
	mad.lo.s32 	%r53, %r39, %r3, %r2;
	mul.wide.u32 	%rd8, %r53, 4;
	add.s64 	%rd9, %rd1, %rd8;
	ld.global.nc.f32 	%f16, [%rd9];
	st.shared.f32 	[%r8], %f16;
	bra.uni 	$L__BB14_6;
$L__BB14_5:
	mov.b32 	%r52, 0;
	st.shared.u32 	[%r8], %r52;
$L__BB14_6:
	bar.sync 	0;
	setp.lt.s32 	%p8, %r39, 1;
	mov.f32 	%f73, 0f00000000;
	@%p8 bra 	$L__BB14_27;
	setp.lt.u32 	%p9, %r3, %r38;
	setp.lt.u32 	%p10, %r4, %r37;
	and.pred  	%p1, %p10, %p9;
	mul.lo.s32 	%r9, %r39, %r4;
	mul.lo.s32 	%r10, %r39, %r3;
	mov.f32 	%f73, 0f00000000;
	mov.b16 	%rs5, 0;
	mov.b32 	%r102, 0;
	not.pred 	%p11, %p1;
	mov.u32 	%r103, %r102;
$L__BB14_8:
	add.s32 	%r13, %r103, 16;
	min.s32 	%r55, %r39, %r13;
	add.s32 	%r56, %r103, 1;
	max.s32 	%r14, %r55, %r56;
	and.b32  	%r15, %r14, 7;
	@%p11 bra 	$L__BB14_20;
	shl.b32 	%r57, %r102, 4;
	not.b32 	%r58, %r57;
	add.s32 	%r59, %r58, %r14;
	setp.lt.u32 	%p12, %r59, 7;
	mov.u32 	%r108, %r103;
	@%p12 bra 	$L__BB14_12;
	or.b32  	%r61, %r57, %r15;
	sub.s32 	%r106, %r61, %r14;
	mul.wide.u16 	%r62, %rs5, 1024;
	shl.b32 	%r63, %r2, 6;
	mov.u32 	%r64, _ZZ10abT_gpu_dbPKfS0_PfiiiE2as;
	add.s32 	%r65, %r63, %r64;
	add.s32 	%r66, %r65, %r62;
	add.s32 	%r105, %r66, 16;
	shl.b32 	%r67, %r1, 6;
	mov.u32 	%r68, _ZZ10abT_gpu_dbPKfS0_PfiiiE2bs;
	add.s32 	%r69, %r67, %r68;
	add.s32 	%r70, %r69, %r62;
	add.s32 	%r104, %r70, 16;
	mov.u32 	%r108, %r103;
$L__BB14_11:
	.pragma "nounroll";
	ld.shared.f32 	%f20, [%r105+-16];
	ld.shared.f32 	%f21, [%r104+-16];
	fma.rn.f32 	%f22, %f20, %f21, %f73;
	ld.shared.f32 	%f23, [%r105+-12];
	ld.shared.f32 	%f24, [%r104+-12];
	fma.rn.f32 	%f25, %f23, %f24, %f22;
	ld.shared.f32 	%f26, [%r105+-8];
	ld.shared.f32 	%f27, [%r104+-8];
	fma.rn.f32 	%f28, %f26, %f27, %f25;
	ld.shared.f32 	%f29, [%r105+-4];
	ld.shared.f32 	%f30, [%r104+-4];
	fma.rn.f32 	%f31, %f29, %f30, %f28;
	ld.shared.f32 	%f32, [%r105];
	ld.shared.f32 	%f33, [%r104];
	fma.rn.f32 	%f34, %f32, %f33, %f31;
	ld.shared.f32 	%f35, [%r105+4];
	ld.shared.f32 	%f36, [%r104+4];
	fma.rn.f32 	%f37, %f35, %f36, %f34;
	ld.shared.f32 	%f38, [%r105+8];
	ld.shared.f32 	%f39, [%r104+8];
	fma.rn.f32 	%f40, %f38, %f39, %f37;
	ld.shared.f32 	%f41, [%r105+12];
	ld.shared.f32 	%f42, [%r104+12];
	fma.rn.f32 	%f73, %f41, %f42, %f40;
	add.s32 	%r108, %r108, 8;
	add.s32 	%r106, %r106, 8;
	add.s32 	%r105, %r105, 32;
	add.s32 	%r104, %r104, 32;
	setp.ne.s32 	%p13, %r106, 0;
	@%p13 bra 	$L__BB14_11;
$L__BB14_12:
	setp.eq.s32 	%p14, %r15, 0;
	@%p14 bra 	$L__BB14_20;
	mul.wide.u16 	%r71, %rs5, 1024;
	add.s32 	%r28, %r5, %r71;
	add.s32 	%r29, %r7, %r71;
	setp.lt.u32 	%p15, %r15, 4;
	@%p15 bra 	$L__BB14_15;
	sub.s32 	%r72, %r108, %r103;
	shl.b32 	%r73, %r72, 2;
	add.s32 	%r74, %r28, %r73;
	ld.shared.f32 	%f44, [%r74];
	add.s32 	%r75, %r29, %r73;
	ld.shared.f32 	%f45, [%r75];
	fma.rn.f32 	%f46, %f44, %f45, %f73;
	ld.shared.f32 	%f47, [%r74+4];
	ld.shared.f32 	%f48, [%r75+4];
	fma.rn.f32 	%f49, %f47, %f48, %f46;
	ld.shared.f32 	%f50, [%r74+8];
	ld.shared.f32 	%f51, [%r75+8];
	fma.rn.f32 	%f52, %f50, %f51, %f49;
	ld.shared.f32 	%f53, [%r74+12];
	ld.shared.f32 	%f54, [%r75+12];
	fma.rn.f32 	%f73, %f53, %f54, %f52;
	add.s32 	%r108, %r108, 4;
$L__BB14_15:
	and.b32  	%r76, %r14, 3;
	setp.eq.s32 	%p16, %r76, 0;
	@%p16 bra 	$L__BB14_20;
	setp.eq.s32 	%p17, %r76, 1;
	@%p17 bra 	$L__BB14_18;
	sub.s32 	%r78, %r108, %r103;
	shl.b32 	%r79, %r78, 2;
	add.s32 	%r80, %r28, %r79;
	ld.shared.f32 	%f56, [%r80];
	add.s32 	%r81, %r29, %r79;
	ld.shared.f32 	%f57, [%r81];
	fma.rn.f32 	%f58, %f56, %f57, %f73;
	ld.shared.f32 	%f59, [%r80+4];
	ld.shared.f32 	%f60, [%r81+4];
	fma.rn.f32 	%f73, %f59, %f60, %f58;
	add.s32 	%r108, %r108, 2;
$L__BB14_18:
	and.b32  	%r82, %r14, 1;
	setp.eq.b32 	%p18, %r82, 1;
	not.pred 	%p19, %p18;
	@%p19 bra 	$L__BB14_20;
	sub.s32 	%r83, %r108, %r103;
	shl.b32 	%r84, %r83, 2;
	add.s32 	%r85, %r28, %r84;
	ld.shared.f32 	%f61, [%r85];
	add.s32 	%r86, %r29, %r84;
	ld.shared.f32 	%f62, [%r86];
	fma.rn.f32 	%f73, %f61, %f62, %f73;
$L__BB14_20:
	setp.ge.u32 	%p20, %r4, %r37;
	not.b16 	%rs4, %rs5;
	and.b16  	%rs5, %rs4, 1;
	add.s32 	%r34, %r13, %r1;
	setp.ge.u32 	%p21, %r34, %r39;
	or.pred  	%p22, %p20, %p21;
	@%p22 bra 	$L__BB14_22;
	add.s32 	%r91, %r34, %r9;
	mul.wide.u32 	%rd10, %r91, 4;
	add.s64 	%rd11, %rd2, %rd10;
	ld.global.nc.f32 	%f63, [%rd11];
	mul.wide.u16 	%r92, %rs5, 1024;
	add.s32 	%r93, %r6, %r92;
	st.shared.f32 	[%r93], %f63;
	bra.uni 	$L__BB14_23;
$L__BB14_22:
	mul.wide.u16 	%r88, %rs5, 1024;
	add.s32 	%r89, %r6, %r88;
	mov.b32 	%r90, 0;
	st.shared.u32 	[%r89], %r90;
$L__BB14_23:
	setp.ge.u32 	%p23, %r3, %r38;
	add.s32 	%r35, %r13, %r2;
	setp.ge.u32 	%p24, %r35, %r39;
	or.pred  	%p25, %p23, %p24;
	@%p25 bra 	$L__BB14_25;
	add.s32 	%r98, %r35, %r10;
	mul.wide.u32 	%rd12, %r98, 4;
	add.s64 	%rd13, %rd1, %rd12;
	ld.global.nc.f32 	%f64, [%rd13];
	mul.wide.u16 	%r99, %rs5, 1024;
	add.s32 	%r100, %r8, %r99;
	st.shared.f32 	[%r100], %f64;
	bra.uni 	$L__BB14_26;
$L__BB14_25:
	mul.wide.u16 	%r95, %rs5, 1024;
	add.s32 	%r96, %r8, %r95;
	mov.b32 	%r97, 0;
	st.shared.u32 	[%r96], %r97;
$L__BB14_26:
	bar.sync 	0;
	setp.lt.s32 	%p26, %r13, %r39;
	add.s32 	%r102, %r102, 1;
	mov.u32 	%r103, %r13;
	@%p26 bra 	$L__BB14_8;
$L__BB14_27:
	setp.ge.u32 	%p27, %r3, %r38;
	setp.ge.u32 	%p28, %r4, %r37;
	or.pred  	%p29, %p28, %p27;
	@%p29 bra 	$L__BB14_29;
	ld.param.u64 	%rd17, [_Z10abT_gpu_dbPKfS0_Pfiii_param_2];
	mad.lo.s32 	%r101, %r38, %r4, %r3;
	cvta.to.global.u64 	%rd14, %rd17;
	mul.wide.u32 	%rd15, %r101, 4;
	add.s64 	%rd16, %rd14, %rd15;
	st.global.f32 	[%rd16], %f73;
$L__BB14_29:
	ret;

}
	// .globl	_Z8aTbT_gpuPKfS0_Pfiii
.visible .entry _Z8aTbT_gpuPKfS0_Pfiii(
	.param .u64 .ptr .align 1 _Z8aTbT_gpuPKfS0_Pfiii_param_0,
	.param .u64 .ptr .align 1 _Z8aTbT_gpuPKfS0_Pfiii_param_1,
	.param .u64 .ptr .align 1 _Z8aTbT_gpuPKfS0_Pfiii_param_2,
	.param .u32 _Z8aTbT_gpuPKfS0_Pfiii_param_3,
	.param .u32 _Z8aTbT_gpuPKfS0_Pfiii_param_4,
	.param .u32 _Z8aTbT_gpuPKfS0_Pfiii_param_5
)
{
	.reg .pred 	%p<23>;
	.reg .b32 	%r<109>;
	.reg .b32 	%f<66>;
	.reg .b64 	%rd<83>;

	ld.param.u64 	%rd12, [_Z8aTbT_gpuPKfS0_Pfiii_param_0];
	ld.param.u64 	%rd13, [_Z8aTbT_gpuPKfS0_Pfiii_param_1];
	ld.param.u64 	%rd14, [_Z8aTbT_gpuPKfS0_Pfiii_param_2];
	ld.param.u32 	%r61, [_Z8aTbT_gpuPKfS0_Pfiii_param_3];
	ld.param.u32 	%r62, [_Z8aTbT_gpuPKfS0_Pfiii_param_4];
	ld.param.u32 	%r63, [_Z8aTbT_gpuPKfS0_Pfiii_param_5];
	cvta.to.global.u64 	%rd1, %rd13;
	cvta.to.global.u64 	%rd2, %rd12;
	cvta.to.global.u64 	%rd3, %rd14;
	min.s32 	%r64, %r61, %r62;
	setp.gt.s32 	%p1, %r64, 0;
	setp.lt.s32 	%p2, %r64, 1;
	@%p2 bra 	$L__BB15_14;
	and.b32  	%r1, %r62, 7;
	add.s32 	%r2, %r1, -1;
	and.b32  	%r3, %r62, 3;
	and.b32  	%r4, %r62, 2147483640;
	and.b32  	%r5, %r62, 1;
	mov.b32 	%r91, 0;
$L__BB15_2:
	setp.lt.u32 	%p3, %r62, 8;
	mul.lo.s32 	%r7, %r91, %r62;
	mov.b32 	%r94, 0;
	@%p3 bra 	$L__BB15_5;
	mov.b32 	%r92, 0;
$L__BB15_4:
	.pragma "nounroll";
	add.s32 	%r68, %r92, %r7;
	mul.wide.u32 	%rd15, %r68, 4;
	add.s64 	%rd16, %rd3, %rd15;
	mov.b32 	%r69, 0;
	st.global.u32 	[%rd16], %r69;
	st.global.u32 	[%rd16+4], %r69;
	st.global.u32 	[%rd16+8], %r69;
	st.global.u32 	[%rd16+12], %r69;
	st.global.u32 	[%rd16+16], %r69;
	st.global.u32 	[%rd16+20], %r69;
	st.global.u32 	[%rd16+24], %r69;
	st.global.u32 	[%rd16+28], %r69;
	add.s32 	%r92, %r92, 8;
	setp.eq.s32 	%p4, %r92, %r4;
	mov.u32 	%r94, %r4;
	@%p4 bra 	$L__BB15_5;
	bra.uni 	$L__BB15_4;
$L__BB15_5:
	setp.eq.s32 	%p5, %r1, 0;
	@%p5 bra 	$L__BB15_13;
	setp.lt.u32 	%p6, %r2, 3;
	@%p6 bra 	$L__BB15_8;
	add.s32 	%r70, %r94, %r7;
	mul.wide.u32 	%rd17, %r70, 4;
	add.s64 	%rd18, %rd3, %rd17;
	mov.b32 	%r71, 0;
	st.global.u32 	[%rd18], %r71;
	cvt.u64.u32 	%rd19, %r7;
	cvt.u64.u32 	%rd20, %r94;
	add.s64 	%rd21, %rd20, %rd19;
	shl.b64 	%rd22, %rd21, 2;
	add.s64 	%rd23, %rd3, %rd22;
	st.global.u32 	[%rd23+4], %r71;
	st.global.u32 	[%rd23+8], %r71;
	st.global.u32 	[%rd23+12], %r71;
	add.s32 	%r94, %r94, 4;
$L__BB15_8:
	setp.eq.s32 	%p7, %r3, 0;
	@%p7 bra 	$L__BB15_13;
	setp.eq.s32 	%p8, %r3, 1;
	@%p8 bra 	$L__BB15_11;
	add.s32 	%r72, %r94, %r7;
	mul.wide.u32 	%rd24, %r72, 4;
	add.s64 	%rd25, %rd3, %rd24;
	mov.b32 	%r73, 0;
	st.global.u32 	[%rd25], %r73;
	cvt.u64.u32 	%rd26, %r7;
	cvt.u64.u32 	%rd27, %r94;
	add.s64 	%rd28, %rd27, %rd26;
	shl.b64 	%rd29, %rd28, 2;
	add.s64 	%rd30, %rd3, %rd29;
	st.global.u32 	[%rd30+4], %r73;
	add.s32 	%r94, %r94, 2;
$L__BB15_11:
	setp.eq.s32 	%p9, %r5, 0;
	@%p9 bra 	$L__BB15_13;
	add.s32 	%r74, %r94, %r7;
	mul.wide.u32 	%rd31, %r74, 4;
	add.s64 	%rd32, %rd3, %rd31;
	mov.b32 	%r75, 0;
	st.global.u32 	[%rd32], %r75;
$L__BB15_13:
	add.s32 	%r91, %r91, 1;
	setp.ne.s32 	%p10, %r91, %r61;
	@%p10 bra 	$L__BB15_2;
$L__BB15_14:
	setp.lt.s32 	%p11, %r63, 1;
	not.pred 	%p12, %p1;
	or.pred  	%p13, %p12, %p11;
	@%p13 bra 	$L__BB15_30;
	and.b32  	%r16, %r63, 7;
	and.b32  	%r17, %r63, 3;
	and.b32  	%r18, %r63, 2147483640;
	and.b32  	%r19, %r63, 1;
	neg.s32 	%r20, %r18;
	shl.b32 	%r21, %r61, 3;
	mul.wide.u32 	%rd4, %r21, 4;
	mul.lo.s32 	%r22, %r61, 6;
	mul.lo.s32 	%r23, %r61, 5;
	shl.b32 	%r24, %r61, 2;
	mul.lo.s32 	%r25, %r61, 3;
	shl.b32 	%r26, %r61, 1;
	mov.b32 	%r96, 0;
$L__BB15_16:
	mul.lo.s32 	%r28, %r96, %r62;
	mul.wide.u32 	%rd33, %r96, 4;
	add.s64 	%rd5, %rd2, %rd33;
	add.s32 	%r29, %r61, %r96;
	mov.b32 	%r97, 0;
	add.s32 	%r32, %r24, %r96;
	add.s32 	%r33, %r25, %r96;
	add.s32 	%r34, %r22, %r96;
	add.s32 	%r36, %r23, %r96;
	add.s32 	%r37, %r26, %r96;
$L__BB15_17:
	setp.lt.u32 	%p14, %r63, 8;
	add.s32 	%r79, %r97, %r28;
	mul.wide.u32 	%rd34, %r79, 4;
	add.s64 	%rd6, %rd3, %rd34;
	mul.lo.s32 	%r31, %r97, %r63;
	ld.global.f32 	%f65, [%rd6];
	mov.b32 	%r107, 0;
	@%p14 bra 	$L__BB15_20;
	mad.lo.s32 	%r104, %r61, 7, %r96;
	mul.wide.u32 	%rd35, %r31, 4;
	add.s64 	%rd36, %rd1, %rd35;
	add.s64 	%rd81, %rd36, 16;
	mov.u32 	%r98, %r29;
	mov.u32 	%r99, %r37;
	mov.u32 	%r100, %r33;
	mov.u32 	%r101, %r32;
	mov.u32 	%r102, %r36;
	mov.u32 	%r103, %r34;
	mov.u64 	%rd82, %rd5;
	mov.u32 	%r105, %r20;
$L__BB15_19:
	.pragma "nounroll";
	ld.global.nc.f32 	%f15, [%rd82];
	ld.global.nc.f32 	%f16, [%rd81+-16];
	fma.rn.f32 	%f17, %f15, %f16, %f65;
	mul.wide.u32 	%rd37, %r98, 4;
	add.s64 	%rd38, %rd2, %rd37;
	ld.global.nc.f32 	%f18, [%rd38];
	ld.global.nc.f32 	%f19, [%rd81+-12];
	fma.rn.f32 	%f20, %f18, %f19, %f17;
	mul.wide.u32 	%rd39, %r99, 4;
	add.s64 	%rd40, %rd2, %rd39;
	ld.global.nc.f32 	%f21, [%rd40];
	ld.global.nc.f32 	%f22, [%rd81+-8];
	fma.rn.f32 	%f23, %f21, %f22, %f20;
	mul.wide.u32 	%rd41, %r100, 4;
	add.s64 	%rd42, %rd2, %rd41;
	ld.global.nc.f32 	%f24, [%rd42];
	ld.global.nc.f32 	%f25, [%rd81+-4];
	fma.rn.f32 	%f26, %f24, %f25, %f23;
	mul.wide.u32 	%rd43, %r101, 4;
	add.s64 	%rd44, %rd2, %rd43;
	ld.global.nc.f32 	%f27, [%rd44];
	ld.global.nc.f32 	%f28, [%rd81];
	fma.rn.f32 	%f29, %f27, %f28, %f26;
	mul.wide.u32 	%rd45, %r102, 4;
	add.s64 	%rd46, %rd2, %rd45;
	ld.global.nc.f32 	%f30, [%rd46];
	ld.global.nc.f32 	%f31, [%rd81+4];
	fma.rn.f32 	%f32, %f30, %f31, %f29;
	mul.wide.u32 	%rd47, %r103, 4;
	add.s64 	%rd48, %rd2, %rd47;
	ld.global.nc.f32 	%f33, [%rd48];
	ld.global.nc.f32 	%f34, [%rd81+8];
	fma.rn.f32 	%f35, %f33, %f34, %f32;
	mul.wide.u32 	%rd49, %r104, 4;
	add.s64 	%rd50, %rd2, %rd49;
	ld.global.nc.f32 	%f36, [%rd50];
	ld.global.nc.f32 	%f37, [%rd81+12];
	fma.rn.f32 	%f65, %f36, %f37, %f35;
	add.s32 	%r105, %r105, 8;
	add.s64 	%rd82, %rd82, %rd4;
	add.s32 	%r104, %r104, %r21;
	add.s32 	%r103, %r103, %r21;
	add.s32 	%r102, %r102, %r21;
	add.s32 	%r101, %r101, %r21;
	add.s32 	%r100, %r100, %r21;
	add.s32 	%r99, %r99, %r21;
	add.s64 	%rd81, %rd81, 32;
	add.s32 	%r98, %r98, %r21;
	setp.ne.s32 	%p15, %r105, 0;
	mov.u32 	%r107, %r18;
	@%p15 bra 	$L__BB15_19;
$L__BB15_20:
	setp.eq.s32 	%p16, %r16, 0;
	@%p16 bra 	$L__BB15_28;
	add.s32 	%r80, %r16, -1;
	setp.lt.u32 	%p17, %r80, 3;
	@%p17 bra 	$L__BB15_23;
	mad.lo.s32 	%r81, %r107, %r61, %r96;
	mul.wide.u32 	%rd51, %r81, 4;
	add.s64 	%rd52, %rd2, %rd51;
	ld.global.nc.f32 	%f39, [%rd52];
	add.s32 	%r82, %r107, %r31;
	mul.wide.u32 	%rd53, %r82, 4;
	add.s64 	%rd54, %rd1, %rd53;
	ld.global.nc.f32 	%f40, [%rd54];
	fma.rn.f32 	%f41, %f39, %f40, %f65;
	add.s32 	%r83, %r81, %r61;
	mul.wide.u32 	%rd55, %r83, 4;
	add.s64 	%rd56, %rd2, %rd55;
	ld.global.nc.f32 	%f42, [%rd56];
	cvt.u64.u32 	%rd57, %r31;
	cvt.u64.u32 	%rd58, %r107;
	add.s64 	%rd59, %rd58, %rd57;
	shl.b64 	%rd60, %rd59, 2;
	add.s64 	%rd61, %rd1, %rd60;
	ld.global.nc.f32 	%f43, [%rd61+4];
	fma.rn.f32 	%f44, %f42, %f43, %f41;
	add.s32 	%r84, %r83, %r61;
	mul.wide.u32 	%rd62, %r84, 4;
	add.s64 	%rd63, %rd2, %rd62;
	ld.global.nc.f32 	%f45, [%rd63];
	ld.global.nc.f32 	%f46, [%rd61+8];
	fma.rn.f32 	%f47, %f45, %f46, %f44;
	add.s32 	%r85, %r84, %r61;
	mul.wide.u32 	%rd64, %r85, 4;
	add.s64 	%rd65, %rd2, %rd64;
	ld.global.nc.f32 	%f48, [%rd65];
	ld.global.nc.f32 	%f49, [%rd61+12];
	fma.rn.f32 	%f65, %f48, %f49, %f47;
	add.s32 	%r107, %r107, 4;
$L__BB15_23:
	setp.eq.s32 	%p18, %r17, 0;
	@%p18 bra 	$L__BB15_28;
	setp.eq.s32 	%p19, %r17, 1;
	@%p19 bra 	$L__BB15_26;
	mad.lo.s32 	%r86, %r107, %r61, %r96;
	mul.wide.u32 	%rd66, %r86, 4;
	add.s64 	%rd67, %rd2, %rd66;
	ld.global.nc.f32 	%f51, [%rd67];
	add.s32 	%r87, %r107, %r31;
	mul.wide.u32 	%rd68, %r87, 4;
	add.s64 	%rd69, %rd1, %rd68;
	ld.global.nc.f32 	%f52, [%rd69];
	fma.rn.f32 	%f53, %f51, %f52, %f65;
	add.s32 	%r88, %r86, %r61;
	mul.wide.u32 	%rd70, %r88, 4;
	add.s64 	%rd71, %rd2, %rd70;
	ld.global.nc.f32 	%f54, [%rd71];
	cvt.u64.u32 	%rd72, %r31;
	cvt.u64.u32 	%rd73, %r107;
	add.s64 	%rd74, %rd73, %rd72;
	shl.b64 	%rd75, %rd74, 2;
	add.s64 	%rd76, %rd1, %rd75;
	ld.global.nc.f32 	%f55, [%rd76+4];
	fma.rn.f32 	%f65, %f54, %f55, %f53;
	add.s32 	%r107, %r107, 2;
$L__BB15_26:
	setp.eq.s32 	%p20, %r19, 0;
	@%p20 bra 	$L__BB15_28;
	mad.lo.s32 	%r89, %r107, %r61, %r96;
	mul.wide.u32 	%rd77, %r89, 4;
	add.s64 	%rd78, %rd2, %rd77;
	ld.global.nc.f32 	%f56, [%rd78];
	add.s32 	%r90, %r107, %r31;
	mul.wide.u32 	%rd79, %r90, 4;
	add.s64 	%rd80, %rd1, %rd79;
	ld.global.nc.f32 	%f57, [%rd80];
	fma.rn.f32 	%f65, %f56, %f57, %f65;
$L__BB15_28:
	st.global.f32 	[%rd6], %f65;
	add.s32 	%r97, %r97, 1;
	setp.ne.s32 	%p21, %r97, %r62;
	@%p21 bra 	$L__BB15_17;
	add.s32 	%r96, %r96, 1;
	setp.ne.s32 	%p22, %r96, %r61;
	@%p22 bra 	$L__BB15_16;
$L__BB15_30:
	ret;

}
	// .globl	_Z13aTbT_gpu_i4j4PKfS0_Pfiii
.visible .entry _Z13aTbT_gpu_i4j4PKfS0_Pfiii(
	.param .u64 .ptr .align 1 _Z13aTbT_gpu_i4j4PKfS0_Pfiii_param_0,
	.param .u64 .ptr .align 1 _Z13aTbT_gpu_i4j4PKfS0_Pfiii_param_1,
	.param .u64 .ptr .align 1 _Z13aTbT_gpu_i4j4PKfS0_Pfiii_param_2,
	.param .u32 _Z13aTbT_gpu_i4j4PKfS0_Pfiii_param_3,
	.param .u32 _Z13aTbT_gpu_i4j4PKfS0_Pfiii_param_4,
	.param .u32 _Z13aTbT_gpu_i4j4PKfS0_Pfiii_param_5
)
{
	.reg .pred 	%p<252>;
	.reg .b32 	%r<725>;
	.reg .b32 	%f<1123>;
	.reg .b64 	%rd<55>;
	// demoted variable
	.shared .align 4 .b8 _ZZ13aTbT_gpu_i4j4PKfS0_PfiiiE4as00[1024];
	// demoted variable
	.shared .align 4 .b8 _ZZ13aTbT_gpu_i4j4PKfS0_PfiiiE4as01[1024];
	// demoted variable
	.shared .align 4 .b8 _ZZ13aTbT_gpu_i4j4PKfS0_PfiiiE4as10[1024];
	// demoted variable
	.shared .align 4 .b8 _ZZ13aTbT_gpu_i4j4PKfS0_PfiiiE4as11[1024];
	// demoted variable
	.shared .align 4 .b8 _ZZ13aTbT_gpu_i4j4PKfS0_PfiiiE4bs00[1024];
	// demoted variable
	.shared .align 4 .b8 _ZZ13aTbT_gpu_i4j4PKfS0_PfiiiE4bs01[1024];
	// demoted variable
	.shared .align 4 .b8 _ZZ13aTbT_gpu_i4j4PKfS0_PfiiiE4bs10[1024];
	// demoted variable
	.shared .align 4 .b8 _ZZ13aTbT_gpu_i4j4PKfS0_PfiiiE4bs11[1024];
	ld.param.u64 	%rd4, [_Z13aTbT_gpu_i4j4PKfS0_Pfiii_param_0];
	ld.param.u64 	%rd5, [_Z13aTbT_gpu_i4j4PKfS0_Pfiii_param_1];
	ld.param.u64 	%rd6, [_Z13aTbT_gpu_i4j4PKfS0_Pfiii_param_2];
	ld.param.u32 	%r208, [_Z13aTbT_gpu_i4j4PKfS0_Pfiii_param_3];
	ld.param.u32 	%r209, [_Z13aTbT_gpu_i4j4PKfS0_Pfiii_param_4];
	ld.param.u32 	%r210, [_Z13aTbT_gpu_i4j4PKfS0_Pfiii_param_5];
	cvta.to.global.u64 	%rd1, %rd5;
	cvta.to.global.u64 	%rd2, %rd4;
	cvta.to.global.u64 	%rd3, %rd6;
	mov.u32 	%r1, %tid.x;
	mov.u32 	%r2, %tid.y;
	mov.u32 	%r211, %ctaid.x;
	mov.u32 	%r212, %ntid.x;
	mul.lo.s32 	%r213, %r212, %r211;
	shl.b32 	%r214, %r213, 2;
	add.s32 	%r3, %r214, %r1;
	mov.u32 	%r215, %ctaid.y;
	mov.u32 	%r216, %ntid.y;
	mul.lo.s32 	%r217, %r216, %r215;
	shl.b32 	%r218, %r217, 2;
	add.s32 	%r4, %r218, %r2;
	setp.lt.s32 	%p4, %r210, 1;
	mov.f32 	%f1106, 0f00000000;
	mov.f32 	%f1098, %f1106;
	mov.f32 	%f1090, %f1106;
	mov.f32 	%f1082, %f1106;
	mov.f32 	%f1074, %f1106;
	mov.f32 	%f1066, %f1106;
	mov.f32 	%f1058, %f1106;
	mov.f32 	%f1050, %f1106;
	mov.f32 	%f1042, %f1106;
	mov.f32 	%f1034, %f1106;
	mov.f32 	%f1026, %f1106;
	mov.f32 	%f1018, %f1106;
	mov.f32 	%f1010, %f1106;
	mov.f32 	%f1002, %f1106;
	mov.f32 	%f994, %f1106;
	mov.f32 	%f986, %f1106;
	@%p4 bra 	$L__BB16_211;
	setp.lt.u32 	%p5, %r4, %r208;
	add.s32 	%r5, %r4, 16;
	add.s32 	%r6, %r4, 32;
	add.s32 	%r7, %r4, 48;
	shl.b32 	%r220, %r1, 6;
	mov.u32 	%r221, _ZZ13aTbT_gpu_i4j4PKfS0_PfiiiE4bs00;
	add.s32 	%r8, %r221, %r220;
	mul.lo.s32 	%r9, %r210, %r3;
	add.s32 	%r10, %r3, 16;
	setp.lt.u32 	%p6, %r10, %r209;
	mov.u32 	%r222, _ZZ13aTbT_gpu_i4j4PKfS0_PfiiiE4bs01;
	add.s32 	%r11, %r222, %r220;
	shl.b32 	%r223, %r210, 4;
	add.s32 	%r12, %r9, %r223;
	add.s32 	%r13, %r3, 32;
	setp.lt.u32 	%p7, %r13, %r209;
	mov.u32 	%r224, _ZZ13aTbT_gpu_i4j4PKfS0_PfiiiE4bs10;
	add.s32 	%r14, %r224, %r220;
	shl.b32 	%r225, %r210, 5;
	add.s32 	%r15, %r225, %r9;
	add.s32 	%r16, %r3, 48;
	setp.lt.u32 	%p8, %r16, %r209;
	mov.u32 	%r226, _ZZ13aTbT_gpu_i4j4PKfS0_PfiiiE4bs11;
	add.s32 	%r17, %r226, %r220;
	add.s32 	%r18, %r15, %r223;
	shl.b32 	%r227, %r2, 2;
	mov.u32 	%r228, _ZZ13aTbT_gpu_i4j4PKfS0_PfiiiE4as00;
	add.s32 	%r19, %r228, %r227;
	and.pred  	%p1, %p5, %p6;
	and.pred  	%p2, %p5, %p7;
	and.pred  	%p3, %p5, %p8;
	mov.u32 	%r229, _ZZ13aTbT_gpu_i4j4PKfS0_PfiiiE4as01;
	add.s32 	%r20, %r229, %r227;
	mov.u32 	%r230, _ZZ13aTbT_gpu_i4j4PKfS0_PfiiiE4as10;
	add.s32 	%r21, %r230, %r227;
	mov.u32 	%r231, _ZZ13aTbT_gpu_i4j4PKfS0_PfiiiE4as11;
	add.s32 	%r22, %r231, %r227;
	mov.f32 	%f986, 0f00000000;
	mov.b32 	%r641, 0;
	not.pred 	%p44, %p1;
	not.pred 	%p53, %p2;
	not.pred 	%p62, %p3;
	mov.f32 	%f994, %f986;
	mov.f32 	%f1002, %f986;
	mov.f32 	%f1010, %f986;
	mov.f32 	%f1018, %f986;
	mov.f32 	%f1026, %f986;
	mov.f32 	%f1034, %f986;
	mov.f32 	%f1042, %f986;
	mov.f32 	%f1050, %f986;
	mov.f32 	%f1058, %f986;
	mov.f32 	%f1066, %f986;
	mov.f32 	%f1074, %f986;
	mov.f32 	%f1082, %f986;
	mov.f32 	%f1090, %f986;
	mov.f32 	%f1098, %f986;
	mov.f32 	%f1106, %f986;
	mov.u32 	%r642, %r641;
$L__BB16_2:
	mov.u32 	%r24, %r642;
	setp.ge.u32 	%p9, %r4, %r208;
	add.s32 	%r642, %r24, 16;
	min.s32 	%r232, %r210, %r642;
	add.s32 	%r233, %r24, 1;
	max.s32 	%r26, %r232, %r233;
	and.b32  	%r27, %r26, 3;
	and.b32  	%r28, %r26, 7;
	add.s32 	%r29, %r28, -1;
	shl.b32 	%r30, %r641, 4;
	sub.s32 	%r31, %r26, %r30;
	add.s32 	%r32, %r31, -1;
	add.s32 	%r33, %r24, %r1;
	setp.ge.u32 	%p10, %r33, %r210;
	mov.f32 	%f971, 0f00000000;
	or.pred  	%p11, %p9, %p10;
	@%p11 bra 	$L__BB16_4;
	mad.lo.s32 	%r235, %r33, %r208, %r4;
	mul.wide.u32 	%rd7, %r235, 4;
	add.s64 	%rd8, %rd2, %rd7;
	ld.global.nc.f32 	%f971, [%rd8];
$L__BB16_4:
	setp.ge.u32 	%p13, %r5, %r208;
	shl.b32 	%r236, %r1, 6;
	mov.u32 	%r237, _ZZ13aTbT_gpu_i4j4PKfS0_PfiiiE4as00;
	add.s32 	%r238, %r237, %r236;
	shl.b32 	%r239, %r2, 2;
	add.s32 	%r240, %r238, %r239;
	st.shared.f32 	[%r240], %f971;
	mov.f32 	%f972, 0f00000000;
	or.pred  	%p14, %p13, %p10;
	@%p14 bra 	$L__BB16_6;
	mad.lo.s32 	%r241, %r33, %r208, %r5;
	mul.wide.u32 	%rd9, %r241, 4;
	add.s64 	%rd10, %rd2, %rd9;
	ld.global.nc.f32 	%f972, [%rd10];
$L__BB16_6:
	setp.ge.u32 	%p15, %r33, %r210;
	setp.ge.u32 	%p16, %r6, %r208;
	shl.b32 	%r242, %r1, 6;
	mov.u32 	%r243, _ZZ13aTbT_gpu_i4j4PKfS0_PfiiiE4as01;
	add.s32 	%r244, %r243, %r242;
	shl.b32 	%r245, %r2, 2;
	add.s32 	%r246, %r244, %r245;
	st.shared.f32 	[%r246], %f972;
	mov.f32 	%f973, 0f00000000;
	or.pred  	%p17, %p16, %p15;
	@%p17 bra 	$L__BB16_8;
	mad.lo.s32 	%r247, %r33, %r208, %r6;
	mul.wide.u32 	%rd11, %r247, 4;
	add.s64 	%rd12, %rd2, %rd11;
	ld.global.nc.f32 	%f973, [%rd12];
$L__BB16_8:
	setp.ge.u32 	%p19, %r7, %r208;
	shl.b32 	%r248, %r1, 6;
	mov.u32 	%r249, _ZZ13aTbT_gpu_i4j4PKfS0_PfiiiE4as10;
	add.s32 	%r250, %r249, %r248;
	shl.b32 	%r251, %r2, 2;
	add.s32 	%r252, %r250, %r251;
	st.shared.f32 	[%r252], %f973;
	mov.f32 	%f974, 0f00000000;
	or.pred  	%p20, %p19, %p15;
	@%p20 bra 	$L__BB16_10;
	mad.lo.s32 	%r253, %r33, %r208, %r7;
	mul.wide.u32 	%rd13, %r253, 4;
	add.s64 	%rd14, %rd2, %rd13;
	ld.global.nc.f32 	%f974, [%rd14];
$L__BB16_10:
	setp.ge.u32 	%p21, %r3, %r209;
	shl.b32 	%r254, %r1, 6;
	mov.u32 	%r255, _ZZ13aTbT_gpu_i4j4PKfS0_PfiiiE4as11;
	add.s32 	%r256, %r255, %r254;
	shl.b32 	%r258, %r2, 2;
	add.s32 	%r259, %r256, %r258;
	st.shared.f32 	[%r259], %f974;
	add.s32 	%r34, %r24, %r2;
	setp.ge.u32 	%p22, %r34, %r210;
	mov.f32 	%f975, 0f00000000;
	or.pred  	%p23, %p21, %p22;
	@%p23 bra 	$L__BB16_12;
	add.s32 	%r260, %r34, %r9;
	mul.wide.u32 	%rd15, %r260, 4;
	add.s64 	%rd16, %rd1, %rd15;
	ld.global.nc.f32 	%f975, [%rd16];
$L__BB16_12:
	setp.ge.u32 	%p25, %r10, %r209;
	shl.b32 	%r261, %r2, 2;
	add.s32 	%r262, %r8, %r261;
	st.shared.f32 	[%r262], %f975;
	mov.f32 	%f976, 0f00000000;
	or.pred  	%p26, %p25, %p22;
	@%p26 bra 	$L__BB16_14;
	add.s32 	%r263, %r34, %r12;
	mul.wide.u32 	%rd17, %r263, 4;
	add.s64 	%rd18, %rd1, %rd17;
	ld.global.nc.f32 	%f976, [%rd18];
$L__BB16_14:
	setp.ge.u32 	%p27, %r34, %r210;
	setp.ge.u32 	%p28, %r13, %r209;
	shl.b32 	%r264, %r2, 2;
	add.s32 	%r265, %r11, %r264;
	st.shared.f32 	[%r265], %f976;
	mov.f32 	%f977, 0f00000000;
	or.pred  	%p29, %p28, %p27;
	@%p29 bra 	$L__BB16_16;
	add.s32 	%r266, %r34, %r15;
	mul.wide.u32 	%rd19, %r266, 4;
	add.s64 	%rd20, %rd1, %rd19;
	ld.global.nc.f32 	%f977, [%rd20];
$L__BB16_16:
	setp.ge.u32 	%p31, %r16, %r209;
	shl.b32 	%r267, %r2, 2;
	add.s32 	%r268, %r14, %r267;
	st.shared.f32 	[%r268], %f977;
	mov.f32 	%f978, 0f00000000;
	or.pred  	%p32, %p31, %p27;
	@%p32 bra 	$L__BB16_18;
	add.s32 	%r269, %r34, %r18;
	mul.wide.u32 	%rd21, %r269, 4;
	add.s64 	%rd22, %rd1, %rd21;
	ld.global.nc.f32 	%f978, [%rd22];
$L__BB16_18:
	shl.b32 	%r270, %r2, 2;
	add.s32 	%r271, %r17, %r270;
	st.shared.f32 	[%r271], %f978;
	bar.sync 	0;
	setp.ge.u32 	%p33, %r4, %r208;
	setp.ge.u32 	%p34, %r3, %r209;
	or.pred  	%p35, %p33, %p34;
	@%p35 bra 	$L__BB16_30;
	setp.lt.u32 	%p36, %r32, 7;
	mov.u32 	%r647, %r24;
	@%p36 bra 	$L__BB16_22;
	shl.b32 	%r272, %r2, 2;
	mov.u32 	%r273, _ZZ13aTbT_gpu_i4j4PKfS0_PfiiiE4as00;
	add.s32 	%r274, %r272, %r273;
	add.s32 	%r643, %r274, 256;
	shl.b32 	%r275, %r1, 6;
	mov.u32 	%r276, _ZZ13aTbT_gpu_i4j4PKfS0_PfiiiE4bs00;
	add.s32 	%r277, %r275, %r276;
	add.s32 	%r644, %r277, 16;
	add.s32 	%r278, %r30, %r28;
	sub.s32 	%r645, %r278, %r26;
	mov.u32 	%r647, %r24;
$L__BB16_21:
	.pragma "nounroll";
	ld.shared.f32 	%f252, [%r643+-256];
	ld.shared.f32 	%f253, [%r644+-16];
	fma.rn.f32 	%f254, %f252, %f253, %f986;
	ld.shared.f32 	%f255, [%r643+-192];
	ld.shared.f32 	%f256, [%r644+-12];
	fma.rn.f32 	%f257, %f255, %f256, %f254;
	ld.shared.f32 	%f258, [%r643+-128];
	ld.shared.f32 	%f259, [%r644+-8];
	fma.rn.f32 	%f260, %f258, %f259, %f257;
	ld.shared.f32 	%f261, [%r643+-64];
	ld.shared.f32 	%f262, [%r644+-4];
	fma.rn.f32 	%f263, %f261, %f262, %f260;
	ld.shared.f32 	%f264, [%r643];
	ld.shared.f32 	%f265, [%r644];
	fma.rn.f32 	%f266, %f264, %f265, %f263;
	ld.shared.f32 	%f267, [%r643+64];
	ld.shared.f32 	%f268, [%r644+4];
	fma.rn.f32 	%f269, %f267, %f268, %f266;
	ld.shared.f32 	%f270, [%r643+128];
	ld.shared.f32 	%f271, [%r644+8];
	fma.rn.f32 	%f272, %f270, %f271, %f269;
	ld.shared.f32 	%f273, [%r643+192];
	ld.shared.f32 	%f274, [%r644+12];
	fma.rn.f32 	%f986, %f273, %f274, %f272;
	add.s32 	%r647, %r647, 8;
	add.s32 	%r645, %r645, 8;
	add.s32 	%r644, %r644, 32;
	add.s32 	%r643, %r643, 512;
	setp.ne.s32 	%p37, %r645, 0;
	@%p37 bra 	$L__BB16_21;
$L__BB16_22:
	setp.eq.s32 	%p38, %r28, 0;
	@%p38 bra 	$L__BB16_30;
	setp.lt.u32 	%p39, %r29, 3;
	@%p39 bra 	$L__BB16_25;
	sub.s32 	%r279, %r647, %r24;
	shl.b32 	%r280, %r279, 6;
	add.s32 	%r281, %r19, %r280;
	ld.shared.f32 	%f276, [%r281];
	shl.b32 	%r282, %r279, 2;
	add.s32 	%r283, %r8, %r282;
	ld.shared.f32 	%f277, [%r283];
	fma.rn.f32 	%f278, %f276, %f277, %f986;
	ld.shared.f32 	%f279, [%r281+64];
	ld.shared.f32 	%f280, [%r283+4];
	fma.rn.f32 	%f281, %f279, %f280, %f278;
	ld.shared.f32 	%f282, [%r281+128];
	ld.shared.f32 	%f283, [%r283+8];
	fma.rn.f32 	%f284, %f282, %f283, %f281;
	ld.shared.f32 	%f285, [%r281+192];
	ld.shared.f32 	%f286, [%r283+12];
	fma.rn.f32 	%f986, %f285, %f286, %f284;
	add.s32 	%r647, %r647, 4;
$L__BB16_25:
	setp.eq.s32 	%p40, %r27, 0;
	@%p40 bra 	$L__BB16_30;
	setp.eq.s32 	%p41, %r27, 1;
	@%p41 bra 	$L__BB16_28;
	sub.s32 	%r284, %r647, %r24;
	shl.b32 	%r285, %r284, 6;
	add.s32 	%r286, %r19, %r285;
	ld.shared.f32 	%f288, [%r286];
	shl.b32 	%r287, %r284, 2;
	add.s32 	%r288, %r8, %r287;
	ld.shared.f32 	%f289, [%r288];
	fma.rn.f32 	%f290, %f288, %f289, %f986;
	ld.shared.f32 	%f291, [%r286+64];
	ld.shared.f32 	%f292, [%r288+4];
	fma.rn.f32 	%f986, %f291, %f292, %f290;
	add.s32 	%r647, %r647, 2;
$L__BB16_28:
	and.b32  	%r289, %r26, 1;
	setp.eq.b32 	%p42, %r289, 1;
	not.pred 	%p43, %p42;
	@%p43 bra 	$L__BB16_30;
	sub.s32 	%r290, %r647, %r24;
	shl.b32 	%r291, %r290, 6;
	add.s32 	%r292, %r19, %r291;
	ld.shared.f32 	%f293, [%r292];
	shl.b32 	%r293, %r290, 2;
	add.s32 	%r294, %r8, %r293;
	ld.shared.f32 	%f294, [%r294];
	fma.rn.f32 	%f986, %f293, %f294, %f986;
$L__BB16_30:
	@%p44 bra 	$L__BB16_42;
	setp.lt.u32 	%p45, %r32, 7;
	mov.u32 	%r652, %r24;
	@%p45 bra 	$L__BB16_34;
	sub.s32 	%r51, %r31, %r28;
	mov.b32 	%r651, 0;
	mov.u32 	%r652, %r24;
$L__BB16_33:
	.pragma "nounroll";
	sub.s32 	%r296, %r652, %r24;
	shl.b32 	%r297, %r296, 6;
	add.s32 	%r298, %r19, %r297;
	ld.shared.f32 	%f296, [%r298];
	shl.b32 	%r299, %r296, 2;
	add.s32 	%r300, %r11, %r299;
	ld.shared.f32 	%f297, [%r300];
	fma.rn.f32 	%f298, %f296, %f297, %f994;
	ld.shared.f32 	%f299, [%r298+64];
	ld.shared.f32 	%f300, [%r300+4];
	fma.rn.f32 	%f301, %f299, %f300, %f298;
	ld.shared.f32 	%f302, [%r298+128];
	ld.shared.f32 	%f303, [%r300+8];
	fma.rn.f32 	%f304, %f302, %f303, %f301;
	ld.shared.f32 	%f305, [%r298+192];
	ld.shared.f32 	%f306, [%r300+12];
	fma.rn.f32 	%f307, %f305, %f306, %f304;
	ld.shared.f32 	%f308, [%r298+256];
	ld.shared.f32 	%f309, [%r300+16];
	fma.rn.f32 	%f310, %f308, %f309, %f307;
	ld.shared.f32 	%f311, [%r298+320];
	ld.shared.f32 	%f312, [%r300+20];
	fma.rn.f32 	%f313, %f311, %f312, %f310;
	ld.shared.f32 	%f314, [%r298+384];
	ld.shared.f32 	%f315, [%r300+24];
	fma.rn.f32 	%f316, %f314, %f315, %f313;
	ld.shared.f32 	%f317, [%r298+448];
	ld.shared.f32 	%f318, [%r300+28];
	fma.rn.f32 	%f994, %f317, %f318, %f316;
	add.s32 	%r652, %r652, 8;
	add.s32 	%r651, %r651, 8;
	setp.ne.s32 	%p46, %r651, %r51;
	@%p46 bra 	$L__BB16_33;
$L__BB16_34:
	setp.eq.s32 	%p47, %r28, 0;
	@%p47 bra 	$L__BB16_42;
	setp.lt.u32 	%p48, %r29, 3;
	@%p48 bra 	$L__BB16_37;
	sub.s32 	%r301, %r652, %r24;
	shl.b32 	%r302, %r301, 6;
	add.s32 	%r303, %r19, %r302;
	ld.shared.f32 	%f320, [%r303];
	shl.b32 	%r304, %r301, 2;
	add.s32 	%r305, %r11, %r304;
	ld.shared.f32 	%f321, [%r305];
	fma.rn.f32 	%f322, %f320, %f321, %f994;
	ld.shared.f32 	%f323, [%r303+64];
	ld.shared.f32 	%f324, [%r305+4];
	fma.rn.f32 	%f325, %f323, %f324, %f322;
	ld.shared.f32 	%f326, [%r303+128];
	ld.shared.f32 	%f327, [%r305+8];
	fma.rn.f32 	%f328, %f326, %f327, %f325;
	ld.shared.f32 	%f329, [%r303+192];
	ld.shared.f32 	%f330, [%r305+12];
	fma.rn.f32 	%f994, %f329, %f330, %f328;
	add.s32 	%r652, %r652, 4;
$L__BB16_37:
	setp.eq.s32 	%p49, %r27, 0;
	@%p49 bra 	$L__BB16_42;
	setp.eq.s32 	%p50, %r27, 1;
	@%p50 bra 	$L__BB16_40;
	sub.s32 	%r306, %r652, %r24;
	shl.b32 	%r307, %r306, 6;
	add.s32 	%r308, %r19, %r307;
	ld.shared.f32 	%f332, [%r308];
	shl.b32 	%r309, %r306, 2;
	add.s32 	%r310, %r11, %r309;
	ld.shared.f32 	%f333, [%r310];
	fma.rn.f32 	%f334, %f332, %f333, %f994;
	ld.shared.f32 	%f335, [%r308+64];
	ld.shared.f32 	%f336, [%r310+4];
	fma.rn.f32 	%f994, %f335, %f336, %f334;
	add.s32 	%r652, %r652, 2;
$L__BB16_40:
	and.b32  	%r311, %r26, 1;
	setp.eq.b32 	%p51, %r311, 1;
	not.pred 	%p52, %p51;
	@%p52 bra 	$L__BB16_42;
	sub.s32 	%r312, %r652, %r24;
	shl.b32 	%r313, %r312, 6;
	add.s32 	%r314, %r19, %r313;
	ld.shared.f32 	%f337, [%r314];
	shl.b32 	%r315, %r312, 2;
	add.s32 	%r316, %r11, %r315;
	ld.shared.f32 	%f338, [%r316];
	fma.rn.f32 	%f994, %f337, %f338, %f994;
$L__BB16_42:
	@%p53 bra 	$L__BB16_54;
	setp.lt.u32 	%p54, %r32, 7;
	mov.u32 	%r657, %r24;
	@%p54 bra 	$L__BB16_46;
	sub.s32 	%r61, %r31, %r28;
	mov.b32 	%r656, 0;
	mov.u32 	%r657, %r24;
$L__BB16_45:
	.pragma "nounroll";
	sub.s32 	%r318, %r657, %r24;
	shl.b32 	%r319, %r318, 6;
	add.s32 	%r320, %r19, %r319;
	ld.shared.f32 	%f340, [%r320];
	shl.b32 	%r321, %r318, 2;
	add.s32 	%r322, %r14, %r321;
	ld.shared.f32 	%f341, [%r322];
	fma.rn.f32 	%f342, %f340, %f341, %f1002;
	ld.shared.f32 	%f343, [%r320+64];
	ld.shared.f32 	%f344, [%r322+4];
	fma.rn.f32 	%f345, %f343, %f344, %f342;
	ld.shared.f32 	%f346, [%r320+128];
	ld.shared.f32 	%f347, [%r322+8];
	fma.rn.f32 	%f348, %f346, %f347, %f345;
	ld.shared.f32 	%f349, [%r320+192];
	ld.shared.f32 	%f350, [%r322+12];
	fma.rn.f32 	%f351, %f349, %f350, %f348;
	ld.shared.f32 	%f352, [%r320+256];
	ld.shared.f32 	%f353, [%r322+16];
	fma.rn.f32 	%f354, %f352, %f353, %f351;
	ld.shared.f32 	%f355, [%r320+320];
	ld.shared.f32 	%f356, [%r322+20];
	fma.rn.f32 	%f357, %f355, %f356, %f354;
	ld.shared.f32 	%f358, [%r320+384];
	ld.shared.f32 	%f359, [%r322+24];
	fma.rn.f32 	%f360, %f358, %f359, %f357;
	ld.shared.f32 	%f361, [%r320+448];
	ld.shared.f32 	%f362, [%r322+28];
	fma.rn.f32 	%f1002, %f361, %f362, %f360;
	add.s32 	%r657, %r657, 8;
	add.s32 	%r656, %r656, 8;
	setp.ne.s32 	%p55, %r656, %r61;
	@%p55 bra 	$L__BB16_45;
$L__BB16_46:
	setp.eq.s32 	%p56, %r28, 0;
	@%p56 bra 	$L__BB16_54;
	setp.lt.u32 	%p57, %r29, 3;
	@%p57 bra 	$L__BB16_49;
	sub.s32 	%r323, %r657, %r24;
	shl.b32 	%r324, %r323, 6;
	add.s32 	%r325, %r19, %r324;
	ld.shared.f32 	%f364, [%r325];
	shl.b32 	%r326, %r323, 2;
	add.s32 	%r327, %r14, %r326;
	ld.shared.f32 	%f365, [%r327];
	fma.rn.f32 	%f366, %f364, %f365, %f1002;
	ld.shared.f32 	%f367, [%r325+64];
	ld.shared.f32 	%f368, [%r327+4];
	fma.rn.f32 	%f369, %f367, %f368, %f366;
	ld.shared.f32 	%f370, [%r325+128];
	ld.shared.f32 	%f371, [%r327+8];
	fma.rn.f32 	%f372, %f370, %f371, %f369;
	ld.shared.f32 	%f373, [%r325+192];
	ld.shared.f32 	%f374, [%r327+12];
	fma.rn.f32 	%f1002, %f373, %f374, %f372;
	add.s32 	%r657, %r657, 4;
$L__BB16_49:
	setp.eq.s32 	%p58, %r27, 0;
	@%p58 bra 	$L__BB16_54;
	setp.eq.s32 	%p59, %r27, 1;
	@%p59 bra 	$L__BB16_52;
	sub.s32 	%r328, %r657, %r24;
	shl.b32 	%r329, %r328, 6;
	add.s32 	%r330, %r19, %r329;
	ld.shared.f32 	%f376, [%r330];
	shl.b32 	%r331, %r328, 2;
	add.s32 	%r332, %r14, %r331;
	ld.shared.f32 	%f377, [%r332];
	fma.rn.f32 	%f378, %f376, %f377, %f1002;
	ld.shared.f32 	%f379, [%r330+64];
	ld.shared.f32 	%f380, [%r332+4];
	fma.rn.f32 	%f1002, %f379, %f380, %f378;
	add.s32 	%r657, %r657, 2;
$L__BB16_52:
	and.b32  	%r333, %r26, 1;
	setp.eq.b32 	%p60, %r333, 1;
	not.pred 	%p61, %p60;
	@%p61 bra 	$L__BB16_54;
	sub.s32 	%r334, %r657, %r24;
	shl.b32 	%r335, %r334, 6;
	add.s32 	%r336, %r19, %r335;
	ld.shared.f32 	%f381, [%r336];
	shl.b32 	%r337, %r334, 2;
	add.s32 	%r338, %r14, %r337;
	ld.shared.f32 	%f382, [%r338];
	fma.rn.f32 	%f1002, %f381, %f382, %f1002;
$L__BB16_54:
	@%p62 bra 	$L__BB16_66;
	setp.lt.u32 	%p63, %r32, 7;
	mov.u32 	%r662, %r24;
	@%p63 bra 	$L__BB16_58;
	sub.s32 	%r71, %r31, %r28;
	mov.b32 	%r661, 0;
	mov.u32 	%r662, %r24;
$L__BB16_57:
	.pragma "nounroll";
	sub.s32 	%r340, %r662, %r24;
	shl.b32 	%r341, %r340, 6;
	add.s32 	%r342, %r19, %r341;
	ld.shared.f32 	%f384, [%r342];
	shl.b32 	%r343, %r340, 2;
	add.s32 	%r344, %r17, %r343;
	ld.shared.f32 	%f385, [%r344];
	fma.rn.f32 	%f386, %f384, %f385, %f1010;
	ld.shared.f32 	%f387, [%r342+64];
	ld.shared.f32 	%f388, [%r344+4];
	fma.rn.f32 	%f389, %f387, %f388, %f386;
	ld.shared.f32 	%f390, [%r342+128];
	ld.shared.f32 	%f391, [%r344+8];
	fma.rn.f32 	%f392, %f390, %f391, %f389;
	ld.shared.f32 	%f393, [%r342+192];
	ld.shared.f32 	%f394, [%r344+12];
	fma.rn.f32 	%f395, %f393, %f394, %f392;
	ld.shared.f32 	%f396, [%r342+256];
	ld.shared.f32 	%f397, [%r344+16];
	fma.rn.f32 	%f398, %f396, %f397, %f395;
	ld.shared.f32 	%f399, [%r342+320];
	ld.shared.f32 	%f400, [%r344+20];
	fma.rn.f32 	%f401, %f399, %f400, %f398;
	ld.shared.f32 	%f402, [%r342+384];
	ld.shared.f32 	%f403, [%r344+24];
	fma.rn.f32 	%f404, %f402, %f403, %f401;
	ld.shared.f32 	%f405, [%r342+448];
	ld.shared.f32 	%f406, [%r344+28];
	fma.rn.f32 	%f1010, %f405, %f406, %f404;
	add.s32 	%r662, %r662, 8;
	add.s32 	%r661, %r661, 8;
	setp.ne.s32 	%p64, %r661, %r71;
	@%p64 bra 	$L__BB16_57;
$L__BB16_58:
	setp.eq.s32 	%p65, %r28, 0;
	@%p65 bra 	$L__BB16_66;
	setp.lt.u32 	%p66, %r29, 3;
	@%p66 bra 	$L__BB16_61;
	sub.s32 	%r345, %r662, %r24;
	shl.b32 	%r346, %r345, 6;
	add.s32 	%r347, %r19, %r346;
	ld.shared.f32 	%f408, [%r347];
	shl.b32 	%r348, %r345, 2;
	add.s32 	%r349, %r17, %r348;
	ld.shared.f32 	%f409, [%r349];
	fma.rn.f32 	%f410, %f408, %f409, %f1010;
	ld.shared.f32 	%f411, [%r347+64];
	ld.shared.f32 	%f412, [%r349+4];
	fma.rn.f32 	%f413, %f411, %f412, %f410;
	ld.shared.f32 	%f414, [%r347+128];
	ld.shared.f32 	%f415, [%r349+8];
	fma.rn.f32 	%f416, %f414, %f415, %f413;
	ld.shared.f32 	%f417, [%r347+192];
	ld.shared.f32 	%f418, [%r349+12];
	fma.rn.f32 	%f1010, %f417, %f418, %f416;
	add.s32 	%r662, %r662, 4;
$L__BB16_61:
	setp.eq.s32 	%p67, %r27, 0;
	@%p67 bra 	$L__BB16_66;
	setp.eq.s32 	%p68, %r27, 1;
	@%p68 bra 	$L__BB16_64;
	sub.s32 	%r350, %r662, %r24;
	shl.b32 	%r351, %r350, 6;
	add.s32 	%r352, %r19, %r351;
	ld.shared.f32 	%f420, [%r352];
	shl.b32 	%r353, %r350, 2;
	add.s32 	%r354, %r17, %r353;
	ld.shared.f32 	%f421, [%r354];
	fma.rn.f32 	%f422, %f420, %f421, %f1010;
	ld.shared.f32 	%f423, [%r352+64];
	ld.shared.f32 	%f424, [%r354+4];
	fma.rn.f32 	%f1010, %f423, %f424, %f422;
	add.s32 	%r662, %r662, 2;
$L__BB16_64:
	and.b32  	%r355, %r26, 1;
	setp.eq.b32 	%p69, %r355, 1;
	not.pred 	%p70, %p69;
	@%p70 bra 	$L__BB16_66;
	sub.s32 	%r356, %r662, %r24;
	shl.b32 	%r357, %r356, 6;
	add.s32 	%r358, %r19, %r357;
	ld.shared.f32 	%f425, [%r358];
	shl.b32 	%r359, %r356, 2;
	add.s32 	%r360, %r17, %r359;
	ld.shared.f32 	%f426, [%r360];
	fma.rn.f32 	%f1010, %f425, %f426, %f1010;
$L__BB16_66:
	setp.ge.u32 	%p71, %r5, %r208;
	or.pred  	%p73, %p71, %p34;
	@%p73 bra 	$L__BB16_78;
	setp.lt.u32 	%p74, %r32, 7;
	mov.u32 	%r667, %r24;
	@%p74 bra 	$L__BB16_70;
	sub.s32 	%r81, %r31, %r28;
	mov.b32 	%r666, 0;
	mov.u32 	%r667, %r24;
$L__BB16_69:
	.pragma "nounroll";
	sub.s32 	%r362, %r667, %r24;
	shl.b32 	%r363, %r362, 6;
	add.s32 	%r364, %r20, %r363;
	ld.shared.f32 	%f428, [%r364];
	shl.b32 	%r365, %r362, 2;
	add.s32 	%r366, %r8, %r365;
	ld.shared.f32 	%f429, [%r366];
	fma.rn.f32 	%f430, %f428, %f429, %f1018;
	ld.shared.f32 	%f431, [%r364+64];
	ld.shared.f32 	%f432, [%r366+4];
	fma.rn.f32 	%f433, %f431, %f432, %f430;
	ld.shared.f32 	%f434, [%r364+128];
	ld.shared.f32 	%f435, [%r366+8];
	fma.rn.f32 	%f436, %f434, %f435, %f433;
	ld.shared.f32 	%f437, [%r364+192];
	ld.shared.f32 	%f438, [%r366+12];
	fma.rn.f32 	%f439, %f437, %f438, %f436;
	ld.shared.f32 	%f440, [%r364+256];
	ld.shared.f32 	%f441, [%r366+16];
	fma.rn.f32 	%f442, %f440, %f441, %f439;
	ld.shared.f32 	%f443, [%r364+320];
	ld.shared.f32 	%f444, [%r366+20];
	fma.rn.f32 	%f445, %f443, %f444, %f442;
	ld.shared.f32 	%f446, [%r364+384];
	ld.shared.f32 	%f447, [%r366+24];
	fma.rn.f32 	%f448, %f446, %f447, %f445;
	ld.shared.f32 	%f449, [%r364+448];
	ld.shared.f32 	%f450, [%r366+28];
	fma.rn.f32 	%f1018, %f449, %f450, %f448;
	add.s32 	%r667, %r667, 8;
	add.s32 	%r666, %r666, 8;
	setp.ne.s32 	%p75, %r666, %r81;
	@%p75 bra 	$L__BB16_69;
$L__BB16_70:
	setp.eq.s32 	%p76, %r28, 0;
	@%p76 bra 	$L__BB16_78;
	setp.lt.u32 	%p77, %r29, 3;
	@%p77 bra 	$L__BB16_73;
	sub.s32 	%r367, %r667, %r24;
	shl.b32 	%r368, %r367, 6;
	add.s32 	%r369, %r20, %r368;
	ld.shared.f32 	%f452, [%r369];
	shl.b32 	%r370, %r367, 2;
	add.s32 	%r371, %r8, %r370;
	ld.shared.f32 	%f453, [%r371];
	fma.rn.f32 	%f454, %f452, %f453, %f1018;
	ld.shared.f32 	%f455, [%r369+64];
	ld.shared.f32 	%f456, [%r371+4];
	fma.rn.f32 	%f457, %f455, %f456, %f454;
	ld.shared.f32 	%f458, [%r369+128];
	ld.shared.f32 	%f459, [%r371+8];
	fma.rn.f32 	%f460, %f458, %f459, %f457;
	ld.shared.f32 	%f461, [%r369+192];
	ld.shared.f32 	%f462, [%r371+12];
	fma.rn.f32 	%f1018, %f461, %f462, %f460;
	add.s32 	%r667, %r667, 4;
$L__BB16_73:
	setp.eq.s32 	%p78, %r27, 0;
	@%p78 bra 	$L__BB16_78;
	setp.eq.s32 	%p79, %r27, 1;
	@%p79 bra 	$L__BB16_76;
	sub.s32 	%r372, %r667, %r24;
	shl.b32 	%r373, %r372, 6;
	add.s32 	%r374, %r20, %r373;
	ld.shared.f32 	%f464, [%r374];
	shl.b32 	%r375, %r372, 2;
	add.s32 	%r376, %r8, %r375;
	ld.shared.f32 	%f465, [%r376];
	fma.rn.f32 	%f466, %f464, %f465, %f1018;
	ld.shared.f32 	%f467, [%r374+64];
	ld.shared.f32 	%f468, [%r376+4];
	fma.rn.f32 	%f1018, %f467, %f468, %f466;
	add.s32 	%r667, %r667, 2;
$L__BB16_76:
	and.b32  	%r377, %r26, 1;
	setp.eq.b32 	%p80, %r377, 1;
	not.pred 	%p81, %p80;
	@%p81 bra 	$L__BB16_78;
	sub.s32 	%r378, %r667, %r24;
	shl.b32 	%r379, %r378, 6;
	add.s32 	%r380, %r20, %r379;
	ld.shared.f32 	%f469, [%r380];
	shl.b32 	%r381, %r378, 2;
	add.s32 	%r382, %r8, %r381;
	ld.shared.f32 	%f470, [%r382];
	fma.rn.f32 	%f1018, %f469, %f470, %f1018;
$L__BB16_78:
	setp.ge.u32 	%p83, %r10, %r209;
	or.pred  	%p84, %p71, %p83;
	@%p84 bra 	$L__BB16_90;
	setp.lt.u32 	%p85, %r32, 7;
	mov.u32 	%r672, %r24;
	@%p85 bra 	$L__BB16_82;
	sub.s32 	%r91, %r31, %r28;
	mov.b32 	%r671, 0;
	mov.u32 	%r672, %r24;
$L__BB16_81:
	.pragma "nounroll";
	sub.s32 	%r384, %r672, %r24;
	shl.b32 	%r385, %r384, 6;
	add.s32 	%r386, %r20, %r385;
	ld.shared.f32 	%f472, [%r386];
	shl.b32 	%r387, %r384, 2;
	add.s32 	%r388, %r11, %r387;
	ld.shared.f32 	%f473, [%r388];
	fma.rn.f32 	%f474, %f472, %f473, %f1026;
	ld.shared.f32 	%f475, [%r386+64];
	ld.shared.f32 	%f476, [%r388+4];
	fma.rn.f32 	%f477, %f475, %f476, %f474;
	ld.shared.f32 	%f478, [%r386+128];
	ld.shared.f32 	%f479, [%r388+8];
	fma.rn.f32 	%f480, %f478, %f479, %f477;
	ld.shared.f32 	%f481, [%r386+192];
	ld.shared.f32 	%f482, [%r388+12];
	fma.rn.f32 	%f483, %f481, %f482, %f480;
	ld.shared.f32 	%f484, [%r386+256];
	ld.shared.f32 	%f485, [%r388+16];
	fma.rn.f32 	%f486, %f484, %f485, %f483;
	ld.shared.f32 	%f487, [%r386+320];
	ld.shared.f32 	%f488, [%r388+20];
	fma.rn.f32 	%f489, %f487, %f488, %f486;
	ld.shared.f32 	%f490, [%r386+384];
	ld.shared.f32 	%f491, [%r388+24];
	fma.rn.f32 	%f492, %f490, %f491, %f489;
	ld.shared.f32 	%f493, [%r386+448];
	ld.shared.f32 	%f494, [%r388+28];
	fma.rn.f32 	%f1026, %f493, %f494, %f492;
	add.s32 	%r672, %r672, 8;
	add.s32 	%r671, %r671, 8;
	setp.ne.s32 	%p86, %r671, %r91;
	@%p86 bra 	$L__BB16_81;
$L__BB16_82:
	setp.eq.s32 	%p87, %r28, 0;
	@%p87 bra 	$L__BB16_90;
	setp.lt.u32 	%p88, %r29, 3;
	@%p88 bra 	$L__BB16_85;
	sub.s32 	%r389, %r672, %r24;
	shl.b32 	%r390, %r389, 6;
	add.s32 	%r391, %r20, %r390;
	ld.shared.f32 	%f496, [%r391];
	shl.b32 	%r392, %r389, 2;
	add.s32 	%r393, %r11, %r392;
	ld.shared.f32 	%f497, [%r393];
	fma.rn.f32 	%f498, %f496, %f497, %f1026;
	ld.shared.f32 	%f499, [%r391+64];
	ld.shared.f32 	%f500, [%r393+4];
	fma.rn.f32 	%f501, %f499, %f500, %f498;
	ld.shared.f32 	%f502, [%r391+128];
	ld.shared.f32 	%f503, [%r393+8];
	fma.rn.f32 	%f504, %f502, %f503, %f501;
	ld.shared.f32 	%f505, [%r391+192];
	ld.shared.f32 	%f506, [%r393+12];
	fma.rn.f32 	%f1026, %f505, %f506, %f504;
	add.s32 	%r672, %r672, 4;
$L__BB16_85:
	setp.eq.s32 	%p89, %r27, 0;
	@%p89 bra 	$L__BB16_90;
	setp.eq.s32 	%p90, %r27, 1;
	@%p90 bra 	$L__BB16_88;
	sub.s32 	%r394, %r672, %r24;
	shl.b32 	%r395, %r394, 6;
	add.s32 	%r396, %r20, %r395;
	ld.shared.f32 	%f508, [%r396];
	shl.b32 	%r397, %r394, 2;
	add.s32 	%r398, %r11, %r397;
	ld.shared.f32 	%f509, [%r398];
	fma.rn.f32 	%f510, %f508, %f509, %f1026;
	ld.shared.f32 	%f511, [%r396+64];
	ld.shared.f32 	%f512, [%r398+4];
	fma.rn.f32 	%f1026, %f511, %f512, %f510;
	add.s32 	%r672, %r672, 2;
$L__BB16_88:
	and.b32  	%r399, %r26, 1;
	setp.eq.b32 	%p91, %r399, 1;
	not.pred 	%p92, %p91;
	@%p92 bra 	$L__BB16_90;
	sub.s32 	%r400, %r672, %r24;
	shl.b32 	%r401, %r400, 6;
	add.s32 	%r402, %r20, %r401;
	ld.shared.f32 	%f513, [%r402];
	shl.b32 	%r403, %r400, 2;
	add.s32 	%r404, %r11, %r403;
	ld.shared.f32 	%f514, [%r404];
	fma.rn.f32 	%f1026, %f513, %f514, %f1026;
$L__BB16_90:
	setp.ge.u32 	%p93, %r5, %r208;
	setp.ge.u32 	%p94, %r13, %r209;
	or.pred  	%p95, %p93, %p94;
	@%p95 bra 	$L__BB16_102;
	setp.lt.u32 	%p96, %r32, 7;
	mov.u32 	%r677, %r24;
	@%p96 bra 	$L__BB16_94;
	sub.s32 	%r101, %r31, %r28;
	mov.b32 	%r676, 0;
	mov.u32 	%r677, %r24;
$L__BB16_93:
	.pragma "nounroll";
	sub.s32 	%r406, %r677, %r24;
	shl.b32 	%r407, %r406, 6;
	add.s32 	%r408, %r20, %r407;
	ld.shared.f32 	%f516, [%r408];
	shl.b32 	%r409, %r406, 2;
	add.s32 	%r410, %r14, %r409;
	ld.shared.f32 	%f517, [%r410];
	fma.rn.f32 	%f518, %f516, %f517, %f1034;
	ld.shared.f32 	%f519, [%r408+64];
	ld.shared.f32 	%f520, [%r410+4];
	fma.rn.f32 	%f521, %f519, %f520, %f518;
	ld.shared.f32 	%f522, [%r408+128];
	ld.shared.f32 	%f523, [%r410+8];
	fma.rn.f32 	%f524, %f522, %f523, %f521;
	ld.shared.f32 	%f525, [%r408+192];
	ld.shared.f32 	%f526, [%r410+12];
	fma.rn.f32 	%f527, %f525, %f526, %f524;
	ld.shared.f32 	%f528, [%r408+256];
	ld.shared.f32 	%f529, [%r410+16];
	fma.rn.f32 	%f530, %f528, %f529, %f527;
	ld.shared.f32 	%f531, [%r408+320];
	ld.shared.f32 	%f532, [%r410+20];
	fma.rn.f32 	%f533, %f531, %f532, %f530;
	ld.shared.f32 	%f534, [%r408+384];
	ld.shared.f32 	%f535, [%r410+24];
	fma.rn.f32 	%f536, %f534, %f535, %f533;
	ld.shared.f32 	%f537, [%r408+448];
	ld.shared.f32 	%f538, [%r410+28];
	fma.rn.f32 	%f1034, %f537, %f538, %f536;
	add.s32 	%r677, %r677, 8;
	add.s32 	%r676, %r676, 8;
	setp.ne.s32 	%p97, %r676, %r101;
	@%p97 bra 	$L__BB16_93;
$L__BB16_94:
	setp.eq.s32 	%p98, %r28, 0;
	@%p98 bra 	$L__BB16_102;
	setp.lt.u32 	%p99, %r28, 4;
	@%p99 bra 	$L__BB16_97;
	sub.s32 	%r411, %r677, %r24;
	shl.b32 	%r412, %r411, 6;
	add.s32 	%r413, %r20, %r412;
	ld.shared.f32 	%f540, [%r413];
	shl.b32 	%r414, %r411, 2;
	add.s32 	%r415, %r14, %r414;
	ld.shared.f32 	%f541, [%r415];
	fma.rn.f32 	%f542, %f540, %f541, %f1034;
	ld.shared.f32 	%f543, [%r413+64];
	ld.shared.f32 	%f544, [%r415+4];
	fma.rn.f32 	%f545, %f543, %f544, %f542;
	ld.shared.f32 	%f546, [%r413+128];
	ld.shared.f32 	%f547, [%r415+8];
	fma.rn.f32 	%f548, %f546, %f547, %f545;
	ld.shared.f32 	%f549, [%r413+192];
	ld.shared.f32 	%f550, [%r415+12];
	fma.rn.f32 	%f1034, %f549, %f550, %f548;
	add.s32 	%r677, %r677, 4;
$L__BB16_97:
	setp.eq.s32 	%p100, %r27, 0;
	@%p100 bra 	$L__BB16_102;
	setp.eq.s32 	%p101, %r27, 1;
	@%p101 bra 	$L__BB16_100;
	sub.s32 	%r416, %r677, %r24;
	shl.b32 	%r417, %r416, 6;
	add.s32 	%r418, %r20, %r417;
	ld.shared.f32 	%f552, [%r418];
	shl.b32 	%r419, %r416, 2;
	add.s32 	%r420, %r14, %r419;
	ld.shared.f32 	%f553, [%r420];
	fma.rn.f32 	%f554, %f552, %f553, %f1034;
	ld.shared.f32 	%f555, [%r418+64];
	ld.shared.f32 	%f556, [%r420+4];
	fma.rn.f32 	%f1034, %f555, %f556, %f554;
	add.s32 	%r677, %r677, 2;
$L__BB16_100:
	and.b32  	%r421, %r26, 1;
	setp.eq.b32 	%p102, %r421, 1;
	not.pred 	%p103, %p102;
	@%p103 bra 	$L__BB16_102;
	sub.s32 	%r422, %r677, %r24;
	shl.b32 	%r423, %r422, 6;
	add.s32 	%r424, %r20, %r423;
	ld.shared.f32 	%f557, [%r424];
	shl.b32 	%r425, %r422, 2;
	add.s32 	%r426, %r14, %r425;
	ld.shared.f32 	%f558, [%r426];
	fma.rn.f32 	%f1034, %f557, %f558, %f1034;
$L__BB16_102:
	setp.ge.u32 	%p105, %r16, %r209;
	or.pred  	%p106, %p93, %p105;
	@%p106 bra 	$L__BB16_114;
	setp.lt.u32 	%p107, %r32, 7;
	mov.u32 	%r682, %r24;
	@%p107 bra 	$L__BB16_106;
	sub.s32 	%r111, %r31, %r28;
	mov.b32 	%r681, 0;
	mov.u32 	%r682, %r24;
$L__BB16_105:
	.pragma "nounroll";
	sub.s32 	%r428, %r682, %r24;
	shl.b32 	%r429, %r428, 6;
	add.s32 	%r430, %r20, %r429;
	ld.shared.f32 	%f560, [%r430];
	shl.b32 	%r431, %r428, 2;
	add.s32 	%r432, %r17, %r431;
	ld.shared.f32 	%f561, [%r432];
	fma.rn.f32 	%f562, %f560, %f561, %f1042;
	ld.shared.f32 	%f563, [%r430+64];
	ld.shared.f32 	%f564, [%r432+4];
	fma.rn.f32 	%f565, %f563, %f564, %f562;
	ld.shared.f32 	%f566, [%r430+128];
	ld.shared.f32 	%f567, [%r432+8];
	fma.rn.f32 	%f568, %f566, %f567, %f565;
	ld.shared.f32 	%f569, [%r430+192];
	ld.shared.f32 	%f570, [%r432+12];
	fma.rn.f32 	%f571, %f569, %f570, %f568;
	ld.shared.f32 	%f572, [%r430+256];
	ld.shared.f32 	%f573, [%r432+16];
	fma.rn.f32 	%f574, %f572, %f573, %f571;
	ld.shared.f32 	%f575, [%r430+320];
	ld.shared.f32 	%f576, [%r432+20];
	fma.rn.f32 	%f577, %f575, %f576, %f574;
	ld.shared.f32 	%f578, [%r430+384];
	ld.shared.f32 	%f579, [%r432+24];
	fma.rn.f32 	%f580, %f578, %f579, %f577;
	ld.shared.f32 	%f581, [%r430+448];
	ld.shared.f32 	%f582, [%r432+28];
	fma.rn.f32 	%f1042, %f581, %f582, %f580;
	add.s32 	%r682, %r682, 8;
	add.s32 	%r681, %r681, 8;
	setp.ne.s32 	%p108, %r681, %r111;
	@%p108 bra 	$L__BB16_105;
$L__BB16_106:
	setp.eq.s32 	%p109, %r28, 0;
	@%p109 bra 	$L__BB16_114;
	setp.lt.u32 	%p110, %r28, 4;
	@%p110 bra 	$L__BB16_109;
	sub.s32 	%r433, %r682, %r24;
	shl.b32 	%r434, %r433, 6;
	add.s32 	%r435, %r20, %r434;
	ld.shared.f32 	%f584, [%r435];
	shl.b32 	%r436, %r433, 2;
	add.s32 	%r437, %r17, %r436;
	ld.shared.f32 	%f585, [%r437];
	fma.rn.f32 	%f586, %f584, %f585, %f1042;
	ld.shared.f32 	%f587, [%r435+64];
	ld.shared.f32 	%f588, [%r437+4];
	fma.rn.f32 	%f589, %f587, %f588, %f586;
	ld.shared.f32 	%f590, [%r435+128];
	ld.shared.f32 	%f591, [%r437+8];
	fma.rn.f32 	%f592, %f590, %f591, %f589;
	ld.shared.f32 	%f593, [%r435+192];
	ld.shared.f32 	%f594, [%r437+12];
	fma.rn.f32 	%f1042, %f593, %f594, %f592;
	add.s32 	%r682, %r682, 4;
$L__BB16_109:
	setp.eq.s32 	%p111, %r27, 0;
	@%p111 bra 	$L__BB16_114;
	setp.eq.s32 	%p112, %r27, 1;
	@%p112 bra 	$L__BB16_112;
	sub.s32 	%r438, %r682, %r24;
	shl.b32 	%r439, %r438, 6;
	add.s32 	%r440, %r20, %r439;
	ld.shared.f32 	%f596, [%r440];
	shl.b32 	%r441, %r438, 2;
	add.s32 	%r442, %r17, %r441;
	ld.shared.f32 	%f597, [%r442];
	fma.rn.f32 	%f598, %f596, %f597, %f1042;
	ld.shared.f32 	%f599, [%r440+64];
	ld.shared.f32 	%f600, [%r442+4];
	fma.rn.f32 	%f1042, %f599, %f600, %f598;
	add.s32 	%r682, %r682, 2;
$L__BB16_112:
	and.b32  	%r443, %r26, 1;
	setp.eq.b32 	%p113, %r443, 1;
	not.pred 	%p114, %p113;
	@%p114 bra 	$L__BB16_114;
	sub.s32 	%r444, %r682, %r24;
	shl.b32 	%r445, %r444, 6;
	add.s32 	%r446, %r20, %r445;
	ld.shared.f32 	%f601, [%r446];
	shl.b32 	%r447, %r444, 2;
	add.s32 	%r448, %r17, %r447;
	ld.shared.f32 	%f602, [%r448];
	fma.rn.f32 	%f1042, %f601, %f602, %f1042;
$L__BB16_114:
	setp.ge.u32 	%p115, %r6, %r208;
	setp.ge.u32 	%p116, %r3, %r209;
	or.pred  	%p117, %p115, %p116;
	@%p117 bra 	$L__BB16_126;
	setp.lt.u32 	%p118, %r32, 7;
	mov.u32 	%r687, %r24;
	@%p118 bra 	$L__BB16_118;
	sub.s32 	%r121, %r31, %r28;
	mov.b32 	%r686, 0;
	mov.u32 	%r687, %r24;
$L__BB16_117:
	.pragma "nounroll";
	sub.s32 	%r450, %r687, %r24;
	shl.b32 	%r451, %r450, 6;
	add.s32 	%r452, %r21, %r451;
	ld.shared.f32 	%f604, [%r452];
	shl.b32 	%r453, %r450, 2;
	add.s32 	%r454, %r8, %r453;
	ld.shared.f32 	%f605, [%r454];
	fma.rn.f32 	%f606, %f604, %f605, %f1050;
	ld.shared.f32 	%f607, [%r452+64];
	ld.shared.f32 	%f608, [%r454+4];
	fma.rn.f32 	%f609, %f607, %f608, %f606;
	ld.shared.f32 	%f610, [%r452+128];
	ld.shared.f32 	%f611, [%r454+8];
	fma.rn.f32 	%f612, %f610, %f611, %f609;
	ld.shared.f32 	%f613, [%r452+192];
	ld.shared.f32 	%f614, [%r454+12];
	fma.rn.f32 	%f615, %f613, %f614, %f612;
	ld.shared.f32 	%f616, [%r452+256];
	ld.shared.f32 	%f617, [%r454+16];
	fma.rn.f32 	%f618, %f616, %f617, %f615;
	ld.shared.f32 	%f619, [%r452+320];
	ld.shared.f32 	%f620, [%r454+20];
	fma.rn.f32 	%f621, %f619, %f620, %f618;
	ld.shared.f32 	%f622, [%r452+384];
	ld.shared.f32 	%f623, [%r454+24];
	fma.rn.f32 	%f624, %f622, %f623, %f621;
	ld.shared.f32 	%f625, [%r452+448];
	ld.shared.f32 	%f626, [%r454+28];
	fma.rn.f32 	%f1050, %f625, %f626, %f624;
	add.s32 	%r687, %r687, 8;
	add.s32 	%r686, %r686, 8;
	setp.ne.s32 	%p119, %r686, %r121;
	@%p119 bra 	$L__BB16_117;
$L__BB16_118:
	setp.eq.s32 	%p120, %r28, 0;
	@%p120 bra 	$L__BB16_126;
	setp.lt.u32 	%p121, %r28, 4;
	@%p121 bra 	$L__BB16_121;
	sub.s32 	%r455, %r687, %r24;
	shl.b32 	%r456, %r455, 6;
	add.s32 	%r457, %r21, %r456;
	ld.shared.f32 	%f628, [%r457];
	shl.b32 	%r458, %r455, 2;
	add.s32 	%r459, %r8, %r458;
	ld.shared.f32 	%f629, [%r459];
	fma.rn.f32 	%f630, %f628, %f629, %f1050;
	ld.shared.f32 	%f631, [%r457+64];
	ld.shared.f32 	%f632, [%r459+4];
	fma.rn.f32 	%f633, %f631, %f632, %f630;
	ld.shared.f32 	%f634, [%r457+128];
	ld.shared.f32 	%f635, [%r459+8];
	fma.rn.f32 	%f636, %f634, %f635, %f633;
	ld.shared.f32 	%f637, [%r457+192];
	ld.shared.f32 	%f638, [%r459+12];
	fma.rn.f32 	%f1050, %f637, %f638, %f636;
	add.s32 	%r687, %r687, 4;
$L__BB16_121:
	setp.eq.s32 	%p122, %r27, 0;
	@%p122 bra 	$L__BB16_126;
	setp.eq.s32 	%p123, %r27, 1;
	@%p123 bra 	$L__BB16_124;
	sub.s32 	%r460, %r687, %r24;
	shl.b32 	%r461, %r460, 6;
	add.s32 	%r462, %r21, %r461;
	ld.shared.f32 	%f640, [%r462];
	shl.b32 	%r463, %r460, 2;
	add.s32 	%r464, %r8, %r463;
	ld.shared.f32 	%f641, [%r464];
	fma.rn.f32 	%f642, %f640, %f641, %f1050;
	ld.shared.f32 	%f643, [%r462+64];
	ld.shared.f32 	%f644, [%r464+4];
	fma.rn.f32 	%f1050, %f643, %f644, %f642;
	add.s32 	%r687, %r687, 2;
$L__BB16_124:
	and.b32  	%r465, %r26, 1;
	setp.eq.b32 	%p124, %r465, 1;
	not.pred 	%p125, %p124;
	@%p125 bra 	$L__BB16_126;
	sub.s32 	%r466, %r687, %r24;
	shl.b32 	%r467, %r466, 6;
	add.s32 	%r468, %r21, %r467;
	ld.shared.f32 	%f645, [%r468];
	shl.b32 	%r469, %r466, 2;
	add.s32 	%r470, %r8, %r469;
	ld.shared.f32 	%f646, [%r470];
	fma.rn.f32 	%f1050, %f645, %f646, %f1050;
$L__BB16_126:
	setp.ge.u32 	%p127, %r10, %r209;
	or.pred  	%p128, %p115, %p127;
	@%p128 bra 	$L__BB16_138;
	setp.lt.u32 	%p129, %r32, 7;
	mov.u32 	%r692, %r24;
	@%p129 bra 	$L__BB16_130;
	sub.s32 	%r131, %r31, %r28;
	mov.b32 	%r691, 0;
	mov.u32 	%r692, %r24;
$L__BB16_129:
	.pragma "nounroll";
	sub.s32 	%r472, %r692, %r24;
	shl.b32 	%r473, %r472, 6;
	add.s32 	%r474, %r21, %r473;
	ld.shared.f32 	%f648, [%r474];
	shl.b32 	%r475, %r472, 2;
	add.s32 	%r476, %r11, %r475;
	ld.shared.f32 	%f649, [%r476];
	fma.rn.f32 	%f650, %f648, %f649, %f1058;
	ld.shared.f32 	%f651, [%r474+64];
	ld.shared.f32 	%f652, [%r476+4];
	fma.rn.f32 	%f653, %f651, %f652, %f650;
	ld.shared.f32 	%f654, [%r474+128];
	ld.shared.f32 	%f655, [%r476+8];
	fma.rn.f32 	%f656, %f654, %f655, %f653;
	ld.shared.f32 	%f657, [%r474+192];
	ld.shared.f32 	%f658, [%r476+12];
	fma.rn.f32 	%f659, %f657, %f658, %f656;
	ld.shared.f32 	%f660, [%r474+256];
	ld.shared.f32 	%f661, [%r476+16];
	fma.rn.f32 	%f662, %f660, %f661, %f659;
	ld.shared.f32 	%f663, [%r474+320];
	ld.shared.f32 	%f664, [%r476+20];
	fma.rn.f32 	%f665, %f663, %f664, %f662;
	ld.shared.f32 	%f666, [%r474+384];
	ld.shared.f32 	%f667, [%r476+24];
	fma.rn.f32 	%f668, %f666, %f667, %f665;
	ld.shared.f32 	%f669, [%r474+448];
	ld.shared.f32 	%f670, [%r476+28];
	fma.rn.f32 	%f1058, %f669, %f670, %f668;
	add.s32 	%r692, %r692, 8;
	add.s32 	%r691, %r691, 8;
	setp.ne.s32 	%p130, %r691, %r131;
	@%p130 bra 	$L__BB16_129;
$L__BB16_130:
	setp.eq.s32 	%p131, %r28, 0;
	@%p131 bra 	$L__BB16_138;
	setp.lt.u32 	%p132, %r28, 4;
	@%p132 bra 	$L__BB16_133;
	sub.s32 	%r477, %r692, %r24;
	shl.b32 	%r478, %r477, 6;
	add.s32 	%r479, %r21, %r478;
	ld.shared.f32 	%f672, [%r479];
	shl.b32 	%r480, %r477, 2;
	add.s32 	%r481, %r11, %r480;
	ld.shared.f32 	%f673, [%r481];
	fma.rn.f32 	%f674, %f672, %f673, %f1058;
	ld.shared.f32 	%f675, [%r479+64];
	ld.shared.f32 	%f676, [%r481+4];
	fma.rn.f32 	%f677, %f675, %f676, %f674;
	ld.shared.f32 	%f678, [%r479+128];
	ld.shared.f32 	%f679, [%r481+8];
	fma.rn.f32 	%f680, %f678, %f679, %f677;
	ld.shared.f32 	%f681, [%r479+192];
	ld.shared.f32 	%f682, [%r481+12];
	fma.rn.f32 	%f1058, %f681, %f682, %f680;
	add.s32 	%r692, %r692, 4;
$L__BB16_133:
	setp.eq.s32 	%p133, %r27, 0;
	@%p133 bra 	$L__BB16_138;
	setp.eq.s32 	%p134, %r27, 1;
	@%p134 bra 	$L__BB16_136;
	sub.s32 	%r482, %r692, %r24;
	shl.b32 	%r483, %r482, 6;
	add.s32 	%r484, %r21, %r483;
	ld.shared.f32 	%f684, [%r484];
	shl.b32 	%r485, %r482, 2;
	add.s32 	%r486, %r11, %r485;
	ld.shared.f32 	%f685, [%r486];
	fma.rn.f32 	%f686, %f684, %f685, %f1058;
	ld.shared.f32 	%f687, [%r484+64];
	ld.shared.f32 	%f688, [%r486+4];
	fma.rn.f32 	%f1058, %f687, %f688, %f686;
	add.s32 	%r692, %r692, 2;
$L__BB16_136:
	and.b32  	%r487, %r26, 1;
	setp.eq.b32 	%p135, %r487, 1;
	not.pred 	%p136, %p135;
	@%p136 bra 	$L__BB16_138;
	sub.s32 	%r488, %r692, %r24;
	shl.b32 	%r489, %r488, 6;
	add.s32 	%r490, %r21, %r489;
	ld.shared.f32 	%f689, [%r490];
	shl.b32 	%r491, %r488, 2;
	add.s32 	%r492, %r11, %r491;
	ld.shared.f32 	%f690, [%r492];
	fma.rn.f32 	%f1058, %f689, %f690, %f1058;
$L__BB16_138:
	setp.ge.u32 	%p137, %r6, %r208;
	setp.ge.u32 	%p138, %r13, %r209;
	or.pred  	%p139, %p137, %p138;
	@%p139 bra 	$L__BB16_150;
	setp.lt.u32 	%p140, %r32, 7;
	mov.u32 	%r697, %r24;
	@%p140 bra 	$L__BB16_142;
	sub.s32 	%r141, %r31, %r28;
	mov.b32 	%r696, 0;
	mov.u32 	%r697, %r24;
$L__BB16_141:
	.pragma "nounroll";
	sub.s32 	%r494, %r697, %r24;
	shl.b32 	%r495, %r494, 6;
	add.s32 	%r496, %r21, %r495;
	ld.shared.f32 	%f692, [%r496];
	shl.b32 	%r497, %r494, 2;
	add.s32 	%r498, %r14, %r497;
	ld.shared.f32 	%f693, [%r498];
	fma.rn.f32 	%f694, %f692, %f693, %f1066;
	ld.shared.f32 	%f695, [%r496+64];
	ld.shared.f32 	%f696, [%r498+4];
	fma.rn.f32 	%f697, %f695, %f696, %f694;
	ld.shared.f32 	%f698, [%r496+128];
	ld.shared.f32 	%f699, [%r498+8];
	fma.rn.f32 	%f700, %f698, %f699, %f697;
	ld.shared.f32 	%f701, [%r496+192];
	ld.shared.f32 	%f702, [%r498+12];
	fma.rn.f32 	%f703, %f701, %f702, %f700;
	ld.shared.f32 	%f704, [%r496+256];
	ld.shared.f32 	%f705, [%r498+16];
	fma.rn.f32 	%f706, %f704, %f705, %f703;
	ld.shared.f32 	%f707, [%r496+320];
	ld.shared.f32 	%f708, [%r498+20];
	fma.rn.f32 	%f709, %f707, %f708, %f706;
	ld.shared.f32 	%f710, [%r496+384];
	ld.shared.f32 	%f711, [%r498+24];
	fma.rn.f32 	%f712, %f710, %f711, %f709;
	ld.shared.f32 	%f713, [%r496+448];
	ld.shared.f32 	%f714, [%r498+28];
	fma.rn.f32 	%f1066, %f713, %f714, %f712;
	add.s32 	%r697, %r697, 8;
	add.s32 	%r696, %r696, 8;
	setp.ne.s32 	%p141, %r696, %r141;
	@%p141 bra 	$L__BB16_141;
$L__BB16_142:
	setp.eq.s32 	%p142, %r28, 0;
	@%p142 bra 	$L__BB16_150;
	setp.lt.u32 	%p143, %r28, 4;
	@%p143 bra 	$L__BB16_145;
	sub.s32 	%r499, %r697, %r24;
	shl.b32 	%r500, %r499, 6;
	add.s32 	%r501, %r21, %r500;
	ld.shared.f32 	%f716, [%r501];
	shl.b32 	%r502, %r499, 2;
	add.s32 	%r503, %r14, %r502;
	ld.shared.f32 	%f717, [%r503];
	fma.rn.f32 	%f718, %f716, %f717, %f1066;
	ld.shared.f32 	%f719, [%r501+64];
	ld.shared.f32 	%f720, [%r503+4];
	fma.rn.f32 	%f721, %f719, %f720, %f718;
	ld.shared.f32 	%f722, [%r501+128];
	ld.shared.f32 	%f723, [%r503+8];
	fma.rn.f32 	%f724, %f722, %f723, %f721;
	ld.shared.f32 	%f725, [%r501+192];
	ld.shared.f32 	%f726, [%r503+12];
	fma.rn.f32 	%f1066, %f725, %f726, %f724;
	add.s32 	%r697, %r697, 4;
$L__BB16_145:
	setp.eq.s32 	%p144, %r27, 0;
	@%p144 bra 	$L__BB16_150;
	setp.eq.s32 	%p145, %r27, 1;
	@%p145 bra 	$L__BB16_148;
	sub.s32 	%r504, %r697, %r24;
	shl.b32 	%r505, %r504, 6;
	add.s32 	%r506, %r21, %r505;
	ld.shared.f32 	%f728, [%r506];
	shl.b32 	%r507, %r504, 2;
	add.s32 	%r508, %r14, %r507;
	ld.shared.f32 	%f729, [%r508];
	fma.rn.f32 	%f730, %f728, %f729, %f1066;
	ld.shared.f32 	%f731, [%r506+64];
	ld.shared.f32 	%f732, [%r508+4];
	fma.rn.f32 	%f1066, %f731, %f732, %f730;
	add.s32 	%r697, %r697, 2;
$L__BB16_148:
	and.b32  	%r509, %r26, 1;
	setp.eq.b32 	%p146, %r509, 1;
	not.pred 	%p147, %p146;
	@%p147 bra 	$L__BB16_150;
	sub.s32 	%r510, %r697, %r24;
	shl.b32 	%r511, %r510, 6;
	add.s32 	%r512, %r21, %r511;
	ld.shared.f32 	%f733, [%r512];
	shl.b32 	%r513, %r510, 2;
	add.s32 	%r514, %r14, %r513;
	ld.shared.f32 	%f734, [%r514];
	fma.rn.f32 	%f1066, %f733, %f734, %f1066;
$L__BB16_150:
	setp.ge.u32 	%p149, %r16, %r209;
	or.pred  	%p150, %p137, %p149;
	@%p150 bra 	$L__BB16_162;
	setp.lt.u32 	%p151, %r32, 7;
	mov.u32 	%r702, %r24;
	@%p151 bra 	$L__BB16_154;
	sub.s32 	%r151, %r31, %r28;
	mov.b32 	%r701, 0;
	mov.u32 	%r702, %r24;
$L__BB16_153:
	.pragma "nounroll";
	sub.s32 	%r516, %r702, %r24;
	shl.b32 	%r517, %r516, 6;
	add.s32 	%r518, %r21, %r517;
	ld.shared.f32 	%f736, [%r518];
	shl.b32 	%r519, %r516, 2;
	add.s32 	%r520, %r17, %r519;
	ld.shared.f32 	%f737, [%r520];
	fma.rn.f32 	%f738, %f736, %f737, %f1074;
	ld.shared.f32 	%f739, [%r518+64];
	ld.shared.f32 	%f740, [%r520+4];
	fma.rn.f32 	%f741, %f739, %f740, %f738;
	ld.shared.f32 	%f742, [%r518+128];
	ld.shared.f32 	%f743, [%r520+8];
	fma.rn.f32 	%f744, %f742, %f743, %f741;
	ld.shared.f32 	%f745, [%r518+192];
	ld.shared.f32 	%f746, [%r520+12];
	fma.rn.f32 	%f747, %f745, %f746, %f744;
	ld.shared.f32 	%f748, [%r518+256];
	ld.shared.f32 	%f749, [%r520+16];
	fma.rn.f32 	%f750, %f748, %f749, %f747;
	ld.shared.f32 	%f751, [%r518+320];
	ld.shared.f32 	%f752, [%r520+20];
	fma.rn.f32 	%f753, %f751, %f752, %f750;
	ld.shared.f32 	%f754, [%r518+384];
	ld.shared.f32 	%f755, [%r520+24];
	fma.rn.f32 	%f756, %f754, %f755, %f753;
	ld.shared.f32 	%f757, [%r518+448];
	ld.shared.f32 	%f758, [%r520+28];
	fma.rn.f32 	%f1074, %f757, %f758, %f756;
	add.s32 	%r702, %r702, 8;
	add.s32 	%r701, %r701, 8;
	setp.ne.s32 	%p152, %r701, %r151;
	@%p152 bra 	$L__BB16_153;
$L__BB16_154:
	setp.eq.s32 	%p153, %r28, 0;
	@%p153 bra 	$L__BB16_162;
	setp.lt.u32 	%p154, %r28, 4;
	@%p154 bra 	$L__BB16_157;
	sub.s32 	%r521, %r702, %r24;
	shl.b32 	%r522, %r521, 6;
	add.s32 	%r523, %r21, %r522;
	ld.shared.f32 	%f760, [%r523];
	shl.b32 	%r524, %r521, 2;
	add.s32 	%r525, %r17, %r524;
	ld.shared.f32 	%f761, [%r525];
	fma.rn.f32 	%f762, %f760, %f761, %f1074;
	ld.shared.f32 	%f763, [%r523+64];
	ld.shared.f32 	%f764, [%r525+4];
	fma.rn.f32 	%f765, %f763, %f764, %f762;
	ld.shared.f32 	%f766, [%r523+128];
	ld.shared.f32 	%f767, [%r525+8];
	fma.rn.f32 	%f768, %f766, %f767, %f765;
	ld.shared.f32 	%f769, [%r523+192];
	ld.shared.f32 	%f770, [%r525+12];
	fma.rn.f32 	%f1074, %f769, %f770, %f768;
	add.s32 	%r702, %r702, 4;
$L__BB16_157:
	setp.eq.s32 	%p155, %r27, 0;
	@%p155 bra 	$L__BB16_162;
	setp.eq.s32 	%p156, %r27, 1;
	@%p156 bra 	$L__BB16_160;
	sub.s32 	%r526, %r702, %r24;
	shl.b32 	%r527, %r526, 6;
	add.s32 	%r528, %r21, %r527;
	ld.shared.f32 	%f772, [%r528];
	shl.b32 	%r529, %r526, 2;
	add.s32 	%r530, %r17, %r529;
	ld.shared.f32 	%f773, [%r530];
	fma.rn.f32 	%f774, %f772, %f773, %f1074;
	ld.shared.f32 	%f775, [%r528+64];
	ld.shared.f32 	%f776, [%r530+4];
	fma.rn.f32 	%f1074, %f775, %f776, %f774;
	add.s32 	%r702, %r702, 2;
$L__BB16_160:
	and.b32  	%r531, %r26, 1;
	setp.eq.b32 	%p157, %r531, 1;
	not.pred 	%p158, %p157;
	@%p158 bra 	$L__BB16_162;
	sub.s32 	%r532, %r702, %r24;
	shl.b32 	%r533, %r532, 6;
	add.s32 	%r534, %r21, %r533;
	ld.shared.f32 	%f777, [%r534];
	shl.b32 	%r535, %r532, 2;
	add.s32 	%r536, %r17, %r535;
	ld.shared.f32 	%f778, [%r536];
	fma.rn.f32 	%f1074, %f777, %f778, %f1074;
$L__BB16_162:
	setp.ge.u32 	%p159, %r7, %r208;
	setp.ge.u32 	%p160, %r3, %r209;
	or.pred  	%p161, %p159, %p160;
	@%p161 bra 	$L__BB16_174;
	setp.lt.u32 	%p162, %r32, 7;
	mov.u32 	%r707, %r24;
	@%p162 bra 	$L__BB16_166;
	sub.s32 	%r161, %r31, %r28;
	mov.b32 	%r706, 0;
	mov.u32 	%r707, %r24;
$L__BB16_165:
	.pragma "nounroll";
	sub.s32 	%r538, %r707, %r24;
	shl.b32 	%r539, %r538, 6;
	add.s32 	%r540, %r22, %r539;
	ld.shared.f32 	%f780, [%r540];
	shl.b32 	%r541, %r538, 2;
	add.s32 	%r542, %r8, %r541;
	ld.shared.f32 	%f781, [%r542];
	fma.rn.f32 	%f782, %f780, %f781, %f1082;
	ld.shared.f32 	%f783, [%r540+64];
	ld.shared.f32 	%f784, [%r542+4];
	fma.rn.f32 	%f785, %f783, %f784, %f782;
	ld.shared.f32 	%f786, [%r540+128];
	ld.shared.f32 	%f787, [%r542+8];
	fma.rn.f32 	%f788, %f786, %f787, %f785;
	ld.shared.f32 	%f789, [%r540+192];
	ld.shared.f32 	%f790, [%r542+12];
	fma.rn.f32 	%f791, %f789, %f790, %f788;
	ld.shared.f32 	%f792, [%r540+256];
	ld.shared.f32 	%f793, [%r542+16];
	fma.rn.f32 	%f794, %f792, %f793, %f791;
	ld.shared.f32 	%f795, [%r540+320];
	ld.shared.f32 	%f796, [%r542+20];
	fma.rn.f32 	%f797, %f795, %f796, %f794;
	ld.shared.f32 	%f798, [%r540+384];
	ld.shared.f32 	%f799, [%r542+24];
	fma.rn.f32 	%f800, %f798, %f799, %f797;
	ld.shared.f32 	%f801, [%r540+448];
	ld.shared.f32 	%f802, [%r542+28];
	fma.rn.f32 	%f1082, %f801, %f802, %f800;
	add.s32 	%r707, %r707, 8;
	add.s32 	%r706, %r706, 8;
	setp.ne.s32 	%p163, %r706, %r161;
	@%p163 bra 	$L__BB16_165;
$L__BB16_166:
	setp.eq.s32 	%p164, %r28, 0;
	@%p164 bra 	$L__BB16_174;
	setp.lt.u32 	%p165, %r28, 4;
	@%p165 bra 	$L__BB16_169;
	sub.s32 	%r543, %r707, %r24;
	shl.b32 	%r544, %r543, 6;
	add.s32 	%r545, %r22, %r544;
	ld.shared.f32 	%f804, [%r545];
	shl.b32 	%r546, %r543, 2;
	add.s32 	%r547, %r8, %r546;
	ld.shared.f32 	%f805, [%r547];
	fma.rn.f32 	%f806, %f804, %f805, %f1082;
	ld.shared.f32 	%f807, [%r545+64];
	ld.shared.f32 	%f808, [%r547+4];
	fma.rn.f32 	%f809, %f807, %f808, %f806;
	ld.shared.f32 	%f810, [%r545+128];
	ld.shared.f32 	%f811, [%r547+8];
	fma.rn.f32 	%f812, %f810, %f811, %f809;
	ld.shared.f32 	%f813, [%r545+192];
	ld.shared.f32 	%f814, [%r547+12];
	fma.rn.f32 	%f1082, %f813, %f814, %f812;
	add.s32 	%r707, %r707, 4;
$L__BB16_169:
	setp.eq.s32 	%p166, %r27, 0;
	@%p166 bra 	$L__BB16_174;
	setp.eq.s32 	%p167, %r27, 1;
	@%p167 bra 	$L__BB16_172;
	sub.s32 	%r548, %r707, %r24;
	shl.b32 	%r549, %r548, 6;
	add.s32 	%r550, %r22, %r549;
	ld.shared.f32 	%f816, [%r550];
	shl.b32 	%r551, %r548, 2;
	add.s32 	%r552, %r8, %r551;
	ld.shared.f32 	%f817, [%r552];
	fma.rn.f32 	%f818, %f816, %f817, %f1082;
	ld.shared.f32 	%f819, [%r550+64];
	ld.shared.f32 	%f820, [%r552+4];
	fma.rn.f32 	%f1082, %f819, %f820, %f818;
	add.s32 	%r707, %r707, 2;
$L__BB16_172:
	and.b32  	%r553, %r26, 1;
	setp.eq.b32 	%p168, %r553, 1;
	not.pred 	%p169, %p168;
	@%p169 bra 	$L__BB16_174;
	sub.s32 	%r554, %r707, %r24;
	shl.b32 	%r555, %r554, 6;
	add.s32 	%r556, %r22, %r555;
	ld.shared.f32 	%f821, [%r556];
	shl.b32 	%r557, %r554, 2;
	add.s32 	%r558, %r8, %r557;
	ld.shared.f32 	%f822, [%r558];
	fma.rn.f32 	%f1082, %f821, %f822, %f1082;
$L__BB16_174:
	setp.ge.u32 	%p171, %r10, %r209;
	or.pred  	%p172, %p159, %p171;
	@%p172 bra 	$L__BB16_186;
	setp.lt.u32 	%p173, %r32, 7;
	mov.u32 	%r712, %r24;
	@%p173 bra 	$L__BB16_178;
	sub.s32 	%r171, %r31, %r28;
	mov.b32 	%r711, 0;
	mov.u32 	%r712, %r24;
$L__BB16_177:
	.pragma "nounroll";
	sub.s32 	%r560, %r712, %r24;
	shl.b32 	%r561, %r560, 6;
	add.s32 	%r562, %r22, %r561;
	ld.shared.f32 	%f824, [%r562];
	shl.b32 	%r563, %r560, 2;
	add.s32 	%r564, %r11, %r563;
	ld.shared.f32 	%f825, [%r564];
	fma.rn.f32 	%f826, %f824, %f825, %f1090;
	ld.shared.f32 	%f827, [%r562+64];
	ld.shared.f32 	%f828, [%r564+4];
	fma.rn.f32 	%f829, %f827, %f828, %f826;
	ld.shared.f32 	%f830, [%r562+128];
	ld.shared.f32 	%f831, [%r564+8];
	fma.rn.f32 	%f832, %f830, %f831, %f829;
	ld.shared.f32 	%f833, [%r562+192];
	ld.shared.f32 	%f834, [%r564+12];
	fma.rn.f32 	%f835, %f833, %f834, %f832;
	ld.shared.f32 	%f836, [%r562+256];
	ld.shared.f32 	%f837, [%r564+16];
	fma.rn.f32 	%f838, %f836, %f837, %f835;
	ld.shared.f32 	%f839, [%r562+320];
	ld.shared.f32 	%f840, [%r564+20];
	fma.rn.f32 	%f841, %f839, %f840, %f838;
	ld.shared.f32 	%f842, [%r562+384];
	ld.shared.f32 	%f843, [%r564+24];
	fma.rn.f32 	%f844, %f842, %f843, %f841;
	ld.shared.f32 	%f845, [%r562+448];
	ld.shared.f32 	%f846, [%r564+28];
	fma.rn.f32 	%f1090, %f845, %f846, %f844;
	add.s32 	%r712, %r712, 8;
	add.s32 	%r711, %r711, 8;
	setp.ne.s32 	%p174, %r711, %r171;
	@%p174 bra 	$L__BB16_177;
$L__BB16_178:
	setp.eq.s32 	%p175, %r28, 0;
	@%p175 bra 	$L__BB16_186;
	setp.lt.u32 	%p176, %r28, 4;
	@%p176 bra 	$L__BB16_181;
	sub.s32 	%r565, %r712, %r24;
	shl.b32 	%r566, %r565, 6;
	add.s32 	%r567, %r22, %r566;
	ld.shared.f32 	%f848, [%r567];
	shl.b32 	%r568, %r565, 2;
	add.s32 	%r569, %r11, %r568;
	ld.shared.f32 	%f849, [%r569];
	fma.rn.f32 	%f850, %f848, %f849, %f1090;
	ld.shared.f32 	%f851, [%r567+64];
	ld.shared.f32 	%f852, [%r569+4];
	fma.rn.f32 	%f853, %f851, %f852, %f850;
	ld.shared.f32 	%f854, [%r567+128];
	ld.shared.f32 	%f855, [%r569+8];
	fma.rn.f32 	%f856, %f854, %f855, %f853;
	ld.shared.f32 	%f857, [%r567+192];
	ld.shared.f32 	%f858, [%r569+12];
	fma.rn.f32 	%f1090, %f857, %f858, %f856;
	add.s32 	%r712, %r712, 4;
$L__BB16_181:
	setp.eq.s32 	%p177, %r27, 0;
	@%p177 bra 	$L__BB16_186;
	setp.eq.s32 	%p178, %r27, 1;
	@%p178 bra 	$L__BB16_184;
	sub.s32 	%r570, %r712, %r24;
	shl.b32 	%r571, %r570, 6;
	add.s32 	%r572, %r22, %r571;
	ld.shared.f32 	%f860, [%r572];
	shl.b32 	%r573, %r570, 2;
	add.s32 	%r574, %r11, %r573;
	ld.shared.f32 	%f861, [%r574];
	fma.rn.f32 	%f862, %f860, %f861, %f1090;
	ld.shared.f32 	%f863, [%r572+64];
	ld.shared.f32 	%f864, [%r574+4];
	fma.rn.f32 	%f1090, %f863, %f864, %f862;
	add.s32 	%r712, %r712, 2;
$L__BB16_184:
	and.b32  	%r575, %r26, 1;
	setp.eq.b32 	%p179, %r575, 1;
	not.pred 	%p180, %p179;
	@%p180 bra 	$L__BB16_186;
	sub.s32 	%r576, %r712, %r24;
	shl.b32 	%r577, %r576, 6;
	add.s32 	%r578, %r22, %r577;
	ld.shared.f32 	%f865, [%r578];
	shl.b32 	%r579, %r576, 2;
	add.s32 	%r580, %r11, %r579;
	ld.shared.f32 	%f866, [%r580];
	fma.rn.f32 	%f1090, %f865, %f866, %f1090;
$L__BB16_186:
	setp.ge.u32 	%p181, %r7, %r208;
	setp.ge.u32 	%p182, %r13, %r209;
	or.pred  	%p183, %p181, %p182;
	@%p183 bra 	$L__BB16_198;
	setp.lt.u32 	%p184, %r32, 7;
	mov.u32 	%r717, %r24;
	@%p184 bra 	$L__BB16_190;
	sub.s32 	%r181, %r31, %r28;
	mov.b32 	%r716, 0;
	mov.u32 	%r717, %r24;
$L__BB16_189:
	.pragma "nounroll";
	sub.s32 	%r582, %r717, %r24;
	shl.b32 	%r583, %r582, 6;
	add.s32 	%r584, %r22, %r583;
	ld.shared.f32 	%f868, [%r584];
	shl.b32 	%r585, %r582, 2;
	add.s32 	%r586, %r14, %r585;
	ld.shared.f32 	%f869, [%r586];
	fma.rn.f32 	%f870, %f868, %f869, %f1098;
	ld.shared.f32 	%f871, [%r584+64];
	ld.shared.f32 	%f872, [%r586+4];
	fma.rn.f32 	%f873, %f871, %f872, %f870;
	ld.shared.f32 	%f874, [%r584+128];
	ld.shared.f32 	%f875, [%r586+8];
	fma.rn.f32 	%f876, %f874, %f875, %f873;
	ld.shared.f32 	%f877, [%r584+192];
	ld.shared.f32 	%f878, [%r586+12];
	fma.rn.f32 	%f879, %f877, %f878, %f876;
	ld.shared.f32 	%f880, [%r584+256];
	ld.shared.f32 	%f881, [%r586+16];
	fma.rn.f32 	%f882, %f880, %f881, %f879;
	ld.shared.f32 	%f883, [%r584+320];
	ld.shared.f32 	%f884, [%r586+20];
	fma.rn.f32 	%f885, %f883, %f884, %f882;
	ld.shared.f32 	%f886, [%r584+384];
	ld.shared.f32 	%f887, [%r586+24];
	fma.rn.f32 	%f888, %f886, %f887, %f885;
	ld.shared.f32 	%f889, [%r584+448];
	ld.shared.f32 	%f890, [%r586+28];
	fma.rn.f32 	%f1098, %f889, %f890, %f888;
	add.s32 	%r717, %r717, 8;
	add.s32 	%r716, %r716, 8;
	setp.ne.s32 	%p185, %r716, %r181;
	@%p185 bra 	$L__BB16_189;
$L__BB16_190:
	setp.eq.s32 	%p186, %r28, 0;
	@%p186 bra 	$L__BB16_198;
	setp.lt.u32 	%p187, %r28, 4;
	@%p187 bra 	$L__BB16_193;
	sub.s32 	%r587, %r717, %r24;
	shl.b32 	%r588, %r587, 6;
	add.s32 	%r589, %r22, %r588;
	ld.shared.f32 	%f892, [%r589];
	shl.b32 	%r590, %r587, 2;
	add.s32 	%r591, %r14, %r590;
	ld.shared.f32 	%f893, [%r591];
	fma.rn.f32 	%f894, %f892, %f893, %f1098;
	ld.shared.f32 	%f895, [%r589+64];
	ld.shared.f32 	%f896, [%r591+4];
	fma.rn.f32 	%f897, %f895, %f896, %f894;
	ld.shared.f32 	%f898, [%r589+128];
	ld.shared.f32 	%f899, [%r591+8];
	fma.rn.f32 	%f900, %f898, %f899, %f897;
	ld.shared.f32 	%f901, [%r589+192];
	ld.shared.f32 	%f902, [%r591+12];
	fma.rn.f32 	%f1098, %f901, %f902, %f900;
	add.s32 	%r717, %r717, 4;
$L__BB16_193:
	setp.eq.s32 	%p188, %r27, 0;
	@%p188 bra 	$L__BB16_198;
	setp.eq.s32 	%p189, %r27, 1;
	@%p189 bra 	$L__BB16_196;
	sub.s32 	%r592, %r717, %r24;
	shl.b32 	%r593, %r592, 6;
	add.s32 	%r594, %r22, %r593;
	ld.shared.f32 	%f904, [%r594];
	shl.b32 	%r595, %r592, 2;
	add.s32 	%r596, %r14, %r595;
	ld.shared.f32 	%f905, [%r596];
	fma.rn.f32 	%f906, %f904, %f905, %f1098;
	ld.shared.f32 	%f907, [%r594+64];
	ld.shared.f32 	%f908, [%r596+4];
	fma.rn.f32 	%f1098, %f907, %f908, %f906;
	add.s32 	%r717, %r717, 2;
$L__BB16_196:
	and.b32  	%r597, %r26, 1;
	setp.eq.b32 	%p190, %r597, 1;
	not.pred 	%p191, %p190;
	@%p191 bra 	$L__BB16_198;
	sub.s32 	%r598, %r717, %r24;
	shl.b32 	%r599, %r598, 6;
	add.s32 	%r600, %r22, %r599;
	ld.shared.f32 	%f909, [%r600];
	shl.b32 	%r601, %r598, 2;
	add.s32 	%r602, %r14, %r601;
	ld.shared.f32 	%f910, [%r602];
	fma.rn.f32 	%f1098, %f909, %f910, %f1098;
$L__BB16_198:
	setp.ge.u32 	%p193, %r16, %r209;
	or.pred  	%p194, %p181, %p193;
	@%p194 bra 	$L__BB16_210;
	setp.lt.u32 	%p195, %r32, 7;
	mov.u32 	%r722, %r24;
	@%p195 bra 	$L__BB16_202;
	sub.s32 	%r191, %r31, %r28;
	mov.b32 	%r721, 0;
	mov.u32 	%r722, %r24;
$L__BB16_201:
	.pragma "nounroll";
	sub.s32 	%r604, %r722, %r24;
	shl.b32 	%r605, %r604, 6;
	add.s32 	%r606, %r22, %r605;
	ld.shared.f32 	%f912, [%r606];
	shl.b32 	%r607, %r604, 2;
	add.s32 	%r608, %r17, %r607;
	ld.shared.f32 	%f913, [%r608];
	fma.rn.f32 	%f914, %f912, %f913, %f1106;
	ld.shared.f32 	%f915, [%r606+64];
	ld.shared.f32 	%f916, [%r608+4];
	fma.rn.f32 	%f917, %f915, %f916, %f914;
	ld.shared.f32 	%f918, [%r606+128];
	ld.shared.f32 	%f919, [%r608+8];
	fma.rn.f32 	%f920, %f918, %f919, %f917;
	ld.shared.f32 	%f921, [%r606+192];
	ld.shared.f32 	%f922, [%r608+12];
	fma.rn.f32 	%f923, %f921, %f922, %f920;
	ld.shared.f32 	%f924, [%r606+256];
	ld.shared.f32 	%f925, [%r608+16];
	fma.rn.f32 	%f926, %f924, %f925, %f923;
	ld.shared.f32 	%f927, [%r606+320];
	ld.shared.f32 	%f928, [%r608+20];
	fma.rn.f32 	%f929, %f927, %f928, %f926;
	ld.shared.f32 	%f930, [%r606+384];
	ld.shared.f32 	%f931, [%r608+24];
	fma.rn.f32 	%f932, %f930, %f931, %f929;
	ld.shared.f32 	%f933, [%r606+448];
	ld.shared.f32 	%f934, [%r608+28];
	fma.rn.f32 	%f1106, %f933, %f934, %f932;
	add.s32 	%r722, %r722, 8;
	add.s32 	%r721, %r721, 8;
	setp.ne.s32 	%p196, %r721, %r191;
	@%p196 bra 	$L__BB16_201;
$L__BB16_202:
	setp.eq.s32 	%p197, %r28, 0;
	@%p197 bra 	$L__BB16_210;
	setp.lt.u32 	%p198, %r28, 4;
	@%p198 bra 	$L__BB16_205;
	sub.s32 	%r609, %r722, %r24;
	shl.b32 	%r610, %r609, 6;
	add.s32 	%r611, %r22, %r610;
	ld.shared.f32 	%f936, [%r611];
	shl.b32 	%r612, %r609, 2;
	add.s32 	%r613, %r17, %r612;
	ld.shared.f32 	%f937, [%r613];
	fma.rn.f32 	%f938, %f936, %f937, %f1106;
	ld.shared.f32 	%f939, [%r611+64];
	ld.shared.f32 	%f940, [%r613+4];
	fma.rn.f32 	%f941, %f939, %f940, %f938;
	ld.shared.f32 	%f942, [%r611+128];
	ld.shared.f32 	%f943, [%r613+8];
	fma.rn.f32 	%f944, %f942, %f943, %f941;
	ld.shared.f32 	%f945, [%r611+192];
	ld.shared.f32 	%f946, [%r613+12];
	fma.rn.f32 	%f1106, %f945, %f946, %f944;
	add.s32 	%r722, %r722, 4;
$L__BB16_205:
	setp.eq.s32 	%p199, %r27, 0;
	@%p199 bra 	$L__BB16_210;
	setp.eq.s32 	%p200, %r27, 1;
	@%p200 bra 	$L__BB16_208;
	sub.s32 	%r614, %r722, %r24;
	shl.b32 	%r615, %r614, 6;
	add.s32 	%r616, %r22, %r615;
	ld.shared.f32 	%f948, [%r616];
	shl.b32 	%r617, %r614, 2;
	add.s32 	%r618, %r17, %r617;
	ld.shared.f32 	%f949, [%r618];
	fma.rn.f32 	%f950, %f948, %f949, %f1106;
	ld.shared.f32 	%f951, [%r616+64];
	ld.shared.f32 	%f952, [%r618+4];
	fma.rn.f32 	%f1106, %f951, %f952, %f950;
	add.s32 	%r722, %r722, 2;
$L__BB16_208:
	and.b32  	%r619, %r26, 1;
	setp.eq.b32 	%p201, %r619, 1;
	not.pred 	%p202, %p201;
	@%p202 bra 	$L__BB16_210;
	sub.s32 	%r620, %r722, %r24;
	shl.b32 	%r621, %r620, 6;
	add.s32 	%r622, %r22, %r621;
	ld.shared.f32 	%f953, [%r622];
	shl.b32 	%r623, %r620, 2;
	add.s32 	%r624, %r17, %r623;
	ld.shared.f32 	%f954, [%r624];
	fma.rn.f32 	%f1106, %f953, %f954, %f1106;
$L__BB16_210:
	bar.sync 	0;
	setp.lt.s32 	%p203, %r642, %r210;
	add.s32 	%r641, %r641, 1;
	@%p203 bra 	$L__BB16_2;
$L__BB16_211:
	setp.ge.u32 	%p204, %r4, %r208;
	setp.ge.u32 	%p205, %r3, %r209;
	or.pred  	%p206, %p204, %p205;
	@%p206 bra 	$L__BB16_213;
	mad.lo.s32 	%r625, %r209, %r4, %r3;
	mul.wide.u32 	%rd23, %r625, 4;
	add.s64 	%rd24, %rd3, %rd23;
	st.global.f32 	[%rd24], %f986;
$L__BB16_213:
	setp.ge.u32 	%p207, %r4, %r208;
	add.s32 	%r202, %r3, 16;
	setp.ge.u32 	%p208, %r202, %r209;
	or.pred  	%p209, %p207, %p208;
	@%p209 bra 	$L__BB16_215;
	mad.lo.s32 	%r626, %r209, %r4, %r202;
	mul.wide.u32 	%rd25, %r626, 4;
	add.s64 	%rd26, %rd3, %rd25;
	st.global.f32 	[%rd26], %f994;
$L__BB16_215:
	setp.ge.u32 	%p210, %r4, %r208;
	add.s32 	%r203, %r3, 32;
	setp.ge.u32 	%p211, %r203, %r209;
	or.pred  	%p212, %p210, %p211;
	@%p212 bra 	$L__BB16_217;
	mad.lo.s32 	%r627, %r209, %r4, %r203;
	mul.wide.u32 	%rd27, %r627, 4;
	add.s64 	%rd28, %rd3, %rd27;
	st.global.f32 	[%rd28], %f1002;
$L__BB16_217:
	setp.ge.u32 	%p213, %r4, %r208;
	add.s32 	%r204, %r3, 48;
	setp.ge.u32 	%p214, %r204, %r209;
	or.pred  	%p215, %p213, %p214;
	@%p215 bra 	$L__BB16_219;
	mad.lo.s32 	%r628, %r209, %r4, %r204;
	mul.wide.u32 	%rd29, %r628, 4;
	add.s64 	%rd30, %rd3, %rd29;
	st.global.f32 	[%rd30], %f1010;
$L__BB16_219:
	setp.ge.u32 	%p216, %r3, %r209;
	add.s32 	%r205, %r4, 16;
	setp.ge.u32 	%p217, %r205, %r208;
	or.pred  	%p218, %p217, %p216;
	@%p218 bra 	$L__BB16_221;
	mad.lo.s32 	%r629, %r209, %r205, %r3;
	mul.wide.u32 	%rd31, %r629, 4;
	add.s64 	%rd32, %rd3, %rd31;
	st.global.f32 	[%rd32], %f1018;
$L__BB16_221:
	setp.ge.u32 	%p219, %r205, %r208;
	setp.ge.u32 	%p220, %r202, %r209;
	or.pred  	%p221, %p219, %p220;
	@%p221 bra 	$L__BB16_223;
	mad.lo.s32 	%r630, %r209, %r205, %r202;
	mul.wide.u32 	%rd33, %r630, 4;
	add.s64 	%rd34, %rd3, %rd33;
	st.global.f32 	[%rd34], %f1026;
$L__BB16_223:
	setp.ge.u32 	%p222, %r205, %r208;
	setp.ge.u32 	%p223, %r203, %r209;
	or.pred  	%p224, %p222, %p223;
	@%p224 bra 	$L__BB16_225;
	mad.lo.s32 	%r631, %r209, %r205, %r203;
	mul.wide.u32 	%rd35, %r631, 4;
	add.s64 	%rd36, %rd3, %rd35;
	st.global.f32 	[%rd36], %f1034;
$L__BB16_225:
	setp.ge.u32 	%p225, %r205, %r208;
	setp.ge.u32 	%p226, %r204, %r209;
	or.pred  	%p227, %p225, %p226;
	@%p227 bra 	$L__BB16_227;
	mad.lo.s32 	%r632, %r209, %r205, %r204;
	mul.wide.u32 	%rd37, %r632, 4;
	add.s64 	%rd38, %rd3, %rd37;
	st.global.f32 	[%rd38], %f1042;
$L__BB16_227:
	setp.ge.u32 	%p228, %r3, %r209;
	add.s32 	%r206, %r4, 32;
	setp.ge.u32 	%p229, %r206, %r208;
	or.pred  	%p230, %p229, %p228;
	@%p230 bra 	$L__BB16_229;
	mad.lo.s32 	%r633, %r209, %r206, %r3;
	mul.wide.u32 	%rd39, %r633, 4;
	add.s64 	%rd40, %rd3, %rd39;
	st.global.f32 	[%rd40], %f1050;
$L__BB16_229:
	setp.ge.u32 	%p231, %r206, %r208;
	setp.ge.u32 	%p232, %r202, %r209;
	or.pred  	%p233, %p231, %p232;
	@%p233 bra 	$L__BB16_231;
	mad.lo.s32 	%r634, %r209, %r206, %r202;
	mul.wide.u32 	%rd41, %r634, 4;
	add.s64 	%rd42, %rd3, %rd41;
	st.global.f32 	[%rd42], %f1058;
$L__BB16_231:
	setp.ge.u32 	%p234, %r206, %r208;
	setp.ge.u32 	%p235, %r203, %r209;
	or.pred  	%p236, %p234, %p235;
	@%p236 bra 	$L__BB16_233;
	mad.lo.s32 	%r635, %r209, %r206, %r203;
	mul.wide.u32 	%rd43, %r635, 4;
	add.s64 	%rd44, %rd3, %rd43;
	st.global.f32 	[%rd44], %f1066;
$L__BB16_233:
	setp.ge.u32 	%p237, %r206, %r208;
	setp.ge.u32 	%p238, %r204, %r209;
	or.pred  	%p239, %p237, %p238;
	@%p239 bra 	$L__BB16_235;
	mad.lo.s32 	%r636, %r209, %r206, %r204;
	mul.wide.u32 	%rd45, %r636, 4;
	add.s64 	%rd46, %rd3, %rd45;
	st.global.f32 	[%rd46], %f1074;
$L__BB16_235:
	setp.ge.u32 	%p240, %r3, %r209;
	add.s32 	%r207, %r4, 48;
	setp.ge.u32 	%p241, %r207, %r208;
	or.pred  	%p242, %p241, %p240;
	@%p242 bra 	$L__BB16_237;
	mad.lo.s32 	%r637, %r209, %r207, %r3;
	mul.wide.u32 	%rd47, %r637, 4;
	add.s64 	%rd48, %rd3, %rd47;
	st.global.f32 	[%rd48], %f1082;
$L__BB16_237:
	setp.ge.u32 	%p243, %r207, %r208;
	setp.ge.u32 	%p244, %r202, %r209;
	or.pred  	%p245, %p243, %p244;
	@%p245 bra 	$L__BB16_239;
	mad.lo.s32 	%r638, %r209, %r207, %r202;
	mul.wide.u32 	%rd49, %r638, 4;
	add.s64 	%rd50, %rd3, %rd49;
	st.global.f32 	[%rd50], %f1090;
$L__BB16_239:
	setp.ge.u32 	%p246, %r207, %r208;
	setp.ge.u32 	%p247, %r203, %r209;
	or.pred  	%p248, %p246, %p247;
	@%p248 bra 	$L__BB16_241;
	mad.lo.s32 	%r639, %r209, %r207, %r203;
	mul.wide.u32 	%rd51, %r639, 4;
	add.s64 	%rd52, %rd3, %rd51;
	st.global.f32 	[%rd52], %f1098;
$L__BB16_241:
	setp.ge.u32 	%p249, %r207, %r208;
	setp.ge.u32 	%p250, %r204, %r209;
	or.pred  	%p251, %p249, %p250;
	@%p251 bra 	$L__BB16_243;
	mad.lo.s32 	%r640, %r209, %r207, %r204;
	mul.wide.u32 	%rd53, %r640, 4;
	add.s64 	%rd54, %rd3, %rd53;
	st.global.f32 	[%rd54], %f1106;
$L__BB16_243:
	ret;

}
	// .globl	_Z13aTbT_gpu_i2j2PKfS0_Pfiii
.visible .entry _Z13aTbT_gpu_i2j2PKfS0_Pfiii(
	.param .u64 .ptr .align 1 _Z13aTbT_gpu_i2j2PKfS0_Pfiii_param_0,
	.param .u64 .ptr .align 1 _Z13aTbT_gpu_i2j2PKfS0_Pfiii_param_1,
	.param .u64 .ptr .align 1 _Z13aTbT_gpu_i2j2PKfS0_Pfiii_param_2,
	.param .u32 _Z13aTbT_gpu_i2j2PKfS0_Pfiii_param_3,
	.param .u32 _Z13aTbT_gpu_i2j2PKfS0_Pfiii_param_4,
	.param .u32 _Z13aTbT_gpu_i2j2PKfS0_Pfiii_param_5
)
{
	.reg .pred 	%p<71>;
	.reg .b32 	%r<231>;
	.reg .b32 	%f<291>;
	.reg .b64 	%rd<23>;
	// demoted variable
	.shared .align 4 .b8 _ZZ13aTbT_gpu_i2j2PKfS0_PfiiiE3as0[1024];
	// demoted variable
	.shared .align 4 .b8 _ZZ13aTbT_gpu_i2j2PKfS0_PfiiiE3as1[1024];
	// demoted variable
	.shared .align 4 .b8 _ZZ13aTbT_gpu_i2j2PKfS0_PfiiiE3bs0[1024];
	// demoted variable
	.shared .align 4 .b8 _ZZ13aTbT_gpu_i2j2PKfS0_PfiiiE3bs1[1024];
	ld.param.u64 	%rd4, [_Z13aTbT_gpu_i2j2PKfS0_Pfiii_param_0];
	ld.param.u64 	%rd5, [_Z13aTbT_gpu_i2j2PKfS0_Pfiii_param_1];
	ld.param.u64 	%rd6, [_Z13aTbT_gpu_i2j2PKfS0_Pfiii_param_2];
	ld.param.u32 	%r71, [_Z13aTbT_gpu_i2j2PKfS0_Pfiii_param_3];
	ld.param.u32 	%r72, [_Z13aTbT_gpu_i2j2PKfS0_Pfiii_param_4];
	ld.param.u32 	%r73, [_Z13aTbT_gpu_i2j2PKfS0_Pfiii_param_5];
	cvta.to.global.u64 	%rd1, %rd5;
	cvta.to.global.u64 	%rd2, %rd4;
	cvta.to.global.u64 	%rd3, %rd6;
	mov.u32 	%r1, %tid.x;
	mov.u32 	%r2, %tid.y;
	mov.u32 	%r74, %ctaid.x;
	mov.u32 	%r75, %ntid.x;
	mul.lo.s32 	%r76, %r75, %r74;
	shl.b32 	%r77, %r76, 1;
	add.s32 	%r3, %r77, %r1;
	mov.u32 	%r78, %ctaid.y;
	mov.u32 	%r79, %ntid.y;
	mul.lo.s32 	%r80, %r79, %r78;
	shl.b32 	%r81, %r80, 1;
	add.s32 	%r4, %r81, %r2;
	setp.lt.s32 	%p5, %r73, 1;
	mov.f32 	%f262, 0f00000000;
	mov.f32 	%f270, %f262;
	mov.f32 	%f278, %f262;
	mov.f32 	%f286, %f262;
	@%p5 bra 	$L__BB17_59;
	setp.lt.u32 	%p6, %r4, %r71;
	add.s32 	%r5, %r4, 16;
	setp.lt.u32 	%p7, %r5, %r71;
	setp.lt.u32 	%p8, %r3, %r72;
	shl.b32 	%r83, %r1, 6;
	mov.u32 	%r84, _ZZ13aTbT_gpu_i2j2PKfS0_PfiiiE3bs0;
	add.s32 	%r6, %r84, %r83;
	mul.lo.s32 	%r7, %r73, %r3;
	add.s32 	%r8, %r3, 16;
	setp.lt.u32 	%p9, %r8, %r72;
	mov.u32 	%r85, _ZZ13aTbT_gpu_i2j2PKfS0_PfiiiE3bs1;
	add.s32 	%r9, %r85, %r83;
	shl.b32 	%r86, %r73, 4;
	add.s32 	%r10, %r7, %r86;
	and.pred  	%p1, %p6, %p8;
	shl.b32 	%r87, %r2, 2;
	mov.u32 	%r88, _ZZ13aTbT_gpu_i2j2PKfS0_PfiiiE3as0;
	add.s32 	%r11, %r88, %r87;
	and.pred  	%p2, %p6, %p9;
	and.pred  	%p3, %p7, %p8;
	mov.u32 	%r89, _ZZ13aTbT_gpu_i2j2PKfS0_PfiiiE3as1;
	add.s32 	%r12, %r89, %r87;
	and.pred  	%p4, %p7, %p9;
	mov.f32 	%f286, 0f00000000;
	mov.b32 	%r207, 0;
	not.pred 	%p22, %p1;
	not.pred 	%p31, %p2;
	not.pred 	%p40, %p3;
	not.pred 	%p49, %p4;
	mov.u32 	%r208, %r207;
	mov.f32 	%f278, %f286;
	mov.f32 	%f270, %f286;
	mov.f32 	%f262, %f286;
$L__BB17_2:
	mov.u32 	%r14, %r208;
	setp.ge.u32 	%p10, %r4, %r71;
	add.s32 	%r208, %r14, 16;
	min.s32 	%r90, %r73, %r208;
	add.s32 	%r91, %r14, 1;
	max.s32 	%r16, %r90, %r91;
	and.b32  	%r17, %r16, 3;
	and.b32  	%r18, %r16, 7;
	shl.b32 	%r19, %r207, 4;
	sub.s32 	%r20, %r16, %r19;
	add.s32 	%r21, %r20, -1;
	add.s32 	%r22, %r14, %r1;
	setp.ge.u32 	%p11, %r22, %r73;
	mov.f32 	%f251, 0f00000000;
	or.pred  	%p12, %p10, %p11;
	@%p12 bra 	$L__BB17_4;
	mad.lo.s32 	%r93, %r22, %r71, %r4;
	mul.wide.u32 	%rd7, %r93, 4;
	add.s64 	%rd8, %rd2, %rd7;
	ld.global.nc.f32 	%f251, [%rd8];
$L__BB17_4:
	setp.ge.u32 	%p13, %r22, %r73;
	setp.ge.u32 	%p14, %r5, %r71;
	shl.b32 	%r94, %r1, 6;
	mov.u32 	%r95, _ZZ13aTbT_gpu_i2j2PKfS0_PfiiiE3as0;
	add.s32 	%r96, %r95, %r94;
	shl.b32 	%r97, %r2, 2;
	add.s32 	%r98, %r96, %r97;
	st.shared.f32 	[%r98], %f251;
	mov.f32 	%f252, 0f00000000;
	or.pred  	%p15, %p14, %p13;
	@%p15 bra 	$L__BB17_6;
	mad.lo.s32 	%r99, %r22, %r71, %r5;
	mul.wide.u32 	%rd9, %r99, 4;
	add.s64 	%rd10, %rd2, %rd9;
	ld.global.nc.f32 	%f252, [%rd10];
$L__BB17_6:
	setp.ge.u32 	%p16, %r3, %r72;
	shl.b32 	%r100, %r1, 6;
	mov.u32 	%r101, _ZZ13aTbT_gpu_i2j2PKfS0_PfiiiE3as1;
	add.s32 	%r102, %r101, %r100;
	shl.b32 	%r104, %r2, 2;
	add.s32 	%r105, %r102, %r104;
	st.shared.f32 	[%r105], %f252;
	add.s32 	%r23, %r14, %r2;
	setp.ge.u32 	%p17, %r23, %r73;
	mov.f32 	%f253, 0f00000000;
	or.pred  	%p18, %p16, %p17;
	@%p18 bra 	$L__BB17_8;
	add.s32 	%r106, %r23, %r7;
	mul.wide.u32 	%rd11, %r106, 4;
	add.s64 	%rd12, %rd1, %rd11;
	ld.global.nc.f32 	%f253, [%rd12];
$L__BB17_8:
	setp.ge.u32 	%p19, %r23, %r73;
	setp.ge.u32 	%p20, %r8, %r72;
	shl.b32 	%r107, %r2, 2;
	add.s32 	%r108, %r6, %r107;
	st.shared.f32 	[%r108], %f253;
	mov.f32 	%f254, 0f00000000;
	or.pred  	%p21, %p20, %p19;
	@%p21 bra 	$L__BB17_10;
	add.s32 	%r109, %r23, %r10;
	mul.wide.u32 	%rd13, %r109, 4;
	add.s64 	%rd14, %rd1, %rd13;
	ld.global.nc.f32 	%f254, [%rd14];
$L__BB17_10:
	shl.b32 	%r110, %r2, 2;
	add.s32 	%r111, %r9, %r110;
	st.shared.f32 	[%r111], %f254;
	bar.sync 	0;
	@%p22 bra 	$L__BB17_22;
	setp.lt.u32 	%p23, %r21, 7;
	mov.u32 	%r213, %r14;
	@%p23 bra 	$L__BB17_14;
	shl.b32 	%r112, %r1, 6;
	mov.u32 	%r113, _ZZ13aTbT_gpu_i2j2PKfS0_PfiiiE3bs0;
	add.s32 	%r114, %r112, %r113;
	add.s32 	%r210, %r114, 16;
	shl.b32 	%r115, %r2, 2;
	mov.u32 	%r116, _ZZ13aTbT_gpu_i2j2PKfS0_PfiiiE3as0;
	add.s32 	%r117, %r115, %r116;
	add.s32 	%r209, %r117, 256;
	add.s32 	%r118, %r19, %r18;
	sub.s32 	%r211, %r118, %r16;
	mov.u32 	%r213, %r14;
$L__BB17_13:
	.pragma "nounroll";
	ld.shared.f32 	%f72, [%r209+-256];
	ld.shared.f32 	%f73, [%r210+-16];
	fma.rn.f32 	%f74, %f72, %f73, %f262;
	ld.shared.f32 	%f75, [%r209+-192];
	ld.shared.f32 	%f76, [%r210+-12];
	fma.rn.f32 	%f77, %f75, %f76, %f74;
	ld.shared.f32 	%f78, [%r209+-128];
	ld.shared.f32 	%f79, [%r210+-8];
	fma.rn.f32 	%f80, %f78, %f79, %f77;
	ld.shared.f32 	%f81, [%r209+-64];
	ld.shared.f32 	%f82, [%r210+-4];
	fma.rn.f32 	%f83, %f81, %f82, %f80;
	ld.shared.f32 	%f84, [%r209];
	ld.shared.f32 	%f85, [%r210];
	fma.rn.f32 	%f86, %f84, %f85, %f83;
	ld.shared.f32 	%f87, [%r209+64];
	ld.shared.f32 	%f88, [%r210+4];
	fma.rn.f32 	%f89, %f87, %f88, %f86;
	ld.shared.f32 	%f90, [%r209+128];
	ld.shared.f32 	%f91, [%r210+8];
	fma.rn.f32 	%f92, %f90, %f91, %f89;
	ld.shared.f32 	%f93, [%r209+192];
	ld.shared.f32 	%f94, [%r210+12];
	fma.rn.f32 	%f262, %f93, %f94, %f92;
	add.s32 	%r213, %r213, 8;
	add.s32 	%r211, %r211, 8;
	add.s32 	%r210, %r210, 32;
	add.s32 	%r209, %r209, 512;
	setp.ne.s32 	%p24, %r211, 0;
	@%p24 bra 	$L__BB17_13;
$L__BB17_14:
	setp.eq.s32 	%p25, %r18, 0;
	@%p25 bra 	$L__BB17_22;
	setp.lt.u32 	%p26, %r18, 4;
	@%p26 bra 	$L__BB17_17;
	sub.s32 	%r119, %r213, %r14;
	shl.b32 	%r120, %r119, 6;
	add.s32 	%r121, %r11, %r120;
	ld.shared.f32 	%f96, [%r121];
	shl.b32 	%r122, %r119, 2;
	add.s32 	%r123, %r6, %r122;
	ld.shared.f32 	%f97, [%r123];
	fma.rn.f32 	%f98, %f96, %f97, %f262;
	ld.shared.f32 	%f99, [%r121+64];
	ld.shared.f32 	%f100, [%r123+4];
	fma.rn.f32 	%f101, %f99, %f100, %f98;
	ld.shared.f32 	%f102, [%r121+128];
	ld.shared.f32 	%f103, [%r123+8];
	fma.rn.f32 	%f104, %f102, %f103, %f101;
	ld.shared.f32 	%f105, [%r121+192];
	ld.shared.f32 	%f106, [%r123+12];
	fma.rn.f32 	%f262, %f105, %f106, %f104;
	add.s32 	%r213, %r213, 4;
$L__BB17_17:
	setp.eq.s32 	%p27, %r17, 0;
	@%p27 bra 	$L__BB17_22;
	setp.eq.s32 	%p28, %r17, 1;
	@%p28 bra 	$L__BB17_20;
	sub.s32 	%r124, %r213, %r14;
	shl.b32 	%r125, %r124, 6;
	add.s32 	%r126, %r11, %r125;
	ld.shared.f32 	%f108, [%r126];
	shl.b32 	%r127, %r124, 2;
	add.s32 	%r128, %r6, %r127;
	ld.shared.f32 	%f109, [%r128];
	fma.rn.f32 	%f110, %f108, %f109, %f262;
	ld.shared.f32 	%f111, [%r126+64];
	ld.shared.f32 	%f112, [%r128+4];
	fma.rn.f32 	%f262, %f111, %f112, %f110;
	add.s32 	%r213, %r213, 2;
$L__BB17_20:
	and.b32  	%r129, %r16, 1;
	setp.eq.b32 	%p29, %r129, 1;
	not.pred 	%p30, %p29;
	@%p30 bra 	$L__BB17_22;
	sub.s32 	%r130, %r213, %r14;
	shl.b32 	%r131, %r130, 6;
	add.s32 	%r132, %r11, %r131;
	ld.shared.f32 	%f113, [%r132];
	shl.b32 	%r133, %r130, 2;
	add.s32 	%r134, %r6, %r133;
	ld.shared.f32 	%f114, [%r134];
	fma.rn.f32 	%f262, %f113, %f114, %f262;
$L__BB17_22:
	@%p31 bra 	$L__BB17_34;
	setp.lt.u32 	%p32, %r21, 7;
	mov.u32 	%r218, %r14;
	@%p32 bra 	$L__BB17_26;
	mov.b32 	%r217, 0;
	mov.u32 	%r218, %r14;
$L__BB17_25:
	.pragma "nounroll";
	sub.s32 	%r136, %r218, %r14;
	shl.b32 	%r137, %r136, 6;
	add.s32 	%r138, %r11, %r137;
	ld.shared.f32 	%f116, [%r138];
	shl.b32 	%r139, %r136, 2;
	add.s32 	%r140, %r9, %r139;
	ld.shared.f32 	%f117, [%r140];
	fma.rn.f32 	%f118, %f116, %f117, %f270;
	ld.shared.f32 	%f119, [%r138+64];
	ld.shared.f32 	%f120, [%r140+4];
	fma.rn.f32 	%f121, %f119, %f120, %f118;
	ld.shared.f32 	%f122, [%r138+128];
	ld.shared.f32 	%f123, [%r140+8];
	fma.rn.f32 	%f124, %f122, %f123, %f121;
	ld.shared.f32 	%f125, [%r138+192];
	ld.shared.f32 	%f126, [%r140+12];
	fma.rn.f32 	%f127, %f125, %f126, %f124;
	ld.shared.f32 	%f128, [%r138+256];
	ld.shared.f32 	%f129, [%r140+16];
	fma.rn.f32 	%f130, %f128, %f129, %f127;
	ld.shared.f32 	%f131, [%r138+320];
	ld.shared.f32 	%f132, [%r140+20];
	fma.rn.f32 	%f133, %f131, %f132, %f130;
	ld.shared.f32 	%f134, [%r138+384];
	ld.shared.f32 	%f135, [%r140+24];
	fma.rn.f32 	%f136, %f134, %f135, %f133;
	ld.shared.f32 	%f137, [%r138+448];
	ld.shared.f32 	%f138, [%r140+28];
	fma.rn.f32 	%f270, %f137, %f138, %f136;
	add.s32 	%r218, %r218, 8;
	add.s32 	%r217, %r217, 8;
	sub.s32 	%r141, %r20, %r18;
	setp.ne.s32 	%p33, %r217, %r141;
	@%p33 bra 	$L__BB17_25;
$L__BB17_26:
	setp.eq.s32 	%p34, %r18, 0;
	@%p34 bra 	$L__BB17_34;
	setp.lt.u32 	%p35, %r18, 4;
	@%p35 bra 	$L__BB17_29;
	sub.s32 	%r142, %r218, %r14;
	shl.b32 	%r143, %r142, 6;
	add.s32 	%r144, %r11, %r143;
	ld.shared.f32 	%f140, [%r144];
	shl.b32 	%r145, %r142, 2;
	add.s32 	%r146, %r9, %r145;
	ld.shared.f32 	%f141, [%r146];
	fma.rn.f32 	%f142, %f140, %f141, %f270;
	ld.shared.f32 	%f143, [%r144+64];
	ld.shared.f32 	%f144, [%r146+4];
	fma.rn.f32 	%f145, %f143, %f144, %f142;
	ld.shared.f32 	%f146, [%r144+128];
	ld.shared.f32 	%f147, [%r146+8];
	fma.rn.f32 	%f148, %f146, %f147, %f145;
	ld.shared.f32 	%f149, [%r144+192];
	ld.shared.f32 	%f150, [%r146+12];
	fma.rn.f32 	%f270, %f149, %f150, %f148;
	add.s32 	%r218, %r218, 4;
$L__BB17_29:
	setp.eq.s32 	%p36, %r17, 0;
	@%p36 bra 	$L__BB17_34;
	setp.eq.s32 	%p37, %r17, 1;
	@%p37 bra 	$L__BB17_32;
	sub.s32 	%r147, %r218, %r14;
	shl.b32 	%r148, %r147, 6;
	add.s32 	%r149, %r11, %r148;
	ld.shared.f32 	%f152, [%r149];
	shl.b32 	%r150, %r147, 2;
	add.s32 	%r151, %r9, %r150;
	ld.shared.f32 	%f153, [%r151];
	fma.rn.f32 	%f154, %f152, %f153, %f270;
	ld.shared.f32 	%f155, [%r149+64];
	ld.shared.f32 	%f156, [%r151+4];
	fma.rn.f32 	%f270, %f155, %f156, %f154;
	add.s32 	%r218, %r218, 2;
$L__BB17_32:
	and.b32  	%r152, %r16, 1;
	setp.eq.b32 	%p38, %r152, 1;
	not.pred 	%p39, %p38;
	@%p39 bra 	$L__BB17_34;
	sub.s32 	%r153, %r218, %r14;
	shl.b32 	%r154, %r153, 6;
	add.s32 	%r155, %r11, %r154;
	ld.shared.f32 	%f157, [%r155];
	shl.b32 	%r156, %r153, 2;
	add.s32 	%r157, %r9, %r156;
	ld.shared.f32 	%f158, [%r157];
	fma.rn.f32 	%f270, %f157, %f158, %f270;
$L__BB17_34:
	@%p40 bra 	$L__BB17_46;
	setp.lt.u32 	%p41, %r21, 7;
	mov.u32 	%r223, %r14;
	@%p41 bra 	$L__BB17_38;
	mov.b32 	%r222, 0;
	mov.u32 	%r223, %r14;
$L__BB17_37:
	.pragma "nounroll";
	sub.s32 	%r159, %r223, %r14;
	shl.b32 	%r160, %r159, 6;
	add.s32 	%r161, %r12, %r160;
	ld.shared.f32 	%f160, [%r161];
	shl.b32 	%r162, %r159, 2;
	add.s32 	%r163, %r6, %r162;
	ld.shared.f32 	%f161, [%r163];
	fma.rn.f32 	%f162, %f160, %f161, %f278;
	ld.shared.f32 	%f163, [%r161+64];
	ld.shared.f32 	%f164, [%r163+4];
	fma.rn.f32 	%f165, %f163, %f164, %f162;
	ld.shared.f32 	%f166, [%r161+128];
	ld.shared.f32 	%f167, [%r163+8];
	fma.rn.f32 	%f168, %f166, %f167, %f165;
	ld.shared.f32 	%f169, [%r161+192];
	ld.shared.f32 	%f170, [%r163+12];
	fma.rn.f32 	%f171, %f169, %f170, %f168;
	ld.shared.f32 	%f172, [%r161+256];
	ld.shared.f32 	%f173, [%r163+16];
	fma.rn.f32 	%f174, %f172, %f173, %f171;
	ld.shared.f32 	%f175, [%r161+320];
	ld.shared.f32 	%f176, [%r163+20];
	fma.rn.f32 	%f177, %f175, %f176, %f174;
	ld.shared.f32 	%f178, [%r161+384];
	ld.shared.f32 	%f179, [%r163+24];
	fma.rn.f32 	%f180, %f178, %f179, %f177;
	ld.shared.f32 	%f181, [%r161+448];
	ld.shared.f32 	%f182, [%r163+28];
	fma.rn.f32 	%f278, %f181, %f182, %f180;
	add.s32 	%r223, %r223, 8;
	add.s32 	%r222, %r222, 8;
	sub.s32 	%r164, %r20, %r18;
	setp.ne.s32 	%p42, %r222, %r164;
	@%p42 bra 	$L__BB17_37;
$L__BB17_38:
	setp.eq.s32 	%p43, %r18, 0;
	@%p43 bra 	$L__BB17_46;
	setp.lt.u32 	%p44, %r18, 4;
	@%p44 bra 	$L__BB17_41;
	sub.s32 	%r165, %r223, %r14;
	shl.b32 	%r166, %r165, 6;
	add.s32 	%r167, %r12, %r166;
	ld.shared.f32 	%f184, [%r167];
	shl.b32 	%r168, %r165, 2;
	add.s32 	%r169, %r6, %r168;
	ld.shared.f32 	%f185, [%r169];
	fma.rn.f32 	%f186, %f184, %f185, %f278;
	ld.shared.f32 	%f187, [%r167+64];
	ld.shared.f32 	%f188, [%r169+4];
	fma.rn.f32 	%f189, %f187, %f188, %f186;
	ld.shared.f32 	%f190, [%r167+128];
	ld.shared.f32 	%f191, [%r169+8];
	fma.rn.f32 	%f192, %f190, %f191, %f189;
	ld.shared.f32 	%f193, [%r167+192];
	ld.shared.f32 	%f194, [%r169+12];
	fma.rn.f32 	%f278, %f193, %f194, %f192;
	add.s32 	%r223, %r223, 4;
$L__BB17_41:
	setp.eq.s32 	%p45, %r17, 0;
	@%p45 bra 	$L__BB17_46;
	setp.eq.s32 	%p46, %r17, 1;
	@%p46 bra 	$L__BB17_44;
	sub.s32 	%r170, %r223, %r14;
	shl.b32 	%r171, %r170, 6;
	add.s32 	%r172, %r12, %r171;
	ld.shared.f32 	%f196, [%r172];
	shl.b32 	%r173, %r170, 2;
	add.s32 	%r174, %r6, %r173;
	ld.shared.f32 	%f197, [%r174];
	fma.rn.f32 	%f198, %f196, %f197, %f278;
	ld.shared.f32 	%f199, [%r172+64];
	ld.shared.f32 	%f200, [%r174+4];
	fma.rn.f32 	%f278, %f199, %f200, %f198;
	add.s32 	%r223, %r223, 2;
$L__BB17_44:
	and.b32  	%r175, %r16, 1;
	setp.eq.b32 	%p47, %r175, 1;
	not.pred 	%p48, %p47;
	@%p48 bra 	$L__BB17_46;
	sub.s32 	%r176, %r223, %r14;
	shl.b32 	%r177, %r176, 6;
	add.s32 	%r178, %r12, %r177;
	ld.shared.f32 	%f201, [%r178];
	shl.b32 	%r179, %r176, 2;
	add.s32 	%r180, %r6, %r179;
	ld.shared.f32 	%f202, [%r180];
	fma.rn.f32 	%f278, %f201, %f202, %f278;
$L__BB17_46:
	@%p49 bra 	$L__BB17_58;
	setp.lt.u32 	%p50, %r21, 7;
	mov.u32 	%r228, %r14;
	@%p50 bra 	$L__BB17_50;
	sub.s32 	%r58, %r20, %r18;
	mov.b32 	%r227, 0;
	mov.u32 	%r228, %r14;
$L__BB17_49:
	.pragma "nounroll";
	sub.s32 	%r182, %r228, %r14;
	shl.b32 	%r183, %r182, 6;
	add.s32 	%r184, %r12, %r183;
	ld.shared.f32 	%f204, [%r184];
	shl.b32 	%r185, %r182, 2;
	add.s32 	%r186, %r9, %r185;
	ld.shared.f32 	%f205, [%r186];
	fma.rn.f32 	%f206, %f204, %f205, %f286;
	ld.shared.f32 	%f207, [%r184+64];
	ld.shared.f32 	%f208, [%r186+4];
	fma.rn.f32 	%f209, %f207, %f208, %f206;
	ld.shared.f32 	%f210, [%r184+128];
	ld.shared.f32 	%f211, [%r186+8];
	fma.rn.f32 	%f212, %f210, %f211, %f209;
	ld.shared.f32 	%f213, [%r184+192];
	ld.shared.f32 	%f214, [%r186+12];
	fma.rn.f32 	%f215, %f213, %f214, %f212;
	ld.shared.f32 	%f216, [%r184+256];
	ld.shared.f32 	%f217, [%r186+16];
	fma.rn.f32 	%f218, %f216, %f217, %f215;
	ld.shared.f32 	%f219, [%r184+320];
	ld.shared.f32 	%f220, [%r186+20];
	fma.rn.f32 	%f221, %f219, %f220, %f218;
	ld.shared.f32 	%f222, [%r184+384];
	ld.shared.f32 	%f223, [%r186+24];
	fma.rn.f32 	%f224, %f222, %f223, %f221;
	ld.shared.f32 	%f225, [%r184+448];
	ld.shared.f32 	%f226, [%r186+28];
	fma.rn.f32 	%f286, %f225, %f226, %f224;
	add.s32 	%r228, %r228, 8;
	add.s32 	%r227, %r227, 8;
	setp.ne.s32 	%p51, %r227, %r58;
	@%p51 bra 	$L__BB17_49;
$L__BB17_50:
	setp.eq.s32 	%p52, %r18, 0;
	@%p52 bra 	$L__BB17_58;
	setp.lt.u32 	%p53, %r18, 4;
	@%p53 bra 	$L__BB17_53;
	sub.s32 	%r187, %r228, %r14;
	shl.b32 	%r188, %r187, 6;
	add.s32 	%r189, %r12, %r188;
	ld.shared.f32 	%f228, [%r189];
	shl.b32 	%r190, %r187, 2;
	add.s32 	%r191, %r9, %r190;
	ld.shared.f32 	%f229, [%r191];
	fma.rn.f32 	%f230, %f228, %f229, %f286;
	ld.shared.f32 	%f231, [%r189+64];
	ld.shared.f32 	%f232, [%r191+4];
	fma.rn.f32 	%f233, %f231, %f232, %f230;
	ld.shared.f32 	%f234, [%r189+128];
	ld.shared.f32 	%f235, [%r191+8];
	fma.rn.f32 	%f236, %f234, %f235, %f233;
	ld.shared.f32 	%f237, [%r189+192];
	ld.shared.f32 	%f238, [%r191+12];
	fma.rn.f32 	%f286, %f237, %f238, %f236;
	add.s32 	%r228, %r228, 4;
$L__BB17_53:
	setp.eq.s32 	%p54, %r17, 0;
	@%p54 bra 	$L__BB17_58;
	setp.eq.s32 	%p55, %r17, 1;
	@%p55 bra 	$L__BB17_56;
	sub.s32 	%r192, %r228, %r14;
	shl.b32 	%r193, %r192, 6;
	add.s32 	%r194, %r12, %r193;
	ld.shared.f32 	%f240, [%r194];
	shl.b32 	%r195, %r192, 2;
	add.s32 	%r196, %r9, %r195;
	ld.shared.f32 	%f241, [%r196];
	fma.rn.f32 	%f242, %f240, %f241, %f286;
	ld.shared.f32 	%f243, [%r194+64];
	ld.shared.f32 	%f244, [%r196+4];
	fma.rn.f32 	%f286, %f243, %f244, %f242;
	add.s32 	%r228, %r228, 2;
$L__BB17_56:
	and.b32  	%r197, %r16, 1;
	setp.eq.b32 	%p56, %r197, 1;
	not.pred 	%p57, %p56;
	@%p57 bra 	$L__BB17_58;
	sub.s32 	%r198, %r228, %r14;
	shl.b32 	%r199, %r198, 6;
	add.s32 	%r200, %r12, %r199;
	ld.shared.f32 	%f245, [%r200];
	shl.b32 	%r201, %r198, 2;
	add.s32 	%r202, %r9, %r201;
	ld.shared.f32 	%f246, [%r202];
	fma.rn.f32 	%f286, %f245, %f246, %f286;
$L__BB17_58:
	bar.sync 	0;
	setp.lt.s32 	%p58, %r208, %r73;
	add.s32 	%r207, %r207, 1;
	@%p58 bra 	$L__BB17_2;
$L__BB17_59:
	setp.ge.u32 	%p59, %r4, %r71;
	setp.ge.u32 	%p60, %r3, %r72;
	or.pred  	%p61, %p59, %p60;
	@%p61 bra 	$L__BB17_61;
	mad.lo.s32 	%r203, %r72, %r4, %r3;
	mul.wide.u32 	%rd15, %r203, 4;
	add.s64 	%rd16, %rd3, %rd15;
	st.global.f32 	[%rd16], %f262;
$L__BB17_61:
	setp.ge.u32 	%p62, %r4, %r71;
	add.s32 	%r69, %r3, 16;
	setp.ge.u32 	%p63, %r69, %r72;
	or.pred  	%p64, %p62, %p63;
	@%p64 bra 	$L__BB17_63;
	mad.lo.s32 	%r204, %r72, %r4, %r69;
	mul.wide.u32 	%rd17, %r204, 4;
	add.s64 	%rd18, %rd3, %rd17;
	st.global.f32 	[%rd18], %f270;
$L__BB17_63:
	setp.ge.u32 	%p65, %r3, %r72;
	add.s32 	%r70, %r4, 16;
	setp.ge.u32 	%p66, %r70, %r71;
	or.pred  	%p67, %p66, %p65;
	@%p67 bra 	$L__BB17_65;
	mad.lo.s32 	%r205, %r72, %r70, %r3;
	mul.wide.u32 	%rd19, %r205, 4;
	add.s64 	%rd20, %rd3, %rd19;
	st.global.f32 	[%rd20], %f278;
$L__BB17_65:
	setp.ge.u32 	%p68, %r70, %r71;
	setp.ge.u32 	%p69, %r69, %r72;
	or.pred  	%p70, %p68, %p69;
	@%p70 bra 	$L__BB17_67;
	mad.lo.s32 	%r206, %r72, %r70, %r69;
	mul.wide.u32 	%rd21, %r206, 4;
	add.s64 	%rd22, %rd3, %rd21;
	st.global.f32 	[%rd22], %f286;
$L__BB17_67:
	ret;

}
	// .globl	_Z11aTbT_gpu_dbPKfS0_Pfiii
.visible .entry _Z11aTbT_gpu_dbPKfS0_Pfiii(
	.param .u64 .ptr .align 1 _Z11aTbT_gpu_dbPKfS0_Pfiii_param_0,
	.param .u64 .ptr .align 1 _Z11aTbT_gpu_dbPKfS0_Pfiii_param_1,
	.param .u64 .ptr .align 1 _Z11aTbT_gpu_dbPKfS0_Pfiii_param_2,
	.param .u32 _Z11aTbT_gpu_dbPKfS0_Pfiii_param_3,
	.param .u32 _Z11aTbT_gpu_dbPKfS0_Pfiii_param_4,
	.param .u32 _Z11aTbT_gpu_dbPKfS0_Pfiii_param_5
)
{
	.reg .pred 	%p<30>;
	.reg .b16 	%rs<6>;
	.reg .b32 	%r<114>;
	.reg .b32 	%f<75>;
	.reg .b64 	%rd<17>;
	// demoted variable
	.shared .align 4 .b8 _ZZ11aTbT_gpu_dbPKfS0_PfiiiE2as[2048];
	// demoted variable
	.shared .align 4 .b8 _ZZ11aTbT_gpu_dbPKfS0_PfiiiE2bs[2048];
	ld.param.u64 	%rd4, [_Z11aTbT_gpu_dbPKfS0_Pfiii_param_0];
	ld.param.u64 	%rd5, [_Z11aTbT_gpu_dbPKfS0_Pfiii_param_1];
	ld.param.u64 	%rd3, [_Z11aTbT_gpu_dbPKfS0_Pfiii_param_2];
	ld.param.u32 	%r37, [_Z11aTbT_gpu_dbPKfS0_Pfiii_param_3];
	ld.param.u32 	%r38, [_Z11aTbT_gpu_dbPKfS0_Pfiii_param_4];
	ld.param.u32 	%r39, [_Z11aTbT_gpu_dbPKfS0_Pfiii_param_5];
	cvta.to.global.u64 	%rd1, %rd5;
	cvta.to.global.u64 	%rd2, %rd4;
	mov.u32 	%r1, %tid.x;
	mov.u32 	%r2, %tid.y;
	mov.u32 	%r40, %ctaid.x;
	mov.u32 	%r41, %ntid.x;
	mad.lo.s32 	%r3, %r40, %r41, %r1;
	mov.u32 	%r42, %ctaid.y;
	mov.u32 	%r43, %ntid.y;
	mad.lo.s32 	%r4, %r42, %r43, %r2;
	setp.ge.u32 	%p2, %r4, %r37;
	setp.ge.u32 	%p3, %r1, %r39;
	shl.b32 	%r44, %r1, 6;
	mov.u32 	%r45, _ZZ11aTbT_gpu_dbPKfS0_PfiiiE2as;
	add.s32 	%r46, %r45, %r44;
	shl.b32 	%r47, %r2, 2;
	add.s32 	%r5, %r46, %r47;
	or.pred  	%p4, %p2, %p3;
	@%p4 bra 	$L__BB18_2;
	mad.lo.s32 	%r49, %r37, %r1, %r4;
	mul.wide.u32 	%rd6, %r49, 4;
	add.s64 	%rd7, %rd2, %rd6;
	ld.global.nc.f32 	%f15, [%rd7];
	st.shared.f32 	[%r5], %f15;
	bra.uni 	$L__BB18_3;
$L__BB18_2:
	mov.b32 	%r48, 0;
	st.shared.u32 	[%r5], %r48;
$L__BB18_3:
	setp.ge.u32 	%p5, %r3, %r38;
	setp.ge.u32 	%p6, %r2, %r39;
	mov.u32 	%r51, _ZZ11aTbT_gpu_dbPKfS0_PfiiiE2bs;
	add.s32 	%r6, %r51, %r44;
	add.s32 	%r7, %r6, %r47;
	or.pred  	%p7, %p5, %p6;
	@%p7 bra 	$L__BB18_5;
	mad.lo.s32 	%r54, %r39, %r3, %r2;
	mul.wide.u32 	%rd8, %r54, 4;
	add.s64 	%rd9, %rd1, %rd8;
	ld.global.nc.f32 	%f16, [%rd9];
	st.shared.f32 	[%r7], %f16;
	bra.uni 	$L__BB18_6;
$L__BB18_5:
	mov.b32 	%r53, 0;
	st.shared.u32 	[%r7], %r53;
$L__BB18_6:
	bar.sync 	0;
	setp.lt.s32 	%p8, %r39, 1;
	mov.f32 	%f73, 0f00000000;
	@%p8 bra 	$L__BB18_27;
	setp.lt.u32 	%p9, %r3, %r38;
	setp.lt.u32 	%p10, %r4, %r37;
	and.pred  	%p1, %p10, %p9;
	mul.lo.s32 	%r8, %r39, %r3;
	mov.f32 	%f73, 0f00000000;
	mov.b16 	%rs5, 0;
	mov.b32 	%r105, 0;
	not.pred 	%p11, %p1;
	mov.u32 	%r106, %r105;
$L__BB18_8:
	add.s32 	%r11, %r106, 16;
	min.s32 	%r56, %r39, %r11;
	add.s32 	%r57, %r106, 1;
	max.s32 	%r12, %r56, %r57;
	and.b32  	%r13, %r12, 3;
	and.b32  	%r14, %r12, 7;
	shl.b32 	%r15, %r105, 4;
	@%p11 bra 	$L__BB18_20;
	not.b32 	%r58, %r15;
	add.s32 	%r59, %r58, %r12;
	setp.lt.u32 	%p12, %r59, 7;
	mov.u32 	%r111, %r106;
	@%p12 bra 	$L__BB18_12;
	add.s32 	%r60, %r15, %r14;
	sub.s32 	%r109, %r60, %r12;
	mul.wide.u16 	%r61, %rs5, 1024;
	shl.b32 	%r62, %r1, 6;
	mov.u32 	%r63, _ZZ11aTbT_gpu_dbPKfS0_PfiiiE2bs;
	add.s32 	%r64, %r62, %r63;
	add.s32 	%r65, %r64, %r61;
	add.s32 	%r108, %r65, 16;
	shl.b32 	%r66, %r2, 2;
	mov.u32 	%r67, _ZZ11aTbT_gpu_dbPKfS0_PfiiiE2as;
	add.s32 	%r68, %r66, %r67;
	add.s32 	%r69, %r68, %r61;
	add.s32 	%r107, %r69, 256;
	mov.u32 	%r111, %r106;
$L__BB18_11:
	.pragma "nounroll";
	ld.shared.f32 	%f20, [%r107+-256];
	ld.shared.f32 	%f21, [%r108+-16];
	fma.rn.f32 	%f22, %f20, %f21, %f73;
	ld.shared.f32 	%f23, [%r107+-192];
	ld.shared.f32 	%f24, [%r108+-12];
	fma.rn.f32 	%f25, %f23, %f24, %f22;
	ld.shared.f32 	%f26, [%r107+-128];
	ld.shared.f32 	%f27, [%r108+-8];
	fma.rn.f32 	%f28, %f26, %f27, %f25;
	ld.shared.f32 	%f29, [%r107+-64];
	ld.shared.f32 	%f30, [%r108+-4];
	fma.rn.f32 	%f31, %f29, %f30, %f28;
	ld.shared.f32 	%f32, [%r107];
	ld.shared.f32 	%f33, [%r108];
	fma.rn.f32 	%f34, %f32, %f33, %f31;
	ld.shared.f32 	%f35, [%r107+64];
	ld.shared.f32 	%f36, [%r108+4];
	fma.rn.f32 	%f37, %f35, %f36, %f34;
	ld.shared.f32 	%f38, [%r107+128];
	ld.shared.f32 	%f39, [%r108+8];
	fma.rn.f32 	%f40, %f38, %f39, %f37;
	ld.shared.f32 	%f41, [%r107+192];
	ld.shared.f32 	%f42, [%r108+12];
	fma.rn.f32 	%f73, %f41, %f42, %f40;
	add.s32 	%r111, %r111, 8;
	add.s32 	%r109, %r109, 8;
	add.s32 	%r108, %r108, 32;
	add.s32 	%r107, %r107, 512;
	setp.ne.s32 	%p13, %r109, 0;
	@%p13 bra 	$L__BB18_11;
$L__BB18_12:
	setp.eq.s32 	%p14, %r14, 0;
	@%p14 bra 	$L__BB18_20;
	shl.b32 	%r70, %r2, 2;
	mov.u32 	%r71, _ZZ11aTbT_gpu_dbPKfS0_PfiiiE2as;
	add.s32 	%r72, %r71, %r70;
	mul.wide.u16 	%r73, %rs5, 1024;
	add.s32 	%r28, %r72, %r73;
	add.s32 	%r29, %r6, %r73;
	setp.lt.u32 	%p15, %r14, 4;
	@%p15 bra 	$L__BB18_15;
	sub.s32 	%r74, %r111, %r106;
	shl.b32 	%r75, %r74, 6;
	add.s32 	%r76, %r28, %r75;
	ld.shared.f32 	%f44, [%r76];
	shl.b32 	%r77, %r74, 2;
	add.s32 	%r78, %r29, %r77;
	ld.shared.f32 	%f45, [%r78];
	fma.rn.f32 	%f46, %f44, %f45, %f73;
	ld.shared.f32 	%f47, [%r76+64];
	ld.shared.f32 	%f48, [%r78+4];
	fma.rn.f32 	%f49, %f47, %f48, %f46;
	ld.shared.f32 	%f50, [%r76+128];
	ld.shared.f32 	%f51, [%r78+8];
	fma.rn.f32 	%f52, %f50, %f51, %f49;
	ld.shared.f32 	%f53, [%r76+192];
	ld.shared.f32 	%f54, [%r78+12];
	fma.rn.f32 	%f73, %f53, %f54, %f52;
	add.s32 	%r111, %r111, 4;
$L__BB18_15:
	setp.eq.s32 	%p16, %r13, 0;
	@%p16 bra 	$L__BB18_20;
	setp.eq.s32 	%p17, %r13, 1;
	@%p17 bra 	$L__BB18_18;
	sub.s32 	%r79, %r111, %r106;
	shl.b32 	%r80, %r79, 6;
	add.s32 	%r81, %r28, %r80;
	ld.shared.f32 	%f56, [%r81];
	shl.b32 	%r82, %r79, 2;
	add.s32 	%r83, %r29, %r82;
	ld.shared.f32 	%f57, [%r83];
	fma.rn.f32 	%f58, %f56, %f57, %f73;
	ld.shared.f32 	%f59, [%r81+64];
	ld.shared.f32 	%f60, [%r83+4];
	fma.rn.f32 	%f73, %f59, %f60, %f58;
	add.s32 	%r111, %r111, 2;
$L__BB18_18:
	and.b32  	%r84, %r12, 1;
	setp.eq.b32 	%p18, %r84, 1;
	not.pred 	%p19, %p18;
	@%p19 bra 	$L__BB18_20;
	sub.s32 	%r85, %r111, %r106;
	shl.b32 	%r86, %r85, 6;
	add.s32 	%r87, %r28, %r86;
	ld.shared.f32 	%f61, [%r87];
	shl.b32 	%r88, %r85, 2;
	add.s32 	%r89, %r29, %r88;
	ld.shared.f32 	%f62, [%r89];
	fma.rn.f32 	%f73, %f61, %f62, %f73;
$L__BB18_20:
	setp.ge.u32 	%p20, %r4, %r37;
	not.b16 	%rs4, %rs5;
	and.b16  	%rs5, %rs4, 1;
	add.s32 	%r34, %r11, %r1;
	setp.ge.u32 	%p21, %r34, %r39;
	or.pred  	%p22, %p20, %p21;
	@%p22 bra 	$L__BB18_22;
	mad.lo.s32 	%r94, %r34, %r37, %r4;
	mul.wide.u32 	%rd10, %r94, 4;
	add.s64 	%rd11, %rd2, %rd10;
	ld.global.nc.f32 	%f63, [%rd11];
	mul.wide.u16 	%r95, %rs5, 1024;
	add.s32 	%r96, %r5, %r95;
	st.shared.f32 	[%r96], %f63;
	bra.uni 	$L__BB18_23;
$L__BB18_22:
	mul.wide.u16 	%r91, %rs5, 1024;
	add.s32 	%r92, %r5, %r91;
	mov.b32 	%r93, 0;
	st.shared.u32 	[%r92], %r93;
$L__BB18_23:
	setp.ge.u32 	%p23, %r3, %r38;
	add.s32 	%r35, %r11, %r2;
	setp.ge.u32 	%p24, %r35, %r39;
	or.pred  	%p25, %p23, %p24;
	@%p25 bra 	$L__BB18_25;
	add.s32 	%r101, %r35, %r8;
	mul.wide.u32 	%rd12, %r101, 4;
	add.s64 	%rd13, %rd1, %rd12;
	ld.global.nc.f32 	%f64, [%rd13];
	mul.wide.u16 	%r102, %rs5, 1024;
	add.s32 	%r103, %r7, %r102;
	st.shared.f32 	[%r103], %f64;
	bra.uni 	$L__BB18_26;
$L__BB18_25:
	mul.wide.u16 	%r98, %rs5, 1024;
	add.s32 	%r99, %r7, %r98;
	mov.b32 	%r100, 0;
	st.shared.u32 	[%r99], %r100;
$L__BB18_26:
	bar.sync 	0;
	setp.lt.s32 	%p26, %r11, %r39;
	add.s32 	%r105, %r105, 1;
	mov.u32 	%r106, %r11;
	@%p26 bra 	$L__BB18_8;
$L__BB18_27:
	setp.ge.u32 	%p27, %r3, %r38;
	setp.ge.u32 	%p28, %r4, %r37;
	or.pred  	%p29, %p28, %p27;
	@%p29 bra 	$L__BB18_29;
	mad.lo.s32 	%r104, %r38, %r4, %r3;
	cvta.to.global.u64 	%rd14, %rd3;
	mul.wide.u32 	%rd15, %r104, 4;
	add.s64 	%rd16, %rd14, %rd15;
	st.global.f32 	[%rd16], %f73;
$L__BB18_29:
	ret;

}


// ===== COMPILED SASS (sm_100) =====

	.target	sm_100

	.elftype	@"ET_EXEC"


//--------------------- .note.nv.tkinfo           --------------------------
	.section	.note.nv.tkinfo,"",@"SHT_NOTE"
	.sectionflags	@"SHF_NOTE_NV_TKINFO"
	.tkinfo
        /*0018*/ 	.word	0x00000002
        /*0030*/ 	.string	""
        /*0030*/ 	.string	"ptxas"
        /*0030*/ 	.string	"Cuda compilation tools, release 13.0, V13.0.88"
        /*0030*/ 	.string	"Build cuda_13.0.r13.0/compiler.36424714_0"
        /*0030*/ 	.string	"-arch sm_100 -m 64 "



//--------------------- .note.nv.cuinfo           --------------------------
	.section	.note.nv.cuinfo,"",@"SHT_NOTE"
	.sectionflags	@"SHF_NOTE_NV_CUINFO"
        /*0018*/ 	.short	0x0002
        /*001a*/ 	.short	0x0064
        /*001c*/ 	.short	0x0082
	.zero		2


//--------------------- .nv.info                  --------------------------
	.section	.nv.info,"",@"SHT_CUDA_INFO"
	.align	4


	//----- nvinfo : EIATTR_REGCOUNT
	.align		4
        /*0000*/ 	.byte	0x04, 0x2f
        /*0002*/ 	.short	(.L_1 - .L_0)
	.align		4
.L_0:
        /*0004*/ 	.word	index@(_Z13ab_gpu_i4j4dbPKfS0_Pfiii)
        /*0008*/ 	.word	0x00000038


	//----- nvinfo : EIATTR_FRAME_SIZE
	.align		4
.L_1:
        /*000c*/ 	.byte	0x04, 0x11
        /*000e*/ 	.short	(.L_3 - .L_2)
	.align		4
.L_2:
        /*0010*/ 	.word	index@(_Z13ab_gpu_i4j4dbPKfS0_Pfiii)
        /*0014*/ 	.word	0x00000000


	//----- nvinfo : EIATTR_REGCOUNT
	.align		4
.L_3:
        /*0018*/ 	.byte	0x04, 0x2f
        /*001a*/ 	.short	(.L_5 - .L_4)
	.align		4
.L_4:
        /*001c*/ 	.word	index@(_Z11ab_gpu_i4j4PKfS0_Pfiii)
        /*0020*/ 	.word	0x00000030


	//----- nvinfo : EIATTR_FRAME_SIZE
	.align		4
.L_5:
        /*0024*/ 	.byte	0x04, 0x11
        /*0026*/ 	.short	(.L_7 - .L_6)
	.align		4
.L_6:
        /*0028*/ 	.word	index@(_Z11ab_gpu_i4j4PKfS0_Pfiii)
        /*002c*/ 	.word	0x00000000


	//----- nvinfo : EIATTR_REGCOUNT
	.align		4
.L_7:
        /*0030*/ 	.byte	0x04, 0x2f
        /*0032*/ 	.short	(.L_9 - .L_8)
	.align		4
.L_8:
        /*0034*/ 	.word	index@(_Z13ab_gpu_i2j2dbPKfS0_Pfiii)
        /*0038*/ 	.word	0x00000020


	//----- nvinfo : EIATTR_FRAME_SIZE
	.align		4
.L_9:
        /*003c*/ 	.byte	0x04, 0x11
        /*003e*/ 	.short	(.L_11 - .L_10)
	.align		4
.L_10:
        /*0040*/ 	.word	index@(_Z13ab_gpu_i2j2dbPKfS0_Pfiii)
        /*0044*/ 	.word	0x00000000


	//----- nvinfo : EIATTR_REGCOUNT
	.align		4
.L_11:
        /*0048*/ 	.byte	0x04, 0x2f
        /*004a*/ 	.short	(.L_13 - .L_12)
	.align		4
.L_12:
        /*004c*/ 	.word	index@(_Z9ab_gpu_dbPKfS0_Pfiii)
        /*0050*/ 	.word	0x0000001e


	//----- nvinfo : EIATTR_FRAME_SIZE
	.align		4
.L_13:
        /*0054*/ 	.byte	0x04, 0x11
        /*0056*/ 	.short	(.L_15 - .L_14)
	.align		4
.L_14:
        /*0058*/ 	.word	index@(_Z9ab_gpu_dbPKfS0_Pfiii)
        /*005c*/ 	.word	0x00000000


	//----- nvinfo : EIATTR_REGCOUNT
	.align		4
.L_15:
        /*0060*/ 	.byte	0x04, 0x2f
        /*0062*/ 	.short	(.L_17 - .L_16)
	.align		4
.L_16:
        /*0064*/ 	.word	index@(_Z6ab_gpuPKfS0_Pfiii)
        /*0068*/ 	.word	0x0000001e


	//----- nvinfo : EIATTR_FRAME_SIZE
	.align		4
.L_17:
        /*006c*/ 	.byte	0x04, 0x11
        /*006e*/ 	.short	(.L_19 - .L_18)
	.align		4
.L_18:
        /*0070*/ 	.word	index@(_Z6ab_gpuPKfS0_Pfiii)
        /*0074*/ 	.word	0x00000000


	//----- nvinfo : EIATTR_REGCOUNT
	.align		4
.L_19:
        /*0078*/ 	.byte	0x04, 0x2f
        /*007a*/ 	.short	(.L_21 - .L_20)
	.align		4
.L_20:
        /*007c*/ 	.word	index@(_Z7aTb_gpuPKfS0_Pfiii)
        /*0080*/ 	.word	0x00000030


	//----- nvinfo : EIATTR_FRAME_SIZE
	.align		4
.L_21:
        /*0084*/ 	.byte	0x04, 0x11
        /*0086*/ 	.short	(.L_23 - .L_22)
	.align		4
.L_22:
        /*0088*/ 	.word	index@(_Z7aTb_gpuPKfS0_Pfiii)
        /*008c*/ 	.word	0x00000000


	//----- nvinfo : EIATTR_REGCOUNT
	.align		4
.L_23:
        /*0090*/ 	.byte	0x04, 0x2f
        /*0092*/ 	.short	(.L_25 - .L_24)
	.align		4
.L_24:
        /*0094*/ 	.word	index@(_Z12aTb_gpu_i4j4PKfS0_Pfiii)
        /*0098*/ 	.word	0x00000030


	//----- nvinfo : EIATTR_FRAME_SIZE
	.align		4
.L_25:
        /*009c*/ 	.byte	0x04, 0x11
        /*009e*/ 	.short	(.L_27 - .L_26)
	.align		4
.L_26:
        /*00a0*/ 	.word	index@(_Z12aTb_gpu_i4j4PKfS0_Pfiii)
        /*00a4*/ 	.word	0x00000000


	//----- nvinfo : EIATTR_REGCOUNT
	.align		4
.L_27:
        /*00a8*/ 	.byte	0x04, 0x2f
        /*00aa*/ 	.short	(.L_29 - .L_28)
	.align		4
.L_28:
        /*00ac*/ 	.word	index@(_Z14aTb_gpu_i4j4dbPKfS0_Pfiii)
        /*00b0*/ 	.word	0x00000038


	//----- nvinfo : EIATTR_FRAME_SIZE
	.align		4
.L_29:
        /*00b4*/ 	.byte	0x04, 0x11
        /*00b6*/ 	.short	(.L_31 - .L_30)
	.align		4
.L_30:
        /*00b8*/ 	.word	index@(_Z14aTb_gpu_i4j4dbPKfS0_Pfiii)
        /*00bc*/ 	.word	0x00000000


	//----- nvinfo : EIATTR_REGCOUNT
	.align		4
.L_31:
        /*00c0*/ 	.byte	0x04, 0x2f
        /*00c2*/ 	.short	(.L_33 - .L_32)
	.align		4
.L_32:
        /*00c4*/ 	.word	index@(_Z14aTb_gpu_i2j2dbPKfS0_Pfiii)
        /*00c8*/ 	.word	0x00000020


	//----- nvinfo : EIATTR_FRAME_SIZE
	.align		4
.L_33:
        /*00cc*/ 	.byte	0x04, 0x11
        /*00ce*/ 	.short	(.L_35 - .L_34)
	.align		4
.L_34:
        /*00d0*/ 	.word	index@(_Z14aTb_gpu_i2j2dbPKfS0_Pfiii)
        /*00d4*/ 	.word	0x00000000


	//----- nvinfo : EIATTR_REGCOUNT
	.align		4
.L_35:
        /*00d8*/ 	.byte	0x04, 0x2f
        /*00da*/ 	.short	(.L_37 - .L_36)
	.align		4
.L_36:
        /*00dc*/ 	.word	index@(_Z12aTb_gpu_i2j2PKfS0_Pfiii)
        /*00e0*/ 	.word	0x00000020


	//----- nvinfo : EIATTR_FRAME_SIZE
	.align		4
.L_37:
        /*00e4*/ 	.byte	0x04, 0x11
        /*00e6*/ 	.short	(.L_39 - .L_38)
	.align		4
.L_38:
        /*00e8*/ 	.word	index@(_Z12aTb_gpu_i2j2PKfS0_Pfiii)
        /*00ec*/ 	.word	0x00000000


	//----- nvinfo : EIATTR_REGCOUNT
	.align		4
.L_39:
        /*00f0*/ 	.byte	0x04, 0x2f
        /*00f2*/ 	.short	(.L_41 - .L_40)
	.align		4
.L_40:
        /*00f4*/ 	.word	index@(_Z10aTb_gpu_dbPKfS0_Pfiii)
        /*00f8*/ 	.word	0x0000001e


	//----- nvinfo : EIATTR_FRAME_SIZE
	.align		4
.L_41:
        /*00fc*/ 	.byte	0x04, 0x11
        /*00fe*/ 	.short	(.L_43 - .L_42)
	.align		4
.L_42:
        /*0100*/ 	.word	index@(_Z10aTb_gpu_dbPKfS0_Pfiii)
        /*0104*/ 	.word	0x00000000


	//----- nvinfo : EIATTR_REGCOUNT
	.align		4
.L_43:
        /*0108*/ 	.byte	0x04, 0x2f
        /*010a*/ 	.short	(.L_45 - .L_44)
	.align		4
.L_44:
        /*010c*/ 	.word	index@(_Z7abT_gpuPKfS0_Pfiii)
        /*0110*/ 	.word	0x00000020


	//----- nvinfo : EIATTR_FRAME_SIZE
	.align		4
.L_45:
        /*0114*/ 	.byte	0x04, 0x11
        /*0116*/ 	.short	(.L_47 - .L_46)
	.align		4
.L_46:
        /*0118*/ 	.word	index@(_Z7abT_gpuPKfS0_Pfiii)
        /*011c*/ 	.word	0x00000000


	//----- nvinfo : EIATTR_REGCOUNT
	.align		4
.L_47:
        /*0120*/ 	.byte	0x04, 0x2f
        /*0122*/ 	.short	(.L_49 - .L_48)
	.align		4
.L_48:
        /*0124*/ 	.word	index@(_Z12abT_gpu_i4j4PKfS0_Pfiii)
        /*0128*/ 	.word	0x00000035


	//----- nvinfo : EIATTR_FRAME_SIZE
	.align		4
.L_49:
        /*012c*/ 	.byte	0x04, 0x11
        /*012e*/ 	.short	(.L_51 - .L_50)
	.align		4
.L_50:
        /*0130*/ 	.word	index@(_Z12abT_gpu_i4j4PKfS0_Pfiii)
        /*0134*/ 	.word	0x00000000


	//----- nvinfo : EIATTR_REGCOUNT
	.align		4
.L_51:
        /*0138*/ 	.byte	0x04, 0x2f
        /*013a*/ 	.short	(.L_53 - .L_52)
	.align		4
.L_52:
        /*013c*/ 	.word	index@(_Z14abT_gpu_i2j2dbPKfS0_Pfiii)
        /*0140*/ 	.word	0x00000027


	//----- nvinfo : EIATTR_FRAME_SIZE
	.align		4
.L_53:
        /*0144*/ 	.byte	0x04, 0x11
        /*0146*/ 	.short	(.L_55 - .L_54)
	.align		4
.L_54:
        /*0148*/ 	.word	index@(_Z14abT_gpu_i2j2dbPKfS0_Pfiii)
        /*014c*/ 	.word	0x00000000


	//----- nvinfo : EIATTR_REGCOUNT
	.align		4
.L_55:
        /*0150*/ 	.byte	0x04, 0x2f
        /*0152*/ 	.short	(.L_57 - .L_56)
	.align		4
.L_56:
        /*0154*/ 	.word	index@(_Z10abT_gpu_dbPKfS0_Pfiii)
        /*0158*/ 	.word	0x00000020


	//----- nvinfo : EIATTR_FRAME_SIZE
	.align		4
.L_57:
        /*015c*/ 	.byte	0x04, 0x11
        /*015e*/ 	.short	(.L_59 - .L_58)
	.align		4
.L_58:
        /*0160*/ 	.word	index@(_Z10abT_gpu_dbPKfS0_Pfiii)
        /*0164*/ 	.word	0x00000000


	//----- nvinfo : EIATTR_REGCOUNT
	.align		4
.L_59:
        /*0168*/ 	.byte	0x04, 0x2f
        /*016a*/ 	.short	(.L_61 - .L_60)
	.align		4
.L_60:
        /*016c*/ 	.word	index@(_Z8aTbT_gpuPKfS0_Pfiii)
        /*0170*/ 	.word	0x00000028


	//----- nvinfo : EIATTR_FRAME_SIZE
	.align		4
.L_61:
        /*0174*/ 	.byte	0x04, 0x11
        /*0176*/ 	.short	(.L_63 - .L_62)
	.align		4
.L_62:
        /*0178*/ 	.word	index@(_Z8aTbT_gpuPKfS0_Pfiii)
        /*017c*/ 	.word	0x00000000


	//----- nvinfo : EIATTR_REGCOUNT
	.align		4
.L_63:
        /*0180*/ 	.byte	0x04, 0x2f
        /*0182*/ 	.short	(.L_65 - .L_64)
	.align		4
.L_64:
        /*0184*/ 	.word	index@(_Z13aTbT_gpu_i4j4PKfS0_Pfiii)
        /*0188*/ 	.word	0x00000030


	//----- nvinfo : EIATTR_FRAME_SIZE
	.align		4
.L_65:
        /*018c*/ 	.byte	0x04, 0x11
        /*018e*/ 	.short	(.L_67 - .L_66)
	.align		4
.L_66:
        /*0190*/ 	.word	index@(_Z13aTbT_gpu_i4j4PKfS0_Pfiii)
        /*0194*/ 	.word	0x00000000


	//----- nvinfo : EIATTR_REGCOUNT
	.align		4
.L_67:
        /*0198*/ 	.byte	0x04, 0x2f
        /*019a*/ 	.short	(.L_69 - .L_68)
	.align		4
.L_68:
        /*019c*/ 	.word	index@(_Z13aTbT_gpu_i2j2PKfS0_Pfiii)
        /*01a0*/ 	.word	0x00000020


	//----- nvinfo : EIATTR_FRAME_SIZE
	.align		4
.L_69:
        /*01a4*/ 	.byte	0x04, 0x11
        /*01a6*/ 	.short	(.L_71 - .L_70)
	.align		4
.L_70:
        /*01a8*/ 	.word	index@(_Z13aTbT_gpu_i2j2PKfS0_Pfiii)
        /*01ac*/ 	.word	0x00000000


	//----- nvinfo : EIATTR_REGCOUNT
	.align		4
.L_71:
        /*01b0*/ 	.byte	0x04, 0x2f
        /*01b2*/ 	.short	(.L_73 - .L_72)
	.align		4
.L_72:
        /*01b4*/ 	.word	index@(_Z11aTbT_gpu_dbPKfS0_Pfiii)
        /*01b8*/ 	.word	0x0000001e


	//----- nvinfo : EIATTR_FRAME_SIZE
	.align		4
.L_73:
        /*01bc*/ 	.byte	0x04, 0x11
        /*01be*/ 	.short	(.L_75 - .L_74)
	.align		4
.L_74:
        /*01c0*/ 	.word	index@(_Z11aTbT_gpu_dbPKfS0_Pfiii)
        /*01c4*/ 	.word	0x00000000


	//----- nvinfo : EIATTR_MIN_STACK_SIZE
	.align		4
.L_75:
        /*01c8*/ 	.byte	0x04, 0x12
        /*01ca*/ 	.short	(.L_77 - .L_76)
	.align		4
.L_76:
        /*01cc*/ 	.word	index@(_Z11aTbT_gpu_dbPKfS0_Pfiii)
        /*01d0*/ 	.word	0x00000000


	//----- nvinfo : EIATTR_MIN_STACK_SIZE
	.align		4
.L_77:
        /*01d4*/ 	.byte	0x04, 0x12
        /*01d6*/ 	.short	(.L_79 - .L_78)
	.align		4
.L_78:
        /*01d8*/ 	.word	index@(_Z13aTbT_gpu_i2j2PKfS0_Pfiii)
        /*01dc*/ 	.word	0x00000000


	//----- nvinfo : EIATTR_MIN_STACK_SIZE
	.align		4
.L_79:
        /*01e0*/ 	.byte	0x04, 0x12
        /*01e2*/ 	.short	(.L_81 - .L_80)
	.align		4
.L_80:
        /*01e4*/ 	.word	index@(_Z13aTbT_gpu_i4j4PKfS0_Pfiii)
        /*01e8*/ 	.word	0x00000000


	//----- nvinfo : EIATTR_MIN_STACK_SIZE
	.align		4
.L_81:
        /*01ec*/ 	.byte	0x04, 0x12
        /*01ee*/ 	.short	(.L_83 - .L_82)
	.align		4
.L_82:
        /*01f0*/ 	.word	index@(_Z8aTbT_gpuPKfS0_Pfiii)
        /*01f4*/ 	.word	0x00000000


	//----- nvinfo : EIATTR_MIN_STACK_SIZE
	.align		4
.L_83:
        /*01f8*/ 	.byte	0x04, 0x12
        /*01fa*/ 	.short	(.L_85 - .L_84)
	.align		4
.L_84:
        /*01fc*/ 	.word	index@(_Z10abT_gpu_dbPKfS0_Pfiii)
        /*0200*/ 	.word	0x00000000


	//----- nvinfo : EIATTR_MIN_STACK_SIZE
	.align		4
.L_85:
        /*0204*/ 	.byte	0x04, 0x12
        /*0206*/ 	.short	(.L_87 - .L_86)
	.align		4
.L_86:
        /*0208*/ 	.word	index@(_Z14abT_gpu_i2j2dbPKfS0_Pfiii)
        /*020c*/ 	.word	0x00000000


	//----- nvinfo : EIATTR_MIN_STACK_SIZE
	.align		4
.L_87:
        /*0210*/ 	.byte	0x04, 0x12
        /*0212*/ 	.short	(.L_89 - .L_88)
	.align		4
.L_88:
        /*0214*/ 	.word	index@(_Z12abT_gpu_i4j4PKfS0_Pfiii)
        /*0218*/ 	.word	0x00000000


	//----- nvinfo : EIATTR_MIN_STACK_SIZE
	.align		4
.L_89:
        /*021c*/ 	.byte	0x04, 0x12
        /*021e*/ 	.short	(.L_91 - .L_90)
	.align		4
.L_90:
        /*0220*/ 	.word	index@(_Z7abT_gpuPKfS0_Pfiii)
        /*0224*/ 	.word	0x00000000


	//----- nvinfo : EIATTR_MIN_STACK_SIZE
	.align		4
.L_91:
        /*0228*/ 	.byte	0x04, 0x12
        /*022a*/ 	.short	(.L_93 - .L_92)
	.align		4
.L_92:
        /*022c*/ 	.word	index@(_Z10aTb_gpu_dbPKfS0_Pfiii)
        /*0230*/ 	.word	0x00000000


	//----- nvinfo : EIATTR_MIN_STACK_SIZE
	.align		4
.L_93:
        /*0234*/ 	.byte	0x04, 0x12
        /*0236*/ 	.short	(.L_95 - .L_94)
	.align		4
.L_94:
        /*0238*/ 	.word	index@(_Z12aTb_gpu_i2j2PKfS0_Pfiii)
        /*023c*/ 	.word	0x00000000


	//----- nvinfo : EIATTR_MIN_STACK_SIZE
	.align		4
.L_95:
        /*0240*/ 	.byte	0x04, 0x12
        /*0242*/ 	.short	(.L_97 - .L_96)
	.align		4
.L_96:
        /*0244*/ 	.word	index@(_Z14aTb_gpu_i2j2dbPKfS0_Pfiii)
        /*0248*/ 	.word	0x00000000


	//----- nvinfo : EIATTR_MIN_STACK_SIZE
	.align		4
.L_97:
        /*024c*/ 	.byte	0x04, 0x12
        /*024e*/ 	.short	(.L_99 - .L_98)
	.align		4
.L_98:
        /*0250*/ 	.word	index@(_Z14aTb_gpu_i4j4dbPKfS0_Pfiii)
        /*0254*/ 	.word	0x00000000


	//----- nvinfo : EIATTR_MIN_STACK_SIZE
	.align		4
.L_99:
        /*0258*/ 	.byte	0x04, 0x12
        /*025a*/ 	.short	(.L_101 - .L_100)
	.align		4
.L_100:
        /*025c*/ 	.word	index@(_Z12aTb_gpu_i4j4PKfS0_Pfiii)
        /*0260*/ 	.word	0x00000000


	//----- nvinfo : EIATTR_MIN_STACK_SIZE
	.align		4
.L_101:
        /*0264*/ 	.byte	0x04, 0x12
        /*0266*/ 	.short	(.L_103 - .L_102)
	.align		4
.L_102:
        /*0268*/ 	.word	index@(_Z7aTb_gpuPKfS0_Pfiii)
        /*026c*/ 	.word	0x00000000


	//----- nvinfo : EIATTR_MIN_STACK_SIZE
	.align		4
.L_103:
        /*0270*/ 	.byte	0x04, 0x12
        /*0272*/ 	.short	(.L_105 - .L_104)
	.align		4
.L_104:
        /*0274*/ 	.word	index@(_Z6ab_gpuPKfS0_Pfiii)
        /*0278*/ 	.word	0x00000000


	//----- nvinfo : EIATTR_MIN_STACK_SIZE
	.align		4
.L_105:
        /*027c*/ 	.byte	0x04, 0x12
        /*027e*/ 	.short	(.L_107 - .L_106)
	.align		4
.L_106:
        /*0280*/ 	.word	index@(_Z9ab_gpu_dbPKfS0_Pfiii)
        /*0284*/ 	.word	0x00000000


	//----- nvinfo : EIATTR_MIN_STACK_SIZE
	.align		4
.L_107:
        /*0288*/ 	.byte	0x04, 0x12
        /*028a*/ 	.short	(.L_109 - .L_108)
	.align		4
.L_108:
        /*028c*/ 	.word	index@(_Z13ab_gpu_i2j2dbPKfS0_Pfiii)
        /*0290*/ 	.word	0x00000000


	//----- nvinfo : EIATTR_MIN_STACK_SIZE
	.align		4
.L_109:
        /*0294*/ 	.byte	0x04, 0x12
        /*0296*/ 	.short	(.L_111 - .L_110)
	.align		4
.L_110:
        /*0298*/ 	.word	index@(_Z11ab_gpu_i4j4PKfS0_Pfiii)
        /*029c*/ 	.word	0x00000000


	//----- nvinfo : EIATTR_MIN_STACK_SIZE
	.align		4
.L_111:
        /*02a0*/ 	.byte	0x04, 0x12
        /*02a2*/ 	.short	(.L_113 - .L_112)
	.align		4
.L_112:
        /*02a4*/ 	.word	index@(_Z13ab_gpu_i4j4dbPKfS0_Pfiii)
        /*02a8*/ 	.word	0x00000000
.L_113:


//--------------------- .nv.compat                --------------------------
	.section	.nv.compat,"",@"SHT_CUDA_COMPAT_INFO"
	.align	4
        /*0000*/ 	.byte	0x02, 0x09, 0x00, 0x00, 0x02, 0x02, 0x01, 0x00, 0x02, 0x05, 0x05, 0x00, 0x03, 0x07, 0x01, 0x01
        /*0010*/ 	.byte	0x02, 0x03, 0x00, 0x00, 0x02, 0x06, 0x01, 0x00, 0x04, 0x0b, 0x08, 0x00, 0x09, 0x00, 0x00, 0x00
        /*0020*/ 	.byte	0x00, 0x00, 0x00, 0x00


//--------------------- .nv.info._Z11aTbT_gpu_dbPKfS0_Pfiii --------------------------
	.section	.nv.info._Z11aTbT_gpu_dbPKfS0_Pfiii,"",@"SHT_CUDA_INFO"
	.sectionflags	@""
	.align	4


	//----- nvinfo : EIATTR_CUDA_API_VERSION
	.align		4
        /*0000*/ 	.byte	0x04, 0x37
        /*0002*/ 	.short	(.L_115 - .L_114)
.L_114:
        /*0004*/ 	.word	0x00000082


	//----- nvinfo : EIATTR_KPARAM_INFO
	.align		4
.L_115:
        /*0008*/ 	.byte	0x04, 0x17
        /*000a*/ 	.short	(.L_117 - .L_116)
.L_116:
        /*000c*/ 	.word	0x00000000
        /*0010*/ 	.short	0x0005
        /*0012*/ 	.short	0x0020
        /*0014*/ 	.byte	0x00, 0xf0, 0x11, 0x00


	//----- nvinfo : EIATTR_KPARAM_INFO
	.align		4
.L_117:
        /*0018*/ 	.byte	0x04, 0x17
        /*001a*/ 	.short	(.L_119 - .L_118)
.L_118:
        /*001c*/ 	.word	0x00000000
        /*0020*/ 	.short	0x0004
        /*0022*/ 	.short	0x001c
        /*0024*/ 	.byte	0x00, 0xf0, 0x11, 0x00


	//----- nvinfo : EIATTR_KPARAM_INFO
	.align		4
.L_119:
        /*0028*/ 	.byte	0x04, 0x17
        /*002a*/ 	.short	(.L_121 - .L_120)
.L_120:
        /*002c*/ 	.word	0x00000000
        /*0030*/ 	.short	0x0003
        /*0032*/ 	.short	0x0018
        /*0034*/ 	.byte	0x00, 0xf0, 0x11, 0x00


	//----- nvinfo : EIATTR_KPARAM_INFO
	.align		4
.L_121:
        /*0038*/ 	.byte	0x04, 0x17
        /*003a*/ 	.short	(.L_123 - .L_122)
.L_122:
        /*003c*/ 	.word	0x00000000
        /*0040*/ 	.short	0x0002
        /*0042*/ 	.short	0x0010
        /*0044*/ 	.byte	0x00, 0xf5, 0x21, 0x00


	//----- nvinfo : EIATTR_KPARAM_INFO
	.align		4
.L_123:
        /*0048*/ 	.byte	0x04, 0x17
        /*004a*/ 	.short	(.L_125 - .L_124)
.L_124:
        /*004c*/ 	.word	0x00000000
        /*0050*/ 	.short	0x0001
        /*0052*/ 	.short	0x0008
        /*0054*/ 	.byte	0x00, 0xf5, 0x21, 0x00


	//----- nvinfo : EIATTR_KPARAM_INFO
	.align		4
.L_125:
        /*0058*/ 	.byte	0x04, 0x17
        /*005a*/ 	.short	(.L_127 - .L_126)
.L_126:
        /*005c*/ 	.word	0x00000000
        /*0060*/ 	.short	0x0000
        /*0062*/ 	.short	0x0000
        /*0064*/ 	.byte	0x00, 0xf5, 0x21, 0x00


	//----- nvinfo : EIATTR_SPARSE_MMA_MASK
	.align		4
.L_127:
        /*0068*/ 	.byte	0x03, 0x50
        /*006a*/ 	.short	0x0000


	//----- nvinfo : EIATTR_MAXREG_COUNT
	.align		4
        /*006c*/ 	.byte	0x03, 0x1b
        /*006e*/ 	.short	0x00ff


	//----- nvinfo : EIATTR_NUM_BARRIERS
	.align		4
        /*0070*/ 	.byte	0x02, 0x4c
        /*0072*/ 	.byte	0x01
	.zero		1


	//----- nvinfo : EIATTR_MERCURY_ISA_VERSION
	.align		4
        /*0074*/ 	.byte	0x03, 0x5f
        /*0076*/ 	.short	0x0101


	//----- nvinfo : EIATTR_VRC_CTA_INIT_COUNT
	.align		4
        /*0078*/ 	.byte	0x02, 0x4a
	.zero		1
	.zero		1


	//----- nvinfo : EIATTR_EXIT_INSTR_OFFSETS
	.align		4
        /*007c*/ 	.byte	0x04, 0x1c
        /*007e*/ 	.short	(.L_129 - .L_128)


	//   ....[0]....
.L_128:
        /*0080*/ 	.word	0x00000b80


	//   ....[1]....
        /*0084*/ 	.word	0x00000bd0


	//----- nvinfo : EIATTR_CRS_STACK_SIZE
	.align		4
.L_129:
        /*0088*/ 	.byte	0x04, 0x1e
        /*008a*/ 	.short	(.L_131 - .L_130)
.L_130:
        /*008c*/ 	.word	0x00000000


	//----- nvinfo : EIATTR_CBANK_PARAM_SIZE
	.align		4
.L_131:
        /*0090*/ 	.byte	0x03, 0x19
        /*0092*/ 	.short	0x0024


	//----- nvinfo : EIATTR_PARAM_CBANK
	.align		4
        /*0094*/ 	.byte	0x04, 0x0a
        /*0096*/ 	.short	(.L_133 - .L_132)
	.align		4
.L_132:
        /*0098*/ 	.word	index@(.nv.constant0._Z11aTbT_gpu_dbPKfS0_Pfiii)
        /*009c*/ 	.short	0x0380
        /*009e*/ 	.short	0x0024


	//----- nvinfo : EIATTR_SW_WAR
	.align		4
.L_133:
        /*00a0*/ 	.byte	0x04, 0x36
        /*00a2*/ 	.short	(.L_135 - .L_134)
.L_134:
        /*00a4*/ 	.word	0x00000008
.L_135:


//--------------------- .nv.info._Z13aTbT_gpu_i2j2PKfS0_Pfiii --------------------------
	.section	.nv.info._Z13aTbT_gpu_i2j2PKfS0_Pfiii,"",@"SHT_CUDA_INFO"
	.sectionflags	@""
	.align	4


	//----- nvinfo : EIATTR_CUDA_API_VERSION
	.align		4
        /*0000*/ 	.byte	0x04, 0x37
        /*0002*/ 	.short	(.L_137 - .L_136)
.L_136:
        /*0004*/ 	.word	0x00000082


	//----- nvinfo : EIATTR_KPARAM_INFO
	.align		4
.L_137:
        /*0008*/ 	.byte	0x04, 0x17
        /*000a*/ 	.short	(.L_139 - .L_138)
.L_138:
        /*000c*/ 	.word	0x00000000
        /*0010*/ 	.short	0x0005
        /*0012*/ 	.short	0x0020
        /*0014*/ 	.byte	0x00, 0xf0, 0x11, 0x00


	//----- nvinfo : EIATTR_KPARAM_INFO
	.align		4
.L_139:
        /*0018*/ 	.byte	0x04, 0x17
        /*001a*/ 	.short	(.L_141 - .L_140)
.L_140:
        /*001c*/ 	.word	0x00000000
        /*0020*/ 	.short	0x0004
        /*0022*/ 	.short	0x001c
        /*0024*/ 	.byte	0x00, 0xf0, 0x11, 0x00


	//----- nvinfo : EIATTR_KPARAM_INFO
	.align		4
.L_141:
        /*0028*/ 	.byte	0x04, 0x17
        /*002a*/ 	.short	(.L_143 - .L_142)
.L_142:
        /*002c*/ 	.word	0x00000000
        /*0030*/ 	.short	0x0003
        /*0032*/ 	.short	0x0018
        /*0034*/ 	.byte	0x00, 0xf0, 0x11, 0x00


	//----- nvinfo : EIATTR_KPARAM_INFO
	.align		4
.L_143:
        /*0038*/ 	.byte	0x04, 0x17
        /*003a*/ 	.short	(.L_145 - .L_144)
.L_144:
        /*003c*/ 	.word	0x00000000
        /*0040*/ 	.short	0x0002
        /*0042*/ 	.short	0x0010
        /*0044*/ 	.byte	0x00, 0xf5, 0x21, 0x00


	//----- nvinfo : EIATTR_KPARAM_INFO
	.align		4
.L_145:
        /*0048*/ 	.byte	0x04, 0x17
        /*004a*/ 	.short	(.L_147 - .L_146)
.L_146:
        /*004c*/ 	.word	0x00000000
        /*0050*/ 	.short	0x0001
        /*0052*/ 	.short	0x0008
        /*0054*/ 	.byte	0x00, 0xf5, 0x21, 0x00


	//----- nvinfo : EIATTR_KPARAM_INFO
	.align		4
.L_147:
        /*0058*/ 	.byte	0x04, 0x17
        /*005a*/ 	.short	(.L_149 - .L_148)
.L_148:
        /*005c*/ 	.word	0x00000000
        /*0060*/ 	.short	0x0000
        /*0062*/ 	.short	0x0000
        /*0064*/ 	.byte	0x00, 0xf5, 0x21, 0x00


	//----- nvinfo : EIATTR_SPARSE_MMA_MASK
	.align		4
.L_149:
        /*0068*/ 	.byte	0x03, 0x50
        /*006a*/ 	.short	0x0000


	//----- nvinfo : EIATTR_MAXREG_COUNT
	.align		4
        /*006c*/ 	.byte	0x03, 0x1b
        /*006e*/ 	.short	0x00ff


	//----- nvinfo : EIATTR_NUM_BARRIERS
	.align		4
        /*0070*/ 	.byte	0x02, 0x4c
        /*0072*/ 	.byte	0x01
	.zero		1


	//----- nvinfo : EIATTR_MERCURY_ISA_VERSION
	.align		4
        /*0074*/ 	.byte	0x03, 0x5f
        /*0076*/ 	.short	0x0101


	//----- nvinfo : EIATTR_VRC_CTA_INIT_COUNT
	.align		4
        /*0078*/ 	.byte	0x02, 0x4a
	.zero		1
	.zero		1


	//----- nvinfo : EIATTR_EXIT_INSTR_OFFSETS
	.align		4
        /*007c*/ 	.byte	0x04, 0x1c
        /*007e*/ 	.short	(.L_151 - .L_150)


	//   ....[0]....
.L_150:
        /*0080*/ 	.word	0x00001ee0


	//   ....[1]....
        /*0084*/ 	.word	0x00001f30


	//----- nvinfo : EIATTR_CRS_STACK_SIZE
	.align		4
.L_151:
        /*0088*/ 	.byte	0x04, 0x1e
        /*008a*/ 	.short	(.L_153 - .L_152)
.L_152:
        /*008c*/ 	.word	0x00000000


	//----- nvinfo : EIATTR_CBANK_PARAM_SIZE
	.align		4
.L_153:
        /*0090*/ 	.byte	0x03, 0x19
        /*0092*/ 	.short	0x0024


	//----- nvinfo : EIATTR_PARAM_CBANK
	.align		4
        /*0094*/ 	.byte	0x04, 0x0a
        /*0096*/ 	.short	(.L_155 - .L_154)
	.align		4
.L_154:
        /*0098*/ 	.word	index@(.nv.constant0._Z13aTbT_gpu_i2j2PKfS0_Pfiii)
        /*009c*/ 	.short	0x0380
        /*009e*/ 	.short	0x0024


	//----- nvinfo : EIATTR_SW_WAR
	.align		4
.L_155:
        /*00a0*/ 	.byte	0x04, 0x36
        /*00a2*/ 	.short	(.L_157 - .L_156)
.L_156:
        /*00a4*/ 	.word	0x00000008
.L_157:


//--------------------- .nv.info._Z13aTbT_gpu_i4j4PKfS0_Pfiii --------------------------
	.section	.nv.info._Z13aTbT_gpu_i4j4PKfS0_Pfiii,"",@"SHT_CUDA_INFO"
	.sectionflags	@""
	.align	4


	//----- nvinfo : EIATTR_CUDA_API_VERSION
	.align		4
        /*0000*/ 	.byte	0x04, 0x37
        /*0002*/ 	.short	(.L_159 - .L_158)
.L_158:
        /*0004*/ 	.word	0x00000082


	//----- nvinfo : EIATTR_KPARAM_INFO
	.align		4
.L_159:
        /*0008*/ 	.byte	0x04, 0x17
        /*000a*/ 	.short	(.L_161 - .L_160)
.L_160:
        /*000c*/ 	.word	0x00000000
        /*0010*/ 	.short	0x0005
        /*0012*/ 	.short	0x0020
        /*0014*/ 	.byte	0x00, 0xf0, 0x11, 0x00


	//----- nvinfo : EIATTR_KPARAM_INFO
	.align		4
.L_161:
        /*0018*/ 	.byte	0x04, 0x17
        /*001a*/ 	.short	(.L_163 - .L_162)
.L_162:
        /*001c*/ 	.word	0x00000000
        /*0020*/ 	.short	0x0004
        /*0022*/ 	.short	0x001c
        /*0024*/ 	.byte	0x00, 0xf0, 0x11, 0x00


	//----- nvinfo : EIATTR_KPARAM_INFO
	.align		4
.L_163:
        /*0028*/ 	.byte	0x04, 0x17
        /*002a*/ 	.short	(.L_165 - .L_164)
.L_164:
        /*002c*/ 	.word	0x00000000
        /*0030*/ 	.short	0x0003
        /*0032*/ 	.short	0x0018
        /*0034*/ 	.byte	0x00, 0xf0, 0x11, 0x00


	//----- nvinfo : EIATTR_KPARAM_INFO
	.align		4
.L_165:
        /*0038*/ 	.byte	0x04, 0x17
        /*003a*/ 	.short	(.L_167 - .L_166)
.L_166:
        /*003c*/ 	.word	0x00000000
        /*0040*/ 	.short	0x0002
        /*0042*/ 	.short	0x0010
        /*0044*/ 	.byte	0x00, 0xf5, 0x21, 0x00


	//----- nvinfo : EIATTR_KPARAM_INFO
	.align		4
.L_167:
        /*0048*/ 	.byte	0x04, 0x17
        /*004a*/ 	.short	(.L_169 - .L_168)
.L_168:
        /*004c*/ 	.word	0x00000000
        /*0050*/ 	.short	0x0001
        /*0052*/ 	.short	0x0008
        /*0054*/ 	.byte	0x00, 0xf5, 0x21, 0x00


	//----- nvinfo : EIATTR_KPARAM_INFO
	.align		4
.L_169:
        /*0058*/ 	.byte	0x04, 0x17
        /*005a*/ 	.short	(.L_171 - .L_170)
.L_170:
        /*005c*/ 	.word	0x00000000
        /*0060*/ 	.short	0x0000
        /*0062*/ 	.short	0x0000
        /*0064*/ 	.byte	0x00, 0xf5, 0x21, 0x00


	//----- nvinfo : EIATTR_SPARSE_MMA_MASK
	.align		4
.L_171:
        /*0068*/ 	.byte	0x03, 0x50
        /*006a*/ 	.short	0x0000


	//----- nvinfo : EIATTR_MAXREG_COUNT
	.align		4
        /*006c*/ 	.byte	0x03, 0x1b
        /*006e*/ 	.short	0x00ff


	//----- nvinfo : EIATTR_NUM_BARRIERS
	.align		4
        /*0070*/ 	.byte	0x02, 0x4c
        /*0072*/ 	.byte	0x01
	.zero		1


	//----- nvinfo : EIATTR_MERCURY_ISA_VERSION
	.align		4
        /*0074*/ 	.byte	0x03, 0x5f
        /*0076*/ 	.short	0x0101


	//----- nvinfo : EIATTR_VRC_CTA_INIT_COUNT
	.align		4
        /*0078*/ 	.byte	0x02, 0x4a
	.zero		1
	.zero		1


	//----- nvinfo : EIATTR_EXIT_INSTR_OFFSETS
	.align		4
        /*007c*/ 	.byte	0x04, 0x1c
        /*007e*/ 	.short	(.L_173 - .L_172)


	//   ....[0]....
.L_172:
        /*0080*/ 	.word	0x000068b0


	//   ....[1]....
        /*0084*/ 	.word	0x00006900


	//----- nvinfo : EIATTR_CRS_STACK_SIZE
	.align		4
.L_173:
        /*0088*/ 	.byte	0x04, 0x1e
        /*008a*/ 	.short	(.L_175 - .L_174)
.L_174:
        /*008c*/ 	.word	0x00000000


	//----- nvinfo : EIATTR_CBANK_PARAM_SIZE
	.align		4
.L_175:
        /*0090*/ 	.byte	0x03, 0x19
        /*0092*/ 	.short	0x0024


	//----- nvinfo : EIATTR_PARAM_CBANK
	.align		4
        /*0094*/ 	.byte	0x04, 0x0a
        /*0096*/ 	.short	(.L_177 - .L_176)
	.align		4
.L_176:
        /*0098*/ 	.word	index@(.nv.constant0._Z13aTbT_gpu_i4j4PKfS0_Pfiii)
        /*009c*/ 	.short	0x0380
        /*009e*/ 	.short	0x0024


	//----- nvinfo : EIATTR_SW_WAR
	.align		4
.L_177:
        /*00a0*/ 	.byte	0x04, 0x36
        /*00a2*/ 	.short	(.L_179 - .L_178)
.L_178:
        /*00a4*/ 	.word	0x00000008
.L_179:


//--------------------- .nv.info._Z8aTbT_gpuPKfS0_Pfiii --------------------------
	.section	.nv.info._Z8aTbT_gpuPKfS0_Pfiii,"",@"SHT_CUDA_INFO"
	.sectionflags	@""
	.align	4


	//----- nvinfo : EIATTR_CUDA_API_VERSION
	.align		4
        /*0000*/ 	.byte	0x04, 0x37
        /*0002*/ 	.short	(.L_181 - .L_180)
.L_180:
        /*0004*/ 	.word	0x00000082


	//----- nvinfo : EIATTR_KPARAM_INFO
	.align		4
.L_181:
        /*0008*/ 	.byte	0x04, 0x17
        /*000a*/ 	.short	(.L_183 - .L_182)
.L_182:
        /*000c*/ 	.word	0x00000000
        /*0010*/ 	.short	0x0005
        /*0012*/ 	.short	0x0020
        /*0014*/ 	.byte	0x00, 0xf0, 0x11, 0x00


	//----- nvinfo : EIATTR_KPARAM_INFO
	.align		4
.L_183:
        /*0018*/ 	.byte	0x04, 0x17
        /*001a*/ 	.short	(.L_185 - .L_184)
.L_184:
        /*001c*/ 	.word	0x00000000
        /*0020*/ 	.short	0x0004
        /*0022*/ 	.short	0x001c
        /*0024*/ 	.byte	0x00, 0xf0, 0x11, 0x00


	//----- nvinfo : EIATTR_KPARAM_INFO
	.align		4
.L_185:
        /*0028*/ 	.byte	0x04, 0x17
        /*002a*/ 	.short	(.L_187 - .L_186)
.L_186:
        /*002c*/ 	.word	0x00000000
        /*0030*/ 	.short	0x0003
        /*0032*/ 	.short	0x0018
        /*0034*/ 	.byte	0x00, 0xf0, 0x11, 0x00


	//----- nvinfo : EIATTR_KPARAM_INFO
	.align		4
.L_187:
        /*0038*/ 	.byte	0x04, 0x17
        /*003a*/ 	.short	(.L_189 - .L_188)
.L_188:
        /*003c*/ 	.word	0x00000000
        /*0040*/ 	.short	0x0002
        /*0042*/ 	.short	0x0010
        /*0044*/ 	.byte	0x00, 0xf5, 0x21, 0x00


	//----- nvinfo : EIATTR_KPARAM_INFO
	.align		4
.L_189:
        /*0048*/ 	.byte	0x04, 0x17
        /*004a*/ 	.short	(.L_191 - .L_190)
.L_190:
        /*004c*/ 	.word	0x00000000
        /*0050*/ 	.short	0x0001
        /*0052*/ 	.short	0x0008
        /*0054*/ 	.byte	0x00, 0xf5, 0x21, 0x00


	//----- nvinfo : EIATTR_KPARAM_INFO
	.align		4
.L_191:
        /*0058*/ 	.byte	0x04, 0x17
        /*005a*/ 	.short	(.L_193 - .L_192)
.L_192:
        /*005c*/ 	.word	0x00000000
        /*0060*/ 	.short	0x0000
        /*0062*/ 	.short	0x0000
        /*0064*/ 	.byte	0x00, 0xf5, 0x21, 0x00


	//----- nvinfo : EIATTR_SPARSE_MMA_MASK
	.align		4
.L_193:
        /*0068*/ 	.byte	0x03, 0x50
        /*006a*/ 	.short	0x0000


	//----- nvinfo : EIATTR_MAXREG_COUNT
	.align		4
        /*006c*/ 	.byte	0x03, 0x1b
        /*006e*/ 	.short	0x00ff


	//----- nvinfo : EIATTR_MERCURY_ISA_VERSION
	.align		4
        /*0070*/ 	.byte	0x03, 0x5f
        /*0072*/ 	.short	0x0101


	//----- nvinfo : EIATTR_VRC_CTA_INIT_COUNT
	.align		4
        /*0074*/ 	.byte	0x02, 0x4a
	.zero		1
	.zero		1


	//----- nvinfo : EIATTR_EXIT_INSTR_OFFSETS
	.align		4
        /*0078*/ 	.byte	0x04, 0x1c
        /*007a*/ 	.short	(.L_195 - .L_194)


	//   ....[0]....
.L_194:
        /*007c*/ 	.word	0x000004c0


	//   ....[1]....
        /*0080*/ 	.word	0x00000fa0


	//----- nvinfo : EIATTR_CBANK_PARAM_SIZE
	.align		4
.L_195:
        /*0084*/ 	.byte	0x03, 0x19
        /*0086*/ 	.short	0x0024


	//----- nvinfo : EIATTR_PARAM_CBANK
	.align		4
        /*0088*/ 	.byte	0x04, 0x0a
        /*008a*/ 	.short	(.L_197 - .L_196)
	.align		4
.L_196:
        /*008c*/ 	.word	index@(.nv.constant0._Z8aTbT_gpuPKfS0_Pfiii)
        /*0090*/ 	.short	0x0380
        /*0092*/ 	.short	0x0024


	//----- nvinfo : EIATTR_SW_WAR
	.align		4
.L_197:
        /*0094*/ 	.byte	0x04, 0x36
        /*0096*/ 	.short	(.L_199 - .L_198)
.L_198:
        /*0098*/ 	.word	0x00000008
.L_199:


//--------------------- .nv.info._Z10abT_gpu_dbPKfS0_Pfiii --------------------------
	.section	.nv.info._Z10abT_gpu_dbPKfS0_Pfiii,"",@"SHT_CUDA_INFO"
	.sectionflags	@""
	.align	4


	//----- nvinfo : EIATTR_CUDA_API_VERSION
	.align		4
        /*0000*/ 	.byte	0x04, 0x37
        /*0002*/ 	.short	(.L_201 - .L_200)
.L_200:
        /*0004*/ 	.word	0x00000082


	//----- nvinfo : EIATTR_KPARAM_INFO
	.align		4
.L_201:
        /*0008*/ 	.byte	0x04, 0x17
        /*000a*/ 	.short	(.L_203 - .L_202)
.L_202:
        /*000c*/ 	.word	0x00000000
        /*0010*/ 	.short	0x0005
        /*0012*/ 	.short	0x0020
        /*0014*/ 	.byte	0x00, 0xf0, 0x11, 0x00


	//----- nvinfo : EIATTR_KPARAM_INFO
	.align		4
.L_203:
        /*0018*/ 	.byte	0x04, 0x17
        /*001a*/ 	.short	(.L_205 - .L_204)
.L_204:
        /*001c*/ 	.word	0x00000000
        /*0020*/ 	.short	0x0004
        /*0022*/ 	.short	0x001c
        /*0024*/ 	.byte	0x00, 0xf0, 0x11, 0x00


	//----- nvinfo : EIATTR_KPARAM_INFO
	.align		4
.L_205:
        /*0028*/ 	.byte	0x04, 0x17
        /*002a*/ 	.short	(.L_207 - .L_206)
.L_206:
        /*002c*/ 	.word	0x00000000
        /*0030*/ 	.short	0x0003
        /*0032*/ 	.short	0x0018
        /*0034*/ 	.byte	0x00, 0xf0, 0x11, 0x00


	//----- nvinfo : EIATTR_KPARAM_INFO
	.align		4
.L_207:
        /*0038*/ 	.byte	0x04, 0x17
        /*003a*/ 	.short	(.L_209 - .L_208)
.L_208:
        /*003c*/ 	.word	0x00000000
        /*0040*/ 	.short	0x0002
        /*0042*/ 	.short	0x0010
        /*0044*/ 	.byte	0x00, 0xf5, 0x21, 0x00


	//----- nvinfo : EIATTR_KPARAM_INFO
	.align		4
.L_209:
        /*0048*/ 	.byte	0x04, 0x17
        /*004a*/ 	.short	(.L_211 - .L_210)
.L_210:
        /*004c*/ 	.word	0x00000000
        /*0050*/ 	.short	0x0001
        /*0052*/ 	.short	0x0008
        /*0054*/ 	.byte	0x00, 0xf5, 0x21, 0x00


	//----- nvinfo : EIATTR_KPARAM_INFO
	.align		4
.L_211:
        /*0058*/ 	.byte	0x04, 0x17
        /*005a*/ 	.short	(.L_213 - .L_212)
.L_212:
        /*005c*/ 	.word	0x00000000
        /*0060*/ 	.short	0x0000
        /*0062*/ 	.short	0x0000
        /*0064*/ 	.byte	0x00, 0xf5, 0x21, 0x00


	//----- nvinfo : EIATTR_SPARSE_MMA_MASK
	.align		4
.L_213:
        /*0068*/ 	.byte	0x03, 0x50
        /*006a*/ 	.short	0x0000


	//----- nvinfo : EIATTR_MAXREG_COUNT
	.align		4
        /*006c*/ 	.byte	0x03, 0x1b
        /*006e*/ 	.short	0x00ff


	//----- nvinfo : EIATTR_NUM_BARRIERS
	.align		4
        /*0070*/ 	.byte	0x02, 0x4c
        /*0072*/ 	.byte	0x01
	.zero		1


	//----- nvinfo : EIATTR_MERCURY_ISA_VERSION
	.align		4
        /*0074*/ 	.byte	0x03, 0x5f
        /*0076*/ 	.short	0x0101


	//----- nvinfo : EIATTR_VRC_CTA_INIT_COUNT
	.align		4
        /*0078*/ 	.byte	0x02, 0x4a
	.zero		1
	.zero		1


	//----- nvinfo : EIATTR_EXIT_INSTR_OFFSETS
	.align		4
        /*007c*/ 	.byte	0x04, 0x1c
        /*007e*/ 	.short	(.L_215 - .L_214)


	//   ....[0]....
.L_214:
        /*0080*/ 	.word	0x00000ae0


	//   ....[1]....
        /*0084*/ 	.word	0x00000b30


	//----- nvinfo : EIATTR_CRS_STACK_SIZE
	.align		4
.L_215:
        /*0088*/ 	.byte	0x04, 0x1e
        /*008a*/ 	.short	(.L_217 - .L_216)
.L_216:
        /*008c*/ 	.word	0x00000000


	//----- nvinfo : EIATTR_CBANK_PARAM_SIZE
	.align		4
.L_217:
        /*0090*/ 	.byte	0x03, 0x19
        /*0092*/ 	.short	0x0024


	//----- nvinfo : EIATTR_PARAM_CBANK
	.align		4
        /*0094*/ 	.byte	0x04, 0x0a
        /*0096*/ 	.short	(.L_219 - .L_218)
	.align		4
.L_218:
        /*0098*/ 	.word	index@(.nv.constant0._Z10abT_gpu_dbPKfS0_Pfiii)
        /*009c*/ 	.short	0x0380
        /*009e*/ 	.short	0x0024


	//----- nvinfo : EIATTR_SW_WAR
	.align		4
.L_219:
        /*00a0*/ 	.byte	0x04, 0x36
        /*00a2*/ 	.short	(.L_221 - .L_220)
.L_220:
        /*00a4*/ 	.word	0x00000008
.L_221:


//--------------------- .nv.info._Z14abT_gpu_i2j2dbPKfS0_Pfiii --------------------------
	.section	.nv.info._Z14abT_gpu_i2j2dbPKfS0_Pfiii,"",@"SHT_CUDA_INFO"
	.sectionflags	@""
	.align	4


	//----- nvinfo : EIATTR_CUDA_API_VERSION
	.align		4
        /*0000*/ 	.byte	0x04, 0x37
        /*0002*/ 	.short	(.L_223 - .L_222)
.L_222:
        /*0004*/ 	.word	0x00000082


	//----- nvinfo : EIATTR_KPARAM_INFO
	.align		4
.L_223:
        /*0008*/ 	.byte	0x04, 0x17
        /*000a*/ 	.short	(.L_225 - .L_224)
.L_224:
        /*000c*/ 	.word	0x00000000
        /*0010*/ 	.short	0x0005
        /*0012*/ 	.short	0x0020
        /*0014*/ 	.byte	0x00, 0xf0, 0x11, 0x00


	//----- nvinfo : EIATTR_KPARAM_INFO
	.align		4
.L_225:
        /*0018*/ 	.byte	0x04, 0x17
        /*001a*/ 	.short	(.L_227 - .L_226)
.L_226:
        /*001c*/ 	.word	0x00000000
        /*0020*/ 	.short	0x0004
        /*0022*/ 	.short	0x001c
        /*0024*/ 	.byte	0x00, 0xf0, 0x11, 0x00


	//----- nvinfo : EIATTR_KPARAM_INFO
	.align		4
.L_227:
        /*0028*/ 	.byte	0x04, 0x17
        /*002a*/ 	.short	(.L_229 - .L_228)
.L_228:
        /*002c*/ 	.word	0x00000000
        /*0030*/ 	.short	0x0003
        /*0032*/ 	.short	0x0018
        /*0034*/ 	.byte	0x00, 0xf0, 0x11, 0x00


	//----- nvinfo : EIATTR_KPARAM_INFO
	.align		4
.L_229:
        /*0038*/ 	.byte	0x04, 0x17
        /*003a*/ 	.short	(.L_231 - .L_230)
.L_230:
        /*003c*/ 	.word	0x00000000
        /*0040*/ 	.short	0x0002
        /*0042*/ 	.short	0x0010
        /*0044*/ 	.byte	0x00, 0xf5, 0x21, 0x00


	//----- nvinfo : EIATTR_KPARAM_INFO
	.align		4
.L_231:
        /*0048*/ 	.byte	0x04, 0x17
        /*004a*/ 	.short	(.L_233 - .L_232)
.L_232:
        /*004c*/ 	.word	0x00000000
        /*0050*/ 	.short	0x0001
        /*0052*/ 	.short	0x0008
        /*0054*/ 	.byte	0x00, 0xf5, 0x21, 0x00


	//----- nvinfo : EIATTR_KPARAM_INFO
	.align		4
.L_233:
        /*0058*/ 	.byte	0x04, 0x17
        /*005a*/ 	.short	(.L_235 - .L_234)
.L_234:
        /*005c*/ 	.word	0x00000000
        /*0060*/ 	.short	0x0000
        /*0062*/ 	.short	0x0000
        /*0064*/ 	.byte	0x00, 0xf5, 0x21, 0x00


	//----- nvinfo : EIATTR_SPARSE_MMA_MASK
	.align		4
.L_235:
        /*0068*/ 	.byte	0x03, 0x50
        /*006a*/ 	.short	0x0000


	//----- nvinfo : EIATTR_MAXREG_COUNT
	.align		4
        /*006c*/ 	.byte	0x03, 0x1b
        /*006e*/ 	.short	0x00ff


	//----- nvinfo : EIATTR_NUM_BARRIERS
	.align		4
        /*0070*/ 	.byte	0x02, 0x4c
        /*0072*/ 	.byte	0x01
	.zero		1


	//----- nvinfo : EIATTR_MERCURY_ISA_VERSION
	.align		4
        /*0074*/ 	.byte	0x03, 0x5f
        /*0076*/ 	.short	0x0101


	//----- nvinfo : EIATTR_VRC_CTA_INIT_COUNT
	.align		4
        /*0078*/ 	.byte	0x02, 0x4a
	.zero		1
	.zero		1


	//----- nvinfo : EIATTR_EXIT_INSTR_OFFSETS
	.align		4
        /*007c*/ 	.byte	0x04, 0x1c
        /*007e*/ 	.short	(.L_237 - .L_236)


	//   ....[0]....
.L_236:
        /*0080*/ 	.word	0x00002040


	//   ....[1]....
        /*0084*/ 	.word	0x00002090


	//----- nvinfo : EIATTR_CRS_STACK_SIZE
	.align		4
.L_237:
        /*0088*/ 	.byte	0x04, 0x1e
        /*008a*/ 	.short	(.L_239 - .L_238)
.L_238:
        /*008c*/ 	.word	0x00000000


	//----- nvinfo : EIATTR_CBANK_PARAM_SIZE
	.align		4
.L_239:
        /*0090*/ 	.byte	0x03, 0x19
        /*0092*/ 	.short	0x0024


	//----- nvinfo : EIATTR_PARAM_CBANK
	.align		4
        /*0094*/ 	.byte	0x04, 0x0a
        /*0096*/ 	.short	(.L_241 - .L_240)
	.align		4
.L_240:
        /*0098*/ 	.word	index@(.nv.constant0._Z14abT_gpu_i2j2dbPKfS0_Pfiii)
        /*009c*/ 	.short	0x0380
        /*009e*/ 	.short	0x0024


	//----- nvinfo : EIATTR_SW_WAR
	.align		4
.L_241:
        /*00a0*/ 	.byte	0x04, 0x36
        /*00a2*/ 	.short	(.L_243 - .L_242)
.L_242:
        /*00a4*/ 	.word	0x00000008
.L_243:


//--------------------- .nv.info._Z12abT_gpu_i4j4PKfS0_Pfiii --------------------------
	.section	.nv.info._Z12abT_gpu_i4j4PKfS0_Pfiii,"",@"SHT_CUDA_INFO"
	.sectionflags	@""
	.align	4


	//----- nvinfo : EIATTR_CUDA_API_VERSION
	.align		4
        /*0000*/ 	.byte	0x04, 0x37
        /*0002*/ 	.short	(.L_245 - .L_244)
.L_244:
        /*0004*/ 	.word	0x00000082


	//----- nvinfo : EIATTR_KPARAM_INFO
	.align		4
.L_245:
        /*0008*/ 	.byte	0x04, 0x17
        /*000a*/ 	.short	(.L_247 - .L_246)
.L_246:
        /*000c*/ 	.word	0x00000000
        /*0010*/ 	.short	0x0005
        /*0012*/ 	.short	0x0020
        /*0014*/ 	.byte	0x00, 0xf0, 0x11, 0x00


	//----- nvinfo : EIATTR_KPARAM_INFO
	.align		4
.L_247:
        /*0018*/ 	.byte	0x04, 0x17
        /*001a*/ 	.short	(.L_249 - .L_248)
.L_248:
        /*001c*/ 	.word	0x00000000
        /*0020*/ 	.short	0x0004
        /*0022*/ 	.short	0x001c
        /*0024*/ 	.byte	0x00, 0xf0, 0x11, 0x00


	//----- nvinfo : EIATTR_KPARAM_INFO
	.align		4
.L_249:
        /*0028*/ 	.byte	0x04, 0x17
        /*002a*/ 	.short	(.L_251 - .L_250)
.L_250:
        /*002c*/ 	.word	0x00000000
        /*0030*/ 	.short	0x0003
        /*0032*/ 	.short	0x0018
        /*0034*/ 	.byte	0x00, 0xf0, 0x11, 0x00


	//----- nvinfo : EIATTR_KPARAM_INFO
	.align		4
.L_251:
        /*0038*/ 	.byte	0x04, 0x17
        /*003a*/ 	.short	(.L_253 - .L_252)
.L_252:
        /*003c*/ 	.word	0x00000000
        /*0040*/ 	.short	0x0002
        /*0042*/ 	.short	0x0010
        /*0044*/ 	.byte	0x00, 0xf5, 0x21, 0x00


	//----- nvinfo : EIATTR_KPARAM_INFO
	.align		4
.L_253:
        /*0048*/ 	.byte	0x04, 0x17
        /*004a*/ 	.short	(.L_255 - .L_254)
.L_254:
        /*004c*/ 	.word	0x00000000
        /*0050*/ 	.short	0x0001
        /*0052*/ 	.short	0x0008
        /*0054*/ 	.byte	0x00, 0xf5, 0x21, 0x00


	//----- nvinfo : EIATTR_KPARAM_INFO
	.align		4
.L_255:
        /*0058*/ 	.byte	0x04, 0x17
        /*005a*/ 	.short	(.L_257 - .L_256)
.L_256:
        /*005c*/ 	.word	0x00000000
        /*0060*/ 	.short	0x0000
        /*0062*/ 	.short	0x0000
        /*0064*/ 	.byte	0x00, 0xf5, 0x21, 0x00


	//----- nvinfo : EIATTR_SPARSE_MMA_MASK
	.align		4
.L_257:
        /*0068*/ 	.byte	0x03, 0x50
        /*006a*/ 	.short	0x0000


	//----- nvinfo : EIATTR_MAXREG_COUNT
	.align		4
        /*006c*/ 	.byte	0x03, 0x1b
        /*006e*/ 	.short	0x00ff


	//----- nvinfo : EIATTR_NUM_BARRIERS
	.align		4
        /*0070*/ 	.byte	0x02, 0x4c
        /*0072*/ 	.byte	0x01
	.zero		1


	//----- nvinfo : EIATTR_MERCURY_ISA_VERSION
	.align		4
        /*0074*/ 	.byte	0x03, 0x5f
        /*0076*/ 	.short	0x0101


	//----- nvinfo : EIATTR_VRC_CTA_INIT_COUNT
	.align		4
        /*0078*/ 	.byte	0x02, 0x4a
	.zero		1
	.zero		1


	//----- nvinfo : EIATTR_EXIT_INSTR_OFFSETS
	.align		4
        /*007c*/ 	.byte	0x04, 0x1c
        /*007e*/ 	.short	(.L_259 - .L_258)


	//   ....[0]....
.L_258:
        /*0080*/ 	.word	0x00006810


	//   ....[1]....
        /*0084*/ 	.word	0x00006860


	//----- nvinfo : EIATTR_CRS_STACK_SIZE
	.align		4
.L_259:
        /*0088*/ 	.byte	0x04, 0x1e
        /*008a*/ 	.short	(.L_261 - .L_260)
.L_260:
        /*008c*/ 	.word	0x00000000


	//----- nvinfo : EIATTR_CBANK_PARAM_SIZE
	.align		4
.L_261:
        /*0090*/ 	.byte	0x03, 0x19
        /*0092*/ 	.short	0x0024


	//----- nvinfo : EIATTR_PARAM_CBANK
	.align		4
        /*0094*/ 	.byte	0x04, 0x0a
        /*0096*/ 	.short	(.L_263 - .L_262)
	.align		4
.L_262:
        /*0098*/ 	.word	index@(.nv.constant0._Z12abT_gpu_i4j4PKfS0_Pfiii)
        /*009c*/ 	.short	0x0380
        /*009e*/ 	.short	0x0024


	//----- nvinfo : EIATTR_SW_WAR
	.align		4
.L_263:
        /*00a0*/ 	.byte	0x04, 0x36
        /*00a2*/ 	.short	(.L_265 - .L_264)
.L_264:
        /*00a4*/ 	.word	0x00000008
.L_265:


//--------------------- .nv.info._Z7abT_gpuPKfS0_Pfiii --------------------------
	.section	.nv.info._Z7abT_gpuPKfS0_Pfiii,"",@"SHT_CUDA_INFO"
	.sectionflags	@""
	.align	4


	//----- nvinfo : EIATTR_CUDA_API_VERSION
	.align		4
        /*0000*/ 	.byte	0x04, 0x37
        /*0002*/ 	.short	(.L_267 - .L_266)
.L_266:
        /*0004*/ 	.word	0x00000082


	//----- nvinfo : EIATTR_KPARAM_INFO
	.align		4
.L_267:
        /*0008*/ 	.byte	0x04, 0x17
        /*000a*/ 	.short	(.L_269 - .L_268)
.L_268:
        /*000c*/ 	.word	0x00000000
        /*0010*/ 	.short	0x0005
        /*0012*/ 	.short	0x0020
        /*0014*/ 	.byte	0x00, 0xf0, 0x11, 0x00


	//----- nvinfo : EIATTR_KPARAM_INFO
	.align		4
.L_269:
        /*0018*/ 	.byte	0x04, 0x17
        /*001a*/ 	.short	(.L_271 - .L_270)
.L_270:
        /*001c*/ 	.word	0x00000000
        /*0020*/ 	.short	0x0004
        /*0022*/ 	.short	0x001c
        /*0024*/ 	.byte	0x00, 0xf0, 0x11, 0x00


	//----- nvinfo : EIATTR_KPARAM_INFO
	.align		4
.L_271:
        /*0028*/ 	.byte	0x04, 0x17
        /*002a*/ 	.short	(.L_273 - .L_272)
.L_272:
        /*002c*/ 	.word	0x00000000
        /*0030*/ 	.short	0x0003
        /*0032*/ 	.short	0x0018
        /*0034*/ 	.byte	0x00, 0xf0, 0x11, 0x00


	//----- nvinfo : EIATTR_KPARAM_INFO
	.align		4
.L_273:
        /*0038*/ 	.byte	0x04, 0x17
        /*003a*/ 	.short	(.L_275 - .L_274)
.L_274:
        /*003c*/ 	.word	0x00000000
        /*0040*/ 	.short	0x0002
        /*0042*/ 	.short	0x0010
        /*0044*/ 	.byte	0x00, 0xf5, 0x21, 0x00


	//----- nvinfo : EIATTR_KPARAM_INFO
	.align		4
.L_275:
        /*0048*/ 	.byte	0x04, 0x17
        /*004a*/ 	.short	(.L_277 - .L_276)
.L_276:
        /*004c*/ 	.word	0x00000000
        /*0050*/ 	.short	0x0001
        /*0052*/ 	.short	0x0008
        /*0054*/ 	.byte	0x00, 0xf5, 0x21, 0x00


	//----- nvinfo : EIATTR_KPARAM_INFO
	.align		4
.L_277:
        /*0058*/ 	.byte	0x04, 0x17
        /*005a*/ 	.short	(.L_279 - .L_278)
.L_278:
        /*005c*/ 	.word	0x00000000
        /*0060*/ 	.short	0x0000
        /*0062*/ 	.short	0x0000
        /*0064*/ 	.byte	0x00, 0xf5, 0x21, 0x00


	//----- nvinfo : EIATTR_SPARSE_MMA_MASK
	.align		4
.L_279:
        /*0068*/ 	.byte	0x03, 0x50
        /*006a*/ 	.short	0x0000


	//----- nvinfo : EIATTR_MAXREG_COUNT
	.align		4
        /*006c*/ 	.byte	0x03, 0x1b
        /*006e*/ 	.short	0x00ff


	//----- nvinfo : EIATTR_MERCURY_ISA_VERSION
	.align		4
        /*0070*/ 	.byte	0x03, 0x5f
        /*0072*/ 	.short	0x0101


	//----- nvinfo : EIATTR_VRC_CTA_INIT_COUNT
	.align		4
        /*0074*/ 	.byte	0x02, 0x4a
	.zero		1
	.zero		1


	//----- nvinfo : EIATTR_EXIT_INSTR_OFFSETS
	.align		4
        /*0078*/ 	.byte	0x04, 0x1c
        /*007a*/ 	.short	(.L_281 - .L_280)


	//   ....[0]....
.L_280:
        /*007c*/ 	.word	0x000004c0


	//   ....[1]....
        /*0080*/ 	.word	0x000011a0


	//----- nvinfo : EIATTR_CBANK_PARAM_SIZE
	.align		4
.L_281:
        /*0084*/ 	.byte	0x03, 0x19
        /*0086*/ 	.short	0x0024


	//----- nvinfo : EIATTR_PARAM_CBANK
	.align		4
        /*0088*/ 	.byte	0x04, 0x0a
        /*008a*/ 	.short	(.L_283 - .L_282)
	.align		4
.L_282:
        /*008c*/ 	.word	index@(.nv.constant0._Z7abT_gpuPKfS0_Pfiii)
        /*0090*/ 	.short	0x0380
        /*0092*/ 	.short	0x0024


	//----- nvinfo : EIATTR_SW_WAR
	.align		4
.L_283:
        /*0094*/ 	.byte	0x04, 0x36
        /*0096*/ 	.short	(.L_285 - .L_284)
.L_284:
        /*0098*/ 	.word	0x00000008
.L_285:


//--------------------- .nv.info._Z10aTb_gpu_dbPKfS0_Pfiii --------------------------
	.section	.nv.info._Z10aTb_gpu_dbPKfS0_Pfiii,"",@"SHT_CUDA_INFO"
	.sectionflags	@""
	.align	4


	//----- nvinfo : EIATTR_CUDA_API_VERSION
	.align		4
        /*0000*/ 	.byte	0x04, 0x37
        /*0002*/ 	.short	(.L_287 - .L_286)
.L_286:
        /*0004*/ 	.word	0x00000082


	//----- nvinfo : EIATTR_KPARAM_INFO
	.align		4
.L_287:
        /*0008*/ 	.byte	0x04, 0x17
        /*000a*/ 	.short	(.L_289 - .L_288)
.L_288:
        /*000c*/ 	.word	0x00000000
        /*0010*/ 	.short	0x0005
        /*0012*/ 	.short	0x0020
        /*0014*/ 	.byte	0x00, 0xf0, 0x11, 0x00


	//----- nvinfo : EIATTR_KPARAM_INFO
	.align		4
.L_289:
        /*0018*/ 	.byte	0x04, 0x17
        /*001a*/ 	.short	(.L_291 - .L_290)
.L_290:
        /*001c*/ 	.word	0x00000000
        /*0020*/ 	.short	0x0004
        /*0022*/ 	.short	0x001c
        /*0024*/ 	.byte	0x00, 0xf0, 0x11, 0x00


	//----- nvinfo : EIATTR_KPARAM_INFO
	.align		4
.L_291:
        /*0028*/ 	.byte	0x04, 0x17
        /*002a*/ 	.short	(.L_293 - .L_292)
.L_292:
        /*002c*/ 	.word	0x00000000
        /*0030*/ 	.short	0x0003
        /*0032*/ 	.short	0x0018
        /*0034*/ 	.byte	0x00, 0xf0, 0x11, 0x00


	//----- nvinfo : EIATTR_KPARAM_INFO
	.align		4
.L_293:
        /*0038*/ 	.byte	0x04, 0x17
        /*003a*/ 	.short	(.L_295 - .L_294)
.L_294:
        /*003c*/ 	.word	0x00000000
        /*0040*/ 	.short	0x0002
        /*0042*/ 	.short	0x0010
        /*0044*/ 	.byte	0x00, 0xf5, 0x21, 0x00


	//----- nvinfo : EIATTR_KPARAM_INFO
	.align		4
.L_295:
        /*0048*/ 	.byte	0x04, 0x17
        /*004a*/ 	.short	(.L_297 - .L_296)
.L_296:
        /*004c*/ 	.word	0x00000000
        /*0050*/ 	.short	0x0001
        /*0052*/ 	.short	0x0008
        /*0054*/ 	.byte	0x00, 0xf5, 0x21, 0x00


	//----- nvinfo : EIATTR_KPARAM_INFO
	.align		4
.L_297:
        /*0058*/ 	.byte	0x04, 0x17
        /*005a*/ 	.short	(.L_299 - .L_298)
.L_298:
        /*005c*/ 	.word	0x00000000
        /*0060*/ 	.short	0x0000
        /*0062*/ 	.short	0x0000
        /*0064*/ 	.byte	0x00, 0xf5, 0x21, 0x00


	//----- nvinfo : EIATTR_SPARSE_MMA_MASK
	.align		4
.L_299:
        /*0068*/ 	.byte	0x03, 0x50
        /*006a*/ 	.short	0x0000


	//----- nvinfo : EIATTR_MAXREG_COUNT
	.align		4
        /*006c*/ 	.byte	0x03, 0x1b
        /*006e*/ 	.short	0x00ff


	//----- nvinfo : EIATTR_NUM_BARRIERS
	.align		4
        /*0070*/ 	.byte	0x02, 0x4c
        /*0072*/ 	.byte	0x01
	.zero		1


	//----- nvinfo : EIATTR_MERCURY_ISA_VERSION
	.align		4
        /*0074*/ 	.byte	0x03, 0x5f
        /*0076*/ 	.short	0x0101


	//----- nvinfo : EIATTR_VRC_CTA_INIT_COUNT
	.align		4
        /*0078*/ 	.byte	0x02, 0x4a
	.zero		1
	.zero		1


	//----- nvinfo : EIATTR_EXIT_INSTR_OFFSETS
	.align		4
        /*007c*/ 	.byte	0x04, 0x1c
        /*007e*/ 	.short	(.L_301 - .L_300)


	//   ....[0]....
.L_300:
        /*0080*/ 	.word	0x00000bc0


	//   ....[1]....
        /*0084*/ 	.word	0x00000c10


	//----- nvinfo : EIATTR_CRS_STACK_SIZE
	.align		4
.L_301:
        /*0088*/ 	.byte	0x04, 0x1e
        /*008a*/ 	.short	(.L_303 - .L_302)
.L_302:
        /*008c*/ 	.word	0x00000000


	//----- nvinfo : EIATTR_CBANK_PARAM_SIZE
	.align		4
.L_303:
        /*0090*/ 	.byte	0x03, 0x19
        /*0092*/ 	.short	0x0024


	//----- nvinfo : EIATTR_PARAM_CBANK
	.align		4
        /*0094*/ 	.byte	0x04, 0x0a
        /*0096*/ 	.short	(.L_305 - .L_304)
	.align		4
.L_304:
        /*0098*/ 	.word	index@(.nv.constant0._Z10aTb_gpu_dbPKfS0_Pfiii)
        /*009c*/ 	.short	0x0380
        /*009e*/ 	.short	0x0024


	//----- nvinfo : EIATTR_SW_WAR
	.align		4
.L_305:
        /*00a0*/ 	.byte	0x04, 0x36
        /*00a2*/ 	.short	(.L_307 - .L_306)
.L_306:
        /*00a4*/ 	.word	0x00000008
.L_307:


//--------------------- .nv.info._Z12aTb_gpu_i2j2PKfS0_Pfiii --------------------------
	.section	.nv.info._Z12aTb_gpu_i2j2PKfS0_Pfiii,"",@"SHT_CUDA_INFO"
	.sectionflags	@""
	.align	4


	//----- nvinfo : EIATTR_CUDA_API_VERSION
	.align		4
        /*0000*/ 	.byte	0x04, 0x37
        /*0002*/ 	.short	(.L_309 - .L_308)
.L_308:
        /*0004*/ 	.word	0x00000082


	//----- nvinfo : EIATTR_KPARAM_INFO
	.align		4
.L_309:
        /*0008*/ 	.byte	0x04, 0x17
        /*000a*/ 	.short	(.L_311 - .L_310)
.L_310:
        /*000c*/ 	.word	0x00000000
        /*0010*/ 	.short	0x0005
        /*0012*/ 	.short	0x0020
        /*0014*/ 	.byte	0x00, 0xf0, 0x11, 0x00


	//----- nvinfo : EIATTR_KPARAM_INFO
	.align		4
.L_311:
        /*0018*/ 	.byte	0x04, 0x17
        /*001a*/ 	.short	(.L_313 - .L_312)
.L_312:
        /*001c*/ 	.word	0x00000000
        /*0020*/ 	.short	0x0004
        /*0022*/ 	.short	0x001c
        /*0024*/ 	.byte	0x00, 0xf0, 0x11, 0x00


	//----- nvinfo : EIATTR_KPARAM_INFO
	.align		4
.L_313:
        /*0028*/ 	.byte	0x04, 0x17
        /*002a*/ 	.short	(.L_315 - .L_314)
.L_314:
        /*002c*/ 	.word	0x00000000
        /*0030*/ 	.short	0x0003
        /*0032*/ 	.short	0x0018
        /*0034*/ 	.byte	0x00, 0xf0, 0x11, 0x00


	//----- nvinfo : EIATTR_KPARAM_INFO
	.align		4
.L_315:
        /*0038*/ 	.byte	0x04, 0x17
        /*003a*/ 	.short	(.L_317 - .L_316)
.L_316:
        /*003c*/ 	.word	0x00000000
        /*0040*/ 	.short	0x0002
        /*0042*/ 	.short	0x0010
        /*0044*/ 	.byte	0x00, 0xf5, 0x21, 0x00


	//----- nvinfo : EIATTR_KPARAM_INFO
	.align		4
.L_317:
        /*0048*/ 	.byte	0x04, 0x17
        /*004a*/ 	.short	(.L_319 - .L_318)
.L_318:
        /*004c*/ 	.word	0x00000000
        /*0050*/ 	.short	0x0001
        /*0052*/ 	.short	0x0008
        /*0054*/ 	.byte	0x00, 0xf5, 0x21, 0x00


	//----- nvinfo : EIATTR_KPARAM_INFO
	.align		4
.L_319:
        /*0058*/ 	.byte	0x04, 0x17
        /*005a*/ 	.short	(.L_321 - .L_320)
.L_320:
        /*005c*/ 	.word	0x00000000
        /*0060*/ 	.short	0x0000
        /*0062*/ 	.short	0x0000
        /*0064*/ 	.byte	0x00, 0xf5, 0x21, 0x00


	//----- nvinfo : EIATTR_SPARSE_MMA_MASK
	.align		4
.L_321:
        /*0068*/ 	.byte	0x03, 0x50
        /*006a*/ 	.short	0x0000


	//----- nvinfo : EIATTR_MAXREG_COUNT
	.align		4
        /*006c*/ 	.byte	0x03, 0x1b
        /*006e*/ 	.short	0x00ff


	//----- nvinfo : EIATTR_NUM_BARRIERS
	.align		4
        /*0070*/ 	.byte	0x02, 0x4c
        /*0072*/ 	.byte	0x01
	.zero		1


	//----- nvinfo : EIATTR_MERCURY_ISA_VERSION
	.align		4
        /*0074*/ 	.byte	0x03, 0x5f
        /*0076*/ 	.short	0x0101


	//----- nvinfo : EIATTR_VRC_CTA_INIT_COUNT
	.align		4
        /*0078*/ 	.byte	0x02, 0x4a
	.zero		1
	.zero		1


	//----- nvinfo : EIATTR_EXIT_INSTR_OFFSETS
	.align		4
        /*007c*/ 	.byte	0x04, 0x1c
        /*007e*/ 	.short	(.L_323 - .L_322)


	//   ....[0]....
.L_322:
        /*0080*/ 	.word	0x00001d20


	//   ....[1]....
        /*0084*/ 	.word	0x00001d70


	//----- nvinfo : EIATTR_CRS_STACK_SIZE
	.align		4
.L_323:
        /*0088*/ 	.byte	0x04, 0x1e
        /*008a*/ 	.short	(.L_325 - .L_324)
.L_324:
        /*008c*/ 	.word	0x00000000


	//----- nvinfo : EIATTR_CBANK_PARAM_SIZE
	.align		4
.L_325:
        /*0090*/ 	.byte	0x03, 0x19
        /*0092*/ 	.short	0x0024


	//----- nvinfo : EIATTR_PARAM_CBANK
	.align		4
        /*0094*/ 	.byte	0x04, 0x0a
        /*0096*/ 	.short	(.L_327 - .L_326)
	.align		4
.L_326:
        /*0098*/ 	.word	index@(.nv.constant0._Z12aTb_gpu_i2j2PKfS0_Pfiii)
        /*009c*/ 	.short	0x0380
        /*009e*/ 	.short	0x0024


	//----- nvinfo : EIATTR_SW_WAR
	.align		4
.L_327:
        /*00a0*/ 	.byte	0x04, 0x36
        /*00a2*/ 	.short	(.L_329 - .L_328)
.L_328:
        /*00a4*/ 	.word	0x00000008
.L_329:


//--------------------- .nv.info._Z14aTb_gpu_i2j2dbPKfS0_Pfiii --------------------------
	.section	.nv.info._Z14aTb_gpu_i2j2dbPKfS0_Pfiii,"",@"SHT_CUDA_INFO"
	.sectionflags	@""
	.align	4


	//----- nvinfo : EIATTR_CUDA_API_VERSION
	.align		4
        /*0000*/ 	.byte	0x04, 0x37
        /*0002*/ 	.short	(.L_331 - .L_330)
.L_330:
        /*0004*/ 	.word	0x00000082


	//----- nvinfo : EIATTR_KPARAM_INFO
	.align		4
.L_331:
        /*0008*/ 	.byte	0x04, 0x17
        /*000a*/ 	.short	(.L_333 - .L_332)
.L_332:
        /*000c*/ 	.word	0x00000000
        /*0010*/ 	.short	0x0005
        /*0012*/ 	.short	0x0020
        /*0014*/ 	.byte	0x00, 0xf0, 0x11, 0x00


	//----- nvinfo : EIATTR_KPARAM_INFO
	.align		4
.L_333:
        /*0018*/ 	.byte	0x04, 0x17
        /*001a*/ 	.short	(.L_335 - .L_334)
.L_334:
        /*001c*/ 	.word	0x00000000
        /*0020*/ 	.short	0x0004
        /*0022*/ 	.short	0x001c
        /*0024*/ 	.byte	0x00, 0xf0, 0x11, 0x00


	//----- nvinfo : EIATTR_KPARAM_INFO
	.align		4
.L_335:
        /*0028*/ 	.byte	0x04, 0x17
        /*002a*/ 	.short	(.L_337 - .L_336)
.L_336:
        /*002c*/ 	.word	0x00000000
        /*0030*/ 	.short	0x0003
        /*0032*/ 	.short	0x0018
        /*0034*/ 	.byte	0x00, 0xf0, 0x11, 0x00


	//----- nvinfo : EIATTR_KPARAM_INFO
	.align		4
.L_337:
        /*0038*/ 	.byte	0x04, 0x17
        /*003a*/ 	.short	(.L_339 - .L_338)
.L_338:
        /*003c*/ 	.word	0x00000000
        /*0040*/ 	.short	0x0002
        /*0042*/ 	.short	0x0010
        /*0044*/ 	.byte	0x00, 0xf5, 0x21, 0x00


	//----- nvinfo : EIATTR_KPARAM_INFO
	.align		4
.L_339:
        /*0048*/ 	.byte	0x04, 0x17
        /*004a*/ 	.short	(.L_341 - .L_340)
.L_340:
        /*004c*/ 	.word	0x00000000
        /*0050*/ 	.short	0x0001
        /*0052*/ 	.short	0x0008
        /*0054*/ 	.byte	0x00, 0xf5, 0x21, 0x00


	//----- nvinfo : EIATTR_KPARAM_INFO
	.align		4
.L_341:
        /*0058*/ 	.byte	0x04, 0x17
        /*005a*/ 	.short	(.L_343 - .L_342)
.L_342:
        /*005c*/ 	.word	0x00000000
        /*0060*/ 	.short	0x0000
        /*0062*/ 	.short	0x0000
        /*0064*/ 	.byte	0x00, 0xf5, 0x21, 0x00


	//----- nvinfo : EIATTR_SPARSE_MMA_MASK
	.align		4
.L_343:
        /*0068*/ 	.byte	0x03, 0x50
        /*006a*/ 	.short	0x0000


	//----- nvinfo : EIATTR_MAXREG_COUNT
	.align		4
        /*006c*/ 	.byte	0x03, 0x1b
        /*006e*/ 	.short	0x00ff


	//----- nvinfo : EIATTR_NUM_BARRIERS
	.align		4
        /*0070*/ 	.byte	0x02, 0x4c
        /*0072*/ 	.byte	0x01
	.zero		1


	//----- nvinfo : EIATTR_MERCURY_ISA_VERSION
	.align		4
        /*0074*/ 	.byte	0x03, 0x5f
        /*0076*/ 	.short	0x0101


	//----- nvinfo : EIATTR_VRC_CTA_INIT_COUNT
	.align		4
        /*0078*/ 	.byte	0x02, 0x4a
	.zero		1
	.zero		1


	//----- nvinfo : EIATTR_EXIT_INSTR_OFFSETS
	.align		4
        /*007c*/ 	.byte	0x04, 0x1c
        /*007e*/ 	.short	(.L_345 - .L_344)


	//   ....[0]....
.L_344:
        /*0080*/ 	.word	0x00002450


	//   ....[1]....
        /*0084*/ 	.word	0x000024a0


	//----- nvinfo : EIATTR_CRS_STACK_SIZE
	.align		4
.L_345:
        /*0088*/ 	.byte	0x04, 0x1e
        /*008a*/ 	.short	(.L_347 - .L_346)
.L_346:
        /*008c*/ 	.word	0x00000000


	//----- nvinfo : EIATTR_CBANK_PARAM_SIZE
	.align		4
.L_347:
        /*0090*/ 	.byte	0x03, 0x19
        /*0092*/ 	.short	0x0024


	//----- nvinfo : EIATTR_PARAM_CBANK
	.align		4
        /*0094*/ 	.byte	0x04, 0x0a
        /*0096*/ 	.short	(.L_349 - .L_348)
	.align		4
.L_348:
        /*0098*/ 	.word	index@(.nv.constant0._Z14aTb_gpu_i2j2dbPKfS0_Pfiii)
        /*009c*/ 	.short	0x0380
        /*009e*/ 	.short	0x0024


	//----- nvinfo : EIATTR_SW_WAR
	.align		4
.L_349:
        /*00a0*/ 	.byte	0x04, 0x36
        /*00a2*/ 	.short	(.L_351 - .L_350)
.L_350:
        /*00a4*/ 	.word	0x00000008
.L_351:


//--------------------- .nv.info._Z14aTb_gpu_i4j4dbPKfS0_Pfiii --------------------------
	.section	.nv.info._Z14aTb_gpu_i4j4dbPKfS0_Pfiii,"",@"SHT_CUDA_INFO"
	.sectionflags	@""
	.align	4


	//----- nvinfo : EIATTR_CUDA_API_VERSION
	.align		4
        /*0000*/ 	.byte	0x04, 0x37
        /*0002*/ 	.short	(.L_353 - .L_352)
.L_352:
        /*0004*/ 	.word	0x00000082


	//----- nvinfo : EIATTR_KPARAM_INFO
	.align		4
.L_353:
        /*0008*/ 	.byte	0x04, 0x17
        /*000a*/ 	.short	(.L_355 - .L_354)
.L_354:
        /*000c*/ 	.word	0x00000000
        /*0010*/ 	.short	0x0005
        /*0012*/ 	.short	0x0020
        /*0014*/ 	.byte	0x00, 0xf0, 0x11, 0x00


	//----- nvinfo : EIATTR_KPARAM_INFO
	.align		4
.L_355:
        /*0018*/ 	.byte	0x04, 0x17
        /*001a*/ 	.short	(.L_357 - .L_356)
.L_356:
        /*001c*/ 	.word	0x00000000
        /*0020*/ 	.short	0x0004
        /*0022*/ 	.short	0x001c
        /*0024*/ 	.byte	0x00, 0xf0, 0x11, 0x00


	//----- nvinfo : EIATTR_KPARAM_INFO
	.align		4
.L_357:
        /*0028*/ 	.byte	0x04, 0x17
        /*002a*/ 	.short	(.L_359 - .L_358)
.L_358:
        /*002c*/ 	.word	0x00000000
        /*0030*/ 	.short	0x0003
        /*0032*/ 	.short	0x0018
        /*0034*/ 	.byte	0x00, 0xf0, 0x11, 0x00


	//----- nvinfo : EIATTR_KPARAM_INFO
	.align		4
.L_359:
        /*0038*/ 	.byte	0x04, 0x17
        /*003a*/ 	.short	(.L_361 - .L_360)
.L_360:
        /*003c*/ 	.word	0x00000000
        /*0040*/ 	.short	0x0002
        /*0042*/ 	.short	0x0010
        /*0044*/ 	.byte	0x00, 0xf5, 0x21, 0x00


	//----- nvinfo : EIATTR_KPARAM_INFO
	.align		4
.L_361:
        /*0048*/ 	.byte	0x04, 0x17
        /*004a*/ 	.short	(.L_363 - .L_362)
.L_362:
        /*004c*/ 	.word	0x00000000
        /*0050*/ 	.short	0x0001
        /*0052*/ 	.short	0x0008
        /*0054*/ 	.byte	0x00, 0xf5, 0x21, 0x00


	//----- nvinfo : EIATTR_KPARAM_INFO
	.align		4
.L_363:
        /*0058*/ 	.byte	0x04, 0x17
        /*005a*/ 	.short	(.L_365 - .L_364)
.L_364:
        /*005c*/ 	.word	0x00000000
        /*0060*/ 	.short	0x0000
        /*0062*/ 	.short	0x0000
        /*0064*/ 	.byte	0x00, 0xf5, 0x21, 0x00


	//----- nvinfo : EIATTR_SPARSE_MMA_MASK
	.align		4
.L_365:
        /*0068*/ 	.byte	0x03, 0x50
        /*006a*/ 	.short	0x0000


	//----- nvinfo : EIATTR_MAXREG_COUNT
	.align		4
        /*006c*/ 	.byte	0x03, 0x1b
        /*006e*/ 	.short	0x00ff


	//----- nvinfo : EIATTR_NUM_BARRIERS
	.align		4
        /*0070*/ 	.byte	0x02, 0x4c
        /*0072*/ 	.byte	0x01
	.zero		1


	//----- nvinfo : EIATTR_MERCURY_ISA_VERSION
	.align		4
        /*0074*/ 	.byte	0x03, 0x5f
        /*0076*/ 	.short	0x0101


	//----- nvinfo : EIATTR_VRC_CTA_INIT_COUNT
	.align		4
        /*0078*/ 	.byte	0x02, 0x4a
	.zero		1
	.zero		1


	//----- nvinfo : EIATTR_EXIT_INSTR_OFFSETS
	.align		4
        /*007c*/ 	.byte	0x04, 0x1c
        /*007e*/ 	.short	(.L_367 - .L_366)


	//   ....[0]....
.L_366:
        /*0080*/ 	.word	0x00007360


	//   ....[1]....
        /*0084*/ 	.word	0x000073b0


	//----- nvinfo : EIATTR_CRS_STACK_SIZE
	.align		4
.L_367:
        /*0088*/ 	.byte	0x04, 0x1e
        /*008a*/ 	.short	(.L_369 - .L_368)
.L_368:
        /*008c*/ 	.word	0x00000000


	//----- nvinfo : EIATTR_CBANK_PARAM_SIZE
	.align		4
.L_369:
        /*0090*/ 	.byte	0x03, 0x19
        /*0092*/ 	.short	0x0024


	//----- nvinfo : EIATTR_PARAM_CBANK
	.align		4
        /*0094*/ 	.byte	0x04, 0x0a
        /*0096*/ 	.short	(.L_371 - .L_370)
	.align		4
.L_370:
        /*0098*/ 	.word	index@(.nv.constant0._Z14aTb_gpu_i4j4dbPKfS0_Pfiii)
        /*009c*/ 	.short	0x0380
        /*009e*/ 	.short	0x0024


	//----- nvinfo : EIATTR_SW_WAR
	.align		4
.L_371:
        /*00a0*/ 	.byte	0x04, 0x36
        /*00a2*/ 	.short	(.L_373 - .L_372)
.L_372:
        /*00a4*/ 	.word	0x00000008
.L_373:


//--------------------- .nv.info._Z12aTb_gpu_i4j4PKfS0_Pfiii --------------------------
	.section	.nv.info._Z12aTb_gpu_i4j4PKfS0_Pfiii,"",@"SHT_CUDA_INFO"
	.sectionflags	@""
	.align	4


	//----- nvinfo : EIATTR_CUDA_API_VERSION
	.align		4
        /*0000*/ 	.byte	0x04, 0x37
        /*0002*/ 	.short	(.L_375 - .L_374)
.L_374:
        /*0004*/ 	.word	0x00000082


	//----- nvinfo : EIATTR_KPARAM_INFO
	.align		4
.L_375:
        /*0008*/ 	.byte	0x04, 0x17
        /*000a*/ 	.short	(.L_377 - .L_376)
.L_376:
        /*000c*/ 	.word	0x00000000
        /*0010*/ 	.short	0x0005
        /*0012*/ 	.short	0x0020
        /*0014*/ 	.byte	0x00, 0xf0, 0x11, 0x00


	//----- nvinfo : EIATTR_KPARAM_INFO
	.align		4
.L_377:
        /*0018*/ 	.byte	0x04, 0x17
        /*001a*/ 	.short	(.L_379 - .L_378)
.L_378:
        /*001c*/ 	.word	0x00000000
        /*0020*/ 	.short	0x0004
        /*0022*/ 	.short	0x001c
        /*0024*/ 	.byte	0x00, 0xf0, 0x11, 0x00


	//----- nvinfo : EIATTR_KPARAM_INFO
	.align		4
.L_379:
        /*0028*/ 	.byte	0x04, 0x17
        /*002a*/ 	.short	(.L_381 - .L_380)
.L_380:
        /*002c*/ 	.word	0x00000000
        /*0030*/ 	.short	0x0003
        /*0032*/ 	.short	0x0018
        /*0034*/ 	.byte	0x00, 0xf0, 0x11, 0x00


	//----- nvinfo : EIATTR_KPARAM_INFO
	.align		4
.L_381:
        /*0038*/ 	.byte	0x04, 0x17
        /*003a*/ 	.short	(.L_383 - .L_382)
.L_382:
        /*003c*/ 	.word	0x00000000
        /*0040*/ 	.short	0x0002
        /*0042*/ 	.short	0x0010
        /*0044*/ 	.byte	0x00, 0xf5, 0x21, 0x00


	//----- nvinfo : EIATTR_KPARAM_INFO
	.align		4
.L_383:
        /*0048*/ 	.byte	0x04, 0x17
        /*004a*/ 	.short	(.L_385 - .L_384)
.L_384:
        /*004c*/ 	.word	0x00000000
        /*0050*/ 	.short	0x0001
        /*0052*/ 	.short	0x0008
        /*0054*/ 	.byte	0x00, 0xf5, 0x21, 0x00


	//----- nvinfo : EIATTR_KPARAM_INFO
	.align		4
.L_385:
        /*0058*/ 	.byte	0x04, 0x17
        /*005a*/ 	.short	(.L_387 - .L_386)
.L_386:
        /*005c*/ 	.word	0x00000000
        /*0060*/ 	.short	0x0000
        /*0062*/ 	.short	0x0000
        /*0064*/ 	.byte	0x00, 0xf5, 0x21, 0x00


	//----- nvinfo : EIATTR_SPARSE_MMA_MASK
	.align		4
.L_387:
        /*0068*/ 	.byte	0x03, 0x50
        /*006a*/ 	.short	0x0000


	//----- nvinfo : EIATTR_MAXREG_COUNT
	.align		4
        /*006c*/ 	.byte	0x03, 0x1b
        /*006e*/ 	.short	0x00ff


	//----- nvinfo : EIATTR_NUM_BARRIERS
	.align		4
        /*0070*/ 	.byte	0x02, 0x4c
        /*0072*/ 	.byte	0x01
	.zero		1


	//----- nvinfo : EIATTR_MERCURY_ISA_VERSION
	.align		4
        /*0074*/ 	.byte	0x03, 0x5f
        /*0076*/ 	.short	0x0101


	//----- nvinfo : EIATTR_VRC_CTA_INIT_COUNT
	.align		4
        /*0078*/ 	.byte	0x02, 0x4a
	.zero		1
	.zero		1


	//----- nvinfo : EIATTR_EXIT_INSTR_OFFSETS
	.align		4
        /*007c*/ 	.byte	0x04, 0x1c
        /*007e*/ 	.short	(.L_389 - .L_388)


	//   ....[0]....
.L_388:
        /*0080*/ 	.word	0x000068e0


	//   ....[1]....
        /*0084*/ 	.word	0x00006930


	//----- nvinfo : EIATTR_CRS_STACK_SIZE
	.align		4
.L_389:
        /*0088*/ 	.byte	0x04, 0x1e
        /*008a*/ 	.short	(.L_391 - .L_390)
.L_390:
        /*008c*/ 	.word	0x00000000


	//----- nvinfo : EIATTR_CBANK_PARAM_SIZE
	.align		4
.L_391:
        /*0090*/ 	.byte	0x03, 0x19
        /*0092*/ 	.short	0x0024


	//----- nvinfo : EIATTR_PARAM_CBANK
	.align		4
        /*0094*/ 	.byte	0x04, 0x0a
        /*0096*/ 	.short	(.L_393 - .L_392)
	.align		4
.L_392:
        /*0098*/ 	.word	index@(.nv.constant0._Z12aTb_gpu_i4j4PKfS0_Pfiii)
        /*009c*/ 	.short	0x0380
        /*009e*/ 	.short	0x0024


	//----- nvinfo : EIATTR_SW_WAR
	.align		4
.L_393:
        /*00a0*/ 	.byte	0x04, 0x36
        /*00a2*/ 	.short	(.L_395 - .L_394)
.L_394:
        /*00a4*/ 	.word	0x00000008
.L_395:


//--------------------- .nv.info._Z7aTb_gpuPKfS0_Pfiii --------------------------
	.section	.nv.info._Z7aTb_gpuPKfS0_Pfiii,"",@"SHT_CUDA_INFO"
	.sectionflags	@""
	.align	4


	//----- nvinfo : EIATTR_CUDA_API_VERSION
	.align		4
        /*0000*/ 	.byte	0x04, 0x37
        /*0002*/ 	.short	(.L_397 - .L_396)
.L_396:
        /*0004*/ 	.word	0x00000082


	//----- nvinfo : EIATTR_KPARAM_INFO
	.align		4
.L_397:
        /*0008*/ 	.byte	0x04, 0x17
        /*000a*/ 	.short	(.L_399 - .L_398)
.L_398:
        /*000c*/ 	.word	0x00000000
        /*0010*/ 	.short	0x0005
        /*0012*/ 	.short	0x0020
        /*0014*/ 	.byte	0x00, 0xf0, 0x11, 0x00


	//----- nvinfo : EIATTR_KPARAM_INFO
	.align		4
.L_399:
        /*0018*/ 	.byte	0x04, 0x17
        /*001a*/ 	.short	(.L_401 - .L_400)
.L_400:
        /*001c*/ 	.word	0x00000000
        /*0020*/ 	.short	0x0004
        /*0022*/ 	.short	0x001c
        /*0024*/ 	.byte	0x00, 0xf0, 0x11, 0x00


	//----- nvinfo : EIATTR_KPARAM_INFO
	.align		4
.L_401:
        /*0028*/ 	.byte	0x04, 0x17
        /*002a*/ 	.short	(.L_403 - .L_402)
.L_402:
        /*002c*/ 	.word	0x00000000
        /*0030*/ 	.short	0x0003
        /*0032*/ 	.short	0x0018
        /*0034*/ 	.byte	0x00, 0xf0, 0x11, 0x00


	//----- nvinfo : EIATTR_KPARAM_INFO
	.align		4
.L_403:
        /*0038*/ 	.byte	0x04, 0x17
        /*003a*/ 	.short	(.L_405 - .L_404)
.L_404:
        /*003c*/ 	.word	0x00000000
        /*0040*/ 	.short	0x0002
        /*0042*/ 	.short	0x0010
        /*0044*/ 	.byte	0x00, 0xf5, 0x21, 0x00


	//----- nvinfo : EIATTR_KPARAM_INFO
	.align		4
.L_405:
        /*0048*/ 	.byte	0x04, 0x17
        /*004a*/ 	.short	(.L_407 - .L_406)
.L_406:
        /*004c*/ 	.word	0x00000000
        /*0050*/ 	.short	0x0001
        /*0052*/ 	.short	0x0008
        /*0054*/ 	.byte	0x00, 0xf5, 0x21, 0x00


	//----- nvinfo : EIATTR_KPARAM_INFO
	.align		4
.L_407:
        /*0058*/ 	.byte	0x04, 0x17
        /*005a*/ 	.short	(.L_409 - .L_408)
.L_408:
        /*005c*/ 	.word	0x00000000
        /*0060*/ 	.short	0x0000
        /*0062*/ 	.short	0x0000
        /*0064*/ 	.byte	0x00, 0xf5, 0x21, 0x00


	//----- nvinfo : EIATTR_SPARSE_MMA_MASK
	.align		4
.L_409:
        /*0068*/ 	.byte	0x03, 0x50
        /*006a*/ 	.short	0x0000


	//----- nvinfo : EIATTR_MAXREG_COUNT
	.align		4
        /*006c*/ 	.byte	0x03, 0x1b
        /*006e*/ 	.short	0x00ff


	//----- nvinfo : EIATTR_NUM_BARRIERS
	.align		4
        /*0070*/ 	.byte	0x02, 0x4c
        /*0072*/ 	.byte	0x01
	.zero		1


	//----- nvinfo : EIATTR_MERCURY_ISA_VERSION
	.align		4
        /*0074*/ 	.byte	0x03, 0x5f
        /*0076*/ 	.short	0x0101


	//----- nvinfo : EIATTR_VRC_CTA_INIT_COUNT
	.align		4
        /*0078*/ 	.byte	0x02, 0x4a
	.zero		1
	.zero		1


	//----- nvinfo : EIATTR_EXIT_INSTR_OFFSETS
	.align		4
        /*007c*/ 	.byte	0x04, 0x1c
        /*007e*/ 	.short	(.L_411 - .L_410)


	//   ....[0]....
.L_410:
        /*0080*/ 	.word	0x000068e0


	//   ....[1]....
        /*0084*/ 	.word	0x00006930


	//----- nvinfo : EIATTR_CRS_STACK_SIZE
	.align		4
.L_411:
        /*0088*/ 	.byte	0x04, 0x1e
        /*008a*/ 	.short	(.L_413 - .L_412)
.L_412:
        /*008c*/ 	.word	0x00000000


	//----- nvinfo : EIATTR_CBANK_PARAM_SIZE
	.align		4
.L_413:
        /*0090*/ 	.byte	0x03, 0x19
        /*0092*/ 	.short	0x0024


	//----- nvinfo : EIATTR_PARAM_CBANK
	.align		4
        /*0094*/ 	.byte	0x04, 0x0a
        /*0096*/ 	.short	(.L_415 - .L_414)
	.align		4
.L_414:
        /*0098*/ 	.word	index@(.nv.constant0._Z7aTb_gpuPKfS0_Pfiii)
        /*009c*/ 	.short	0x0380
        /*009e*/ 	.short	0x0024


	//----- nvinfo : EIATTR_SW_WAR
	.align		4
.L_415:
        /*00a0*/ 	.byte	0x04, 0x36
        /*00a2*/ 	.short	(.L_417 - .L_416)
.L_416:
        /*00a4*/ 	.word	0x00000008
.L_417:


//--------------------- .nv.info._Z6ab_gpuPKfS0_Pfiii --------------------------
	.section	.nv.info._Z6ab_gpuPKfS0_Pfiii,"",@"SHT_CUDA_INFO"
	.sectionflags	@""
	.align	4


	//----- nvinfo : EIATTR_CUDA_API_VERSION
	.align		4
        /*0000*/ 	.byte	0x04, 0x37
        /*0002*/ 	.short	(.L_419 - .L_418)
.L_418:
        /*0004*/ 	.word	0x00000082


	//----- nvinfo : EIATTR_KPARAM_INFO
	.align		4
.L_419:
        /*0008*/ 	.byte	0x04, 0x17
        /*000a*/ 	.short	(.L_421 - .L_420)
.L_420:
        /*000c*/ 	.word	0x00000000
        /*0010*/ 	.short	0x0005
        /*0012*/ 	.short	0x0020
        /*0014*/ 	.byte	0x00, 0xf0, 0x11, 0x00


	//----- nvinfo : EIATTR_KPARAM_INFO
	.align		4
.L_421:
        /*0018*/ 	.byte	0x04, 0x17
        /*001a*/ 	.short	(.L_423 - .L_422)
.L_422:
        /*001c*/ 	.word	0x00000000
        /*0020*/ 	.short	0x0004
        /*0022*/ 	.short	0x001c
        /*0024*/ 	.byte	0x00, 0xf0, 0x11, 0x00


	//----- nvinfo : EIATTR_KPARAM_INFO
	.align		4
.L_423:
        /*0028*/ 	.byte	0x04, 0x17
        /*002a*/ 	.short	(.L_425 - .L_424)
.L_424:
        /*002c*/ 	.word	0x00000000
        /*0030*/ 	.short	0x0003
        /*0032*/ 	.short	0x0018
        /*0034*/ 	.byte	0x00, 0xf0, 0x11, 0x00


	//----- nvinfo : EIATTR_KPARAM_INFO
	.align		4
.L_425:
        /*0038*/ 	.byte	0x04, 0x17
        /*003a*/ 	.short	(.L_427 - .L_426)
.L_426:
        /*003c*/ 	.word	0x00000000
        /*0040*/ 	.short	0x0002
        /*0042*/ 	.short	0x0010
        /*0044*/ 	.byte	0x00, 0xf5, 0x21, 0x00


	//----- nvinfo : EIATTR_KPARAM_INFO
	.align		4
.L_427:
        /*0048*/ 	.byte	0x04, 0x17
        /*004a*/ 	.short	(.L_429 - .L_428)
.L_428:
        /*004c*/ 	.word	0x00000000
        /*0050*/ 	.short	0x0001
        /*0052*/ 	.short	0x0008
        /*0054*/ 	.byte	0x00, 0xf5, 0x21, 0x00


	//----- nvinfo : EIATTR_KPARAM_INFO
	.align		4
.L_429:
        /*0058*/ 	.byte	0x04, 0x17
        /*005a*/ 	.short	(.L_431 - .L_430)
.L_430:
        /*005c*/ 	.word	0x00000000
        /*0060*/ 	.short	0x0000
        /*0062*/ 	.short	0x0000
        /*0064*/ 	.byte	0x00, 0xf5, 0x21, 0x00


	//----- nvinfo : EIATTR_SPARSE_MMA_MASK
	.align		4
.L_431:
        /*0068*/ 	.byte	0x03, 0x50
        /*006a*/ 	.short	0x0000


	//----- nvinfo : EIATTR_MAXREG_COUNT
	.align		4
        /*006c*/ 	.byte	0x03, 0x1b
        /*006e*/ 	.short	0x00ff


	//----- nvinfo : EIATTR_NUM_BARRIERS
	.align		4
        /*0070*/ 	.byte	0x02, 0x4c
        /*0072*/ 	.byte	0x01
	.zero		1


	//----- nvinfo : EIATTR_MERCURY_ISA_VERSION
	.align		4
        /*0074*/ 	.byte	0x03, 0x5f
        /*0076*/ 	.short	0x0101


	//----- nvinfo : EIATTR_VRC_CTA_INIT_COUNT
	.align		4
        /*0078*/ 	.byte	0x02, 0x4a
	.zero		1
	.zero		1


	//----- nvinfo : EIATTR_EXIT_INSTR_OFFSETS
	.align		4
        /*007c*/ 	.byte	0x04, 0x1c
        /*007e*/ 	.short	(.L_433 - .L_432)


	//   ....[0]....
.L_432:
        /*0080*/ 	.word	0x00000b50


	//   ....[1]....
        /*0084*/ 	.word	0x00000ba0


	//----- nvinfo : EIATTR_CRS_STACK_SIZE
	.align		4
.L_433:
        /*0088*/ 	.byte	0x04, 0x1e
        /*008a*/ 	.short	(.L_435 - .L_434)
.L_434:
        /*008c*/ 	.word	0x00000000


	//----- nvinfo : EIATTR_CBANK_PARAM_SIZE
	.align		4
.L_435:
        /*0090*/ 	.byte	0x03, 0x19
        /*0092*/ 	.short	0x0024


	//----- nvinfo : EIATTR_PARAM_CBANK
	.align		4
        /*0094*/ 	.byte	0x04, 0x0a
        /*0096*/ 	.short	(.L_437 - .L_436)
	.align		4
.L_436:
        /*0098*/ 	.word	index@(.nv.constant0._Z6ab_gpuPKfS0_Pfiii)
        /*009c*/ 	.short	0x0380
        /*009e*/ 	.short	0x0024


	//----- nvinfo : EIATTR_SW_WAR
	.align		4
.L_437:
        /*00a0*/ 	.byte	0x04, 0x36
        /*00a2*/ 	.short	(.L_439 - .L_438)
.L_438:
        /*00a4*/ 	.word	0x00000008
.L_439:


//--------------------- .nv.info._Z9ab_gpu_dbPKfS0_Pfiii --------------------------
	.section	.nv.info._Z9ab_gpu_dbPKfS0_Pfiii,"",@"SHT_CUDA_INFO"
	.sectionflags	@""
	.align	4


	//----- nvinfo : EIATTR_CUDA_API_VERSION
	.align		4
        /*0000*/ 	.byte	0x04, 0x37
        /*0002*/ 	.short	(.L_441 - .L_440)
.L_440:
        /*0004*/ 	.word	0x00000082


	//----- nvinfo : EIATTR_KPARAM_INFO
	.align		4
.L_441:
        /*0008*/ 	.byte	0x04, 0x17
        /*000a*/ 	.short	(.L_443 - .L_442)
.L_442:
        /*000c*/ 	.word	0x00000000
        /*0010*/ 	.short	0x0005
        /*0012*/ 	.short	0x0020
        /*0014*/ 	.byte	0x00, 0xf0, 0x11, 0x00


	//----- nvinfo : EIATTR_KPARAM_INFO
	.align		4
.L_443:
        /*0018*/ 	.byte	0x04, 0x17
        /*001a*/ 	.short	(.L_445 - .L_444)
.L_444:
        /*001c*/ 	.word	0x00000000
        /*0020*/ 	.short	0x0004
        /*0022*/ 	.short	0x001c
        /*0024*/ 	.byte	0x00, 0xf0, 0x11, 0x00


	//----- nvinfo : EIATTR_KPARAM_INFO
	.align		4
.L_445:
        /*0028*/ 	.byte	0x04, 0x17
        /*002a*/ 	.short	(.L_447 - .L_446)
.L_446:
        /*002c*/ 	.word	0x00000000
        /*0030*/ 	.short	0x0003
        /*0032*/ 	.short	0x0018
        /*0034*/ 	.byte	0x00, 0xf0, 0x11, 0x00


	//----- nvinfo : EIATTR_KPARAM_INFO
	.align		4
.L_447:
        /*0038*/ 	.byte	0x04, 0x17
        /*003a*/ 	.short	(.L_449 - .L_448)
.L_448:
        /*003c*/ 	.word	0x00000000
        /*0040*/ 	.short	0x0002
        /*0042*/ 	.short	0x0010
        /*0044*/ 	.byte	0x00, 0xf5, 0x21, 0x00


	//----- nvinfo : EIATTR_KPARAM_INFO
	.align		4
.L_449:
        /*0048*/ 	.byte	0x04, 0x17
        /*004a*/ 	.short	(.L_451 - .L_450)
.L_450:
        /*004c*/ 	.word	0x00000000
        /*0050*/ 	.short	0x0001
        /*0052*/ 	.short	0x0008
        /*0054*/ 	.byte	0x00, 0xf5, 0x21, 0x00


	//----- nvinfo : EIATTR_KPARAM_INFO
	.align		4
.L_451:
        /*0058*/ 	.byte	0x04, 0x17
        /*005a*/ 	.short	(.L_453 - .L_452)
.L_452:
        /*005c*/ 	.word	0x00000000
        /*0060*/ 	.short	0x0000
        /*0062*/ 	.short	0x0000
        /*0064*/ 	.byte	0x00, 0xf5, 0x21, 0x00


	//----- nvinfo : EIATTR_SPARSE_MMA_MASK
	.align		4
.L_453:
        /*0068*/ 	.byte	0x03, 0x50
        /*006a*/ 	.short	0x0000


	//----- nvinfo : EIATTR_MAXREG_COUNT
	.align		4
        /*006c*/ 	.byte	0x03, 0x1b
        /*006e*/ 	.short	0x00ff


	//----- nvinfo : EIATTR_NUM_BARRIERS
	.align		4
        /*0070*/ 	.byte	0x02, 0x4c
        /*0072*/ 	.byte	0x01
	.zero		1


	//----- nvinfo : EIATTR_MERCURY_ISA_VERSION
	.align		4
        /*0074*/ 	.byte	0x03, 0x5f
        /*0076*/ 	.short	0x0101


	//----- nvinfo : EIATTR_VRC_CTA_INIT_COUNT
	.align		4
        /*0078*/ 	.byte	0x02, 0x4a
	.zero		1
	.zero		1


	//----- nvinfo : EIATTR_EXIT_INSTR_OFFSETS
	.align		4
        /*007c*/ 	.byte	0x04, 0x1c
        /*007e*/ 	.short	(.L_455 - .L_454)


	//   ....[0]....
.L_454:
        /*0080*/ 	.word	0x00000b50


	//   ....[1]....
        /*0084*/ 	.word	0x00000ba0


	//----- nvinfo : EIATTR_CRS_STACK_SIZE
	.align		4
.L_455:
        /*0088*/ 	.byte	0x04, 0x1e
        /*008a*/ 	.short	(.L_457 - .L_456)
.L_456:
        /*008c*/ 	.word	0x00000000


	//----- nvinfo : EIATTR_CBANK_PARAM_SIZE
	.align		4
.L_457:
        /*0090*/ 	.byte	0x03, 0x19
        /*0092*/ 	.short	0x0024


	//----- nvinfo : EIATTR_PARAM_CBANK
	.align		4
        /*0094*/ 	.byte	0x04, 0x0a
        /*0096*/ 	.short	(.L_459 - .L_458)
	.align		4
.L_458:
        /*0098*/ 	.word	index@(.nv.constant0._Z9ab_gpu_dbPKfS0_Pfiii)
        /*009c*/ 	.short	0x0380
        /*009e*/ 	.short	0x0024


	//----- nvinfo : EIATTR_SW_WAR
	.align		4
.L_459:
        /*00a0*/ 	.byte	0x04, 0x36
        /*00a2*/ 	.short	(.L_461 - .L_460)
.L_460:
        /*00a4*/ 	.word	0x00000008
.L_461:


//--------------------- .nv.info._Z13ab_gpu_i2j2dbPKfS0_Pfiii --------------------------
	.section	.nv.info._Z13ab_gpu_i2j2dbPKfS0_Pfiii,"",@"SHT_CUDA_INFO"
	.sectionflags	@""
	.align	4


	//----- nvinfo : EIATTR_CUDA_API_VERSION
	.align		4
        /*0000*/ 	.byte	0x04, 0x37
        /*0002*/ 	.short	(.L_463 - .L_462)
.L_462:
        /*0004*/ 	.word	0x00000082


	//----- nvinfo : EIATTR_KPARAM_INFO
	.align		4
.L_463:
        /*0008*/ 	.byte	0x04, 0x17
        /*000a*/ 	.short	(.L_465 - .L_464)
.L_464:
        /*000c*/ 	.word	0x00000000
        /*0010*/ 	.short	0x0005
        /*0012*/ 	.short	0x0020
        /*0014*/ 	.byte	0x00, 0xf0, 0x11, 0x00


	//----- nvinfo : EIATTR_KPARAM_INFO
	.align		4
.L_465:
        /*0018*/ 	.byte	0x04, 0x17
        /*001a*/ 	.short	(.L_467 - .L_466)
.L_466:
        /*001c*/ 	.word	0x00000000
        /*0020*/ 	.short	0x0004
        /*0022*/ 	.short	0x001c
        /*0024*/ 	.byte	0x00, 0xf0, 0x11, 0x00


	//----- nvinfo : EIATTR_KPARAM_INFO
	.align		4
.L_467:
        /*0028*/ 	.byte	0x04, 0x17
        /*002a*/ 	.short	(.L_469 - .L_468)
.L_468:
        /*002c*/ 	.word	0x00000000
        /*0030*/ 	.short	0x0003
        /*0032*/ 	.short	0x0018
        /*0034*/ 	.byte	0x00, 0xf0, 0x11, 0x00


	//----- nvinfo : EIATTR_KPARAM_INFO
	.align		4
.L_469:
        /*0038*/ 	.byte	0x04, 0x17
        /*003a*/ 	.short	(.L_471 - .L_470)
.L_470:
        /*003c*/ 	.word	0x00000000
        /*0040*/ 	.short	0x0002
        /*0042*/ 	.short	0x0010
        /*0044*/ 	.byte	0x00, 0xf5, 0x21, 0x00


	//----- nvinfo : EIATTR_KPARAM_INFO
	.align		4
.L_471:
        /*0048*/ 	.byte	0x04, 0x17
        /*004a*/ 	.short	(.L_473 - .L_472)
.L_472:
        /*004c*/ 	.word	0x00000000
        /*0050*/ 	.short	0x0001
        /*0052*/ 	.short	0x0008
        /*0054*/ 	.byte	0x00, 0xf5, 0x21, 0x00


	//----- nvinfo : EIATTR_KPARAM_INFO
	.align		4
.L_473:
        /*0058*/ 	.byte	0x04, 0x17
        /*005a*/ 	.short	(.L_475 - .L_474)
.L_474:
        /*005c*/ 	.word	0x00000000
        /*0060*/ 	.short	0x0000
        /*0062*/ 	.short	0x0000
        /*0064*/ 	.byte	0x00, 0xf5, 0x21, 0x00


	//----- nvinfo : EIATTR_SPARSE_MMA_MASK
	.align		4
.L_475:
        /*0068*/ 	.byte	0x03, 0x50
        /*006a*/ 	.short	0x0000


	//----- nvinfo : EIATTR_MAXREG_COUNT
	.align		4
        /*006c*/ 	.byte	0x03, 0x1b
        /*006e*/ 	.short	0x00ff


	//----- nvinfo : EIATTR_NUM_BARRIERS
	.align		4
        /*0070*/ 	.byte	0x02, 0x4c
        /*0072*/ 	.byte	0x01
	.zero		1


	//----- nvinfo : EIATTR_MERCURY_ISA_VERSION
	.align		4
        /*0074*/ 	.byte	0x03, 0x5f
        /*0076*/ 	.short	0x0101


	//----- nvinfo : EIATTR_VRC_CTA_INIT_COUNT
	.align		4
        /*0078*/ 	.byte	0x02, 0x4a
	.zero		1
	.zero		1


	//----- nvinfo : EIATTR_EXIT_INSTR_OFFSETS
	.align		4
        /*007c*/ 	.byte	0x04, 0x1c
        /*007e*/ 	.short	(.L_477 - .L_476)


	//   ....[0]....
.L_476:
        /*0080*/ 	.word	0x00002080


	//   ....[1]....
        /*0084*/ 	.word	0x000020d0


	//----- nvinfo : EIATTR_CRS_STACK_SIZE
	.align		4
.L_477:
        /*0088*/ 	.byte	0x04, 0x1e
        /*008a*/ 	.short	(.L_479 - .L_478)
.L_478:
        /*008c*/ 	.word	0x00000000


	//----- nvinfo : EIATTR_CBANK_PARAM_SIZE
	.align		4
.L_479:
        /*0090*/ 	.byte	0x03, 0x19
        /*0092*/ 	.short	0x0024


	//----- nvinfo : EIATTR_PARAM_CBANK
	.align		4
        /*0094*/ 	.byte	0x04, 0x0a
        /*0096*/ 	.short	(.L_481 - .L_480)
	.align		4
.L_480:
        /*0098*/ 	.word	index@(.nv.constant0._Z13ab_gpu_i2j2dbPKfS0_Pfiii)
        /*009c*/ 	.short	0x0380
        /*009e*/ 	.short	0x0024


	//----- nvinfo : EIATTR_SW_WAR
	.align		4
.L_481:
        /*00a0*/ 	.byte	0x04, 0x36
        /*00a2*/ 	.short	(.L_483 - .L_482)
.L_482:
        /*00a4*/ 	.word	0x00000008
.L_483:


//--------------------- .nv.info._Z11ab_gpu_i4j4PKfS0_Pfiii --------------------------
	.section	.nv.info._Z11ab_gpu_i4j4PKfS0_Pfiii,"",@"SHT_CUDA_INFO"
	.sectionflags	@""
	.align	4


	//----- nvinfo : EIATTR_CUDA_API_VERSION
	.align		4
        /*0000*/ 	.byte	0x04, 0x37
        /*0002*/ 	.short	(.L_485 - .L_484)
.L_484:
        /*0004*/ 	.word	0x00000082


	//----- nvinfo : EIATTR_KPARAM_INFO
	.align		4
.L_485:
        /*0008*/ 	.byte	0x04, 0x17
        /*000a*/ 	.short	(.L_487 - .L_486)
.L_486:
        /*000c*/ 	.word	0x00000000
        /*0010*/ 	.short	0x0005
        /*0012*/ 	.short	0x0020
        /*0014*/ 	.byte	0x00, 0xf0, 0x11, 0x00


	//----- nvinfo : EIATTR_KPARAM_INFO
	.align		4
.L_487:
        /*0018*/ 	.byte	0x04, 0x17
        /*001a*/ 	.short	(.L_489 - .L_488)
.L_488:
        /*001c*/ 	.word	0x00000000
        /*0020*/ 	.short	0x0004
        /*0022*/ 	.short	0x001c
        /*0024*/ 	.byte	0x00, 0xf0, 0x11, 0x00


	//----- nvinfo : EIATTR_KPARAM_INFO
	.align		4
.L_489:
        /*0028*/ 	.byte	0x04, 0x17
        /*002a*/ 	.short	(.L_491 - .L_490)
.L_490:
        /*002c*/ 	.word	0x00000000
        /*0030*/ 	.short	0x0003
        /*0032*/ 	.short	0x0018
        /*0034*/ 	.byte	0x00, 0xf0, 0x11, 0x00


	//----- nvinfo : EIATTR_KPARAM_INFO
	.align		4
.L_491:
        /*0038*/ 	.byte	0x04, 0x17
        /*003a*/ 	.short	(.L_493 - .L_492)
.L_492:
        /*003c*/ 	.word	0x00000000
        /*0040*/ 	.short	0x0002
        /*0042*/ 	.short	0x0010
        /*0044*/ 	.byte	0x00, 0xf5, 0x21, 0x00


	//----- nvinfo : EIATTR_KPARAM_INFO
	.align		4
.L_493:
        /*0048*/ 	.byte	0x04, 0x17
        /*004a*/ 	.short	(.L_495 - .L_494)
.L_494:
        /*004c*/ 	.word	0x00000000
        /*0050*/ 	.short	0x0001
        /*0052*/ 	.short	0x0008
        /*0054*/ 	.byte	0x00, 0xf5, 0x21, 0x00


	//----- nvinfo : EIATTR_KPARAM_INFO
	.align		4
.L_495:
        /*0058*/ 	.byte	0x04, 0x17
        /*005a*/ 	.short	(.L_497 - .L_496)
.L_496:
        /*005c*/ 	.word	0x00000000
        /*0060*/ 	.short	0x0000
        /*0062*/ 	.short	0x0000
        /*0064*/ 	.byte	0x00, 0xf5, 0x21, 0x00


	//----- nvinfo : EIATTR_SPARSE_MMA_MASK
	.align		4
.L_497:
        /*0068*/ 	.byte	0x03, 0x50
        /*006a*/ 	.short	0x0000


	//----- nvinfo : EIATTR_MAXREG_COUNT
	.align		4
        /*006c*/ 	.byte	0x03, 0x1b
        /*006e*/ 	.short	0x00ff


	//----- nvinfo : EIATTR_NUM_BARRIERS
	.align		4
        /*0070*/ 	.byte	0x02, 0x4c
        /*0072*/ 	.byte	0x01
	.zero		1


	//----- nvinfo : EIATTR_MERCURY_ISA_VERSION
	.align		4
        /*0074*/ 	.byte	0x03, 0x5f
        /*0076*/ 	.short	0x0101


	//----- nvinfo : EIATTR_VRC_CTA_INIT_COUNT
	.align		4
        /*0078*/ 	.byte	0x02, 0x4a
	.zero		1
	.zero		1


	//----- nvinfo : EIATTR_EXIT_INSTR_OFFSETS
	.align		4
        /*007c*/ 	.byte	0x04, 0x1c
        /*007e*/ 	.short	(.L_499 - .L_498)


	//   ....[0]....
.L_498:
        /*0080*/ 	.word	0x000068a0


	//   ....[1]....
        /*0084*/ 	.word	0x000068f0


	//----- nvinfo : EIATTR_CRS_STACK_SIZE
	.align		4
.L_499:
        /*0088*/ 	.byte	0x04, 0x1e
        /*008a*/ 	.short	(.L_501 - .L_500)
.L_500:
        /*008c*/ 	.word	0x00000000


	//----- nvinfo : EIATTR_CBANK_PARAM_SIZE
	.align		4
.L_501:
        /*0090*/ 	.byte	0x03, 0x19
        /*0092*/ 	.short	0x0024


	//----- nvinfo : EIATTR_PARAM_CBANK
	.align		4
        /*0094*/ 	.byte	0x04, 0x0a
        /*0096*/ 	.short	(.L_503 - .L_502)
	.align		4
.L_502:
        /*0098*/ 	.word	index@(.nv.constant0._Z11ab_gpu_i4j4PKfS0_Pfiii)
        /*009c*/ 	.short	0x0380
        /*009e*/ 	.short	0x0024


	//----- nvinfo : EIATTR_SW_WAR
	.align		4
.L_503:
        /*00a0*/ 	.byte	0x04, 0x36
        /*00a2*/ 	.short	(.L_505 - .L_504)
.L_504:
        /*00a4*/ 	.word	0x00000008
.L_505:


//--------------------- .nv.info._Z13ab_gpu_i4j4dbPKfS0_Pfiii --------------------------
	.section	.nv.info._Z13ab_gpu_i4j4dbPKfS0_Pfiii,"",@"SHT_CUDA_INFO"
	.sectionflags	@""
	.align	4


	//----- nvinfo : EIATTR_CUDA_API_VERSION
	.align		4
        /*0000*/ 	.byte	0x04, 0x37
        /*0002*/ 	.short	(.L_507 - .L_506)
.L_506:
        /*0004*/ 	.word	0x00000082


	//----- nvinfo : EIATTR_KPARAM_INFO
	.align		4
.L_507:
        /*0008*/ 	.byte	0x04, 0x17
        /*000a*/ 	.short	(.L_509 - .L_508)
.L_508:
        /*000c*/ 	.word	0x00000000
        /*0010*/ 	.short	0x0005
        /*0012*/ 	.short	0x0020
        /*0014*/ 	.byte	0x00, 0xf0, 0x11, 0x00


	//----- nvinfo : EIATTR_KPARAM_INFO
	.align		4
.L_509:
        /*0018*/ 	.byte	0x04, 0x17
        /*001a*/ 	.short	(.L_511 - .L_510)
.L_510:
        /*001c*/ 	.word	0x00000000
        /*0020*/ 	.short	0x0004
        /*0022*/ 	.short	0x001c
        /*0024*/ 	.byte	0x00, 0xf0, 0x11, 0x00


	//----- nvinfo : EIATTR_KPARAM_INFO
	.align		4
.L_511:
        /*0028*/ 	.byte	0x04, 0x17
        /*002a*/ 	.short	(.L_513 - .L_512)
.L_512:
        /*002c*/ 	.word	0x00000000
        /*0030*/ 	.short	0x0003
        /*0032*/ 	.short	0x0018
        /*0034*/ 	.byte	0x00, 0xf0, 0x11, 0x00


	//----- nvinfo : EIATTR_KPARAM_INFO
	.align		4
.L_513:
        /*0038*/ 	.byte	0x04, 0x17
        /*003a*/ 	.short	(.L_515 - .L_514)
.L_514:
        /*003c*/ 	.word	0x00000000
        /*0040*/ 	.short	0x0002
        /*0042*/ 	.short	0x0010
        /*0044*/ 	.byte	0x00, 0xf5, 0x21, 0x00


	//----- nvinfo : EIATTR_KPARAM_INFO
	.align		4
.L_515:
        /*0048*/ 	.byte	0x04, 0x17
        /*004a*/ 	.short	(.L_517 - .L_516)
.L_516:
        /*004c*/ 	.word	0x00000000
        /*0050*/ 	.short	0x0001
        /*0052*/ 	.short	0x0008
        /*0054*/ 	.byte	0x00, 0xf5, 0x21, 0x00


	//----- nvinfo : EIATTR_KPARAM_INFO
	.align		4
.L_517:
        /*0058*/ 	.byte	0x04, 0x17
        /*005a*/ 	.short	(.L_519 - .L_518)
.L_518:
        /*005c*/ 	.word	0x00000000
        /*0060*/ 	.short	0x0000
        /*0062*/ 	.short	0x0000
        /*0064*/ 	.byte	0x00, 0xf5, 0x21, 0x00


	//----- nvinfo : EIATTR_SPARSE_MMA_MASK
	.align		4
.L_519:
        /*0068*/ 	.byte	0x03, 0x50
        /*006a*/ 	.short	0x0000


	//----- nvinfo : EIATTR_MAXREG_COUNT
	.align		4
        /*006c*/ 	.byte	0x03, 0x1b
        /*006e*/ 	.short	0x00ff


	//----- nvinfo : EIATTR_NUM_BARRIERS
	.align		4
        /*0070*/ 	.byte	0x02, 0x4c
        /*0072*/ 	.byte	0x01
	.zero		1


	//----- nvinfo : EIATTR_MERCURY_ISA_VERSION
	.align		4
        /*0074*/ 	.byte	0x03, 0x5f
        /*0076*/ 	.short	0x0101


	//----- nvinfo : EIATTR_VRC_CTA_INIT_COUNT
	.align		4
        /*0078*/ 	.byte	0x02, 0x4a
	.zero		1
	.zero		1


	//----- nvinfo : EIATTR_EXIT_INSTR_OFFSETS
	.align		4
        /*007c*/ 	.byte	0x04, 0x1c
        /*007e*/ 	.short	(.L_521 - .L_520)


	//   ....[0]....
.L_520:
        /*0080*/ 	.word	0x00007330


	//   ....[1]....
        /*0084*/ 	.word	0x00007380


	//----- nvinfo : EIATTR_CRS_STACK_SIZE
	.align		4
.L_521:
        /*0088*/ 	.byte	0x04, 0x1e
        /*008a*/ 	.short	(.L_523 - .L_522)
.L_522:
        /*008c*/ 	.word	0x00000000


	//----- nvinfo : EIATTR_CBANK_PARAM_SIZE
	.align		4
.L_523:
        /*0090*/ 	.byte	0x03, 0x19
        /*0092*/ 	.short	0x0024


	//----- nvinfo : EIATTR_PARAM_CBANK
	.align		4
        /*0094*/ 	.byte	0x04, 0x0a
        /*0096*/ 	.short	(.L_525 - .L_524)
	.align		4
.L_524:
        /*0098*/ 	.word	index@(.nv.constant0._Z13ab_gpu_i4j4dbPKfS0_Pfiii)
        /*009c*/ 	.short	0x0380
        /*009e*/ 	.short	0x0024


	//----- nvinfo : EIATTR_SW_WAR
	.align		4
.L_525:
        /*00a0*/ 	.byte	0x04, 0x36
        /*00a2*/ 	.short	(.L_527 - .L_526)
.L_526:
        /*00a4*/ 	.word	0x00000008
.L_527:


//--------------------- .nv.callgraph             --------------------------
	.section	.nv.callgraph,"",@"SHT_CUDA_CALLGRAPH"
	.align	4
	.sectionentsize	8
	.align		4
        /*0000*/ 	.word	0x00000000
	.align		4
        /*0004*/ 	.word	0xffffffff
	.align		4
        /*0008*/ 	.word	0x00000000
	.align		4
        /*000c*/ 	.word	0xfffffffe
	.align		4
        /*0010*/ 	.word	0x00000000
	.align		4
        /*0014*/ 	.word	0xfffffffd
	.align		4
        /*0018*/ 	.word	0x00000000
	.align		4
        /*001c*/ 	.word	0xfffffffc


//--------------------- .text._Z11aTbT_gpu_dbPKfS0_Pfiii --------------------------
	.section	.text._Z11aTbT_gpu_dbPKfS0_Pfiii,"ax",@progbits
	.align	128
        .global         _Z11aTbT_gpu_dbPKfS0_Pfiii
        .type           _Z11aTbT_gpu_dbPKfS0_Pfiii,@function
        .size           _Z11aTbT_gpu_dbPKfS0_Pfiii,(.L_x_903 - _Z11aTbT_gpu_dbPKfS0_Pfiii)
        .other          _Z11aTbT_gpu_dbPKfS0_Pfiii,@"STO_CUDA_ENTRY STV_DEFAULT"
_Z11aTbT_gpu_dbPKfS0_Pfiii:
.text._Z11aTbT_gpu_dbPKfS0_Pfiii:
[----:B------:R-:W-:Y:S01]  /*0000*/  LDC R1, c[0x0][0x37c] ;  /* 0x0000df00ff017b82 */ /* 0x000fe20000000800 */
[----:B------:R-:W0:Y:S07]  /*0010*/  S2R R0, SR_TID.Y ;  /* 0x0000000000007919 */ /* 0x000e2e0000002200 */
[----:B------:R-:W1:Y:S01]  /*0020*/  LDC R5, c[0x0][0x360] ;  /* 0x0000d800ff057b82 */ /* 0x000e620000000800 */
[----:B------:R-:W0:Y:S01]  /*0030*/  LDCU UR7, c[0x0][0x3a0] ;  /* 0x00007400ff0777ac */ /* 0x000e220008000800 */
[----:B------:R-:W2:Y:S01]  /*0040*/  S2R R2, SR_TID.X ;  /* 0x0000000000027919 */ /* 0x000ea20000002100 */
[----:B------:R-:W3:Y:S05]  /*0050*/  LDCU UR10, c[0x0][0x398] ;  /* 0x00007300ff0a77ac */ /* 0x000eea0008000800 */
[----:B------:R-:W4:Y:S01]  /*0060*/  S2UR UR5, SR_CTAID.Y ;  /* 0x00000000000579c3 */ /* 0x000f220000002600 */
[----:B------:R-:W5:Y:S01]  /*0070*/  LDCU UR11, c[0x0][0x39c] ;  /* 0x00007380ff0b77ac */ /* 0x000f620008000800 */
[----:B------:R-:W5:Y:S06]  /*0080*/  LDCU.64 UR8, c[0x0][0x358] ;  /* 0x00006b00ff0877ac */ /* 0x000f6c0008000a00 */
[----:B------:R-:W4:Y:S08]  /*0090*/  LDC R3, c[0x0][0x364] ;  /* 0x0000d900ff037b82 */ /* 0x000f300000000800 */
[----:B------:R-:W1:Y:S01]  /*00a0*/  S2UR UR4, SR_CTAID.X ;  /* 0x00000000000479c3 */ /* 0x000e620000002500 */
[----:B0-----:R-:W-:-:S02]  /*00b0*/  ISETP.GE.U32.AND P1, PT, R0, UR7, PT ;  /* 0x0000000700007c0c */ /* 0x001fc4000bf26070 */
[----:B--2---:R-:W-:Y:S01]  /*00c0*/  ISETP.GE.U32.AND P0, PT, R2, UR7, PT ;  /* 0x0000000702007c0c */ /* 0x004fe2000bf06070 */
[----:B----4-:R-:W-:-:S05]  /*00d0*/  IMAD R3, R3, UR5, R0 ;  /* 0x0000000503037c24 */ /* 0x010fca000f8e0200 */
[----:B---3--:R-:W-:Y:S01]  /*00e0*/  ISETP.GE.U32.OR P0, PT, R3, UR10, P0 ;  /* 0x0000000a03007c0c */ /* 0x008fe20008706470 */
[----:B-1----:R-:W-:-:S05]  /*00f0*/  IMAD R12, R5, UR4, R2 ;  /* 0x00000004050c7c24 */ /* 0x002fca000f8e0202 */
[----:B-----5:R-:W-:-:S07]  /*0100*/  ISETP.GE.U32.OR P1, PT, R12, UR11, P1 ;  /* 0x0000000b0c007c0c */ /* 0x020fce0008f26470 */
[----:B------:R-:W0:Y:S01]  /*0110*/  @!P0 LDC.64 R4, c[0x0][0x380] ;  /* 0x0000e000ff048b82 */ /* 0x000e220000000a00 */
[----:B------:R-:W-:-:S07]  /*0120*/  @!P0 IMAD R9, R2, UR10, R3 ;  /* 0x0000000a02098c24 */ /* 0x000fce000f8e0203 */
[----:B------:R-:W1:Y:S01]  /*0130*/  @!P1 LDC.64 R6, c[0x0][0x388] ;  /* 0x0000e200ff069b82 */ /* 0x000e620000000a00 */
[----:B------:R-:W-:Y:S02]  /*0140*/  @!P1 IMAD R11, R12, UR7, R0 ;  /* 0x000000070c0b9c24 */ /* 0x000fe4000f8e0200 */
[----:B0-----:R-:W-:-:S06]  /*0150*/  @!P0 IMAD.WIDE.U32 R4, R9, 0x4, R4 ;  /* 0x0000000409048825 */ /* 0x001fcc00078e0004 */
[----:B------:R-:W2:Y:S01]  /*0160*/  @!P0 LDG.E.CONSTANT R5, desc[UR8][R4.64] ;  /* 0x0000000804058981 */ /* 0x000ea2000c1e9900 */
[----:B-1----:R-:W-:-:S06]  /*0170*/  @!P1 IMAD.WIDE.U32 R6, R11, 0x4, R6 ;  /* 0x000000040b069825 */ /* 0x002fcc00078e0006 */
[----:B------:R-:W3:Y:S01]  /*0180*/  @!P1 LDG.E.CONSTANT R6, desc[UR8][R6.64] ;  /* 0x0000000806069981 */ /* 0x000ee2000c1e9900 */
[----:B------:R-:W0:Y:S01]  /*0190*/  S2UR UR6, SR_CgaCtaId ;  /* 0x00000000000679c3 */ /* 0x000e220000008800 */
[----:B------:R-:W-:Y:S02]  /*01a0*/  UMOV UR4, 0x400 ;  /* 0x0000040000047882 */ /* 0x000fe40000000000 */
[----:B------:R-:W-:Y:S02]  /*01b0*/  UIADD3 UR5, UPT, UPT, UR4, 0x800, URZ ;  /* 0x0000080004057890 */ /* 0x000fe4000fffe0ff */
[----:B0-----:R-:W-:Y:S02]  /*01c0*/  ULEA UR4, UR6, UR4, 0x18 ;  /* 0x0000000406047291 */ /* 0x001fe4000f8ec0ff */
[----:B------:R-:W-:-:S04]  /*01d0*/  ULEA UR5, UR6, UR5, 0x18 ;  /* 0x0000000506057291 */ /* 0x000fc8000f8ec0ff */
[C---:B------:R-:W-:Y:S02]  /*01e0*/  LEA R9, R2.reuse, UR4, 0x6 ;  /* 0x0000000402097c11 */ /* 0x040fe4000f8e30ff */
[----:B------:R-:W-:-:S03]  /*01f0*/  LEA R13, R2, UR5, 0x6 ;  /* 0x00000005020d7c11 */ /* 0x000fc6000f8e30ff */
[C---:B------:R-:W-:Y:S02]  /*0200*/  IMAD R14, R0.reuse, 0x4, R9 ;  /* 0x00000004000e7824 */ /* 0x040fe400078e0209 */
[----:B------:R-:W-:Y:S01]  /*0210*/  IMAD R15, R0, 0x4, R13 ;  /* 0x00000004000f7824 */ /* 0x000fe200078e020d */
[----:B------:R-:W-:Y:S01]  /*0220*/  UISETP.GE.AND UP0, UPT, UR7, 0x1, UPT ;  /* 0x000000010700788c */ /* 0x000fe2000bf06270 */
[----:B------:R-:W-:Y:S01]  /*0230*/  HFMA2 R11, -RZ, RZ, 0, 0 ;  /* 0x00000000ff0b7431 */ /* 0x000fe200000001ff */
[----:B--2---:R0:W-:Y:S04]  /*0240*/  @!P0 STS [R14], R5 ;  /* 0x000000050e008388 */ /* 0x0041e80000000800 */
[----:B------:R0:W-:Y:S04]  /*0250*/  @P0 STS [R14], RZ ;  /* 0x000000ff0e000388 */ /* 0x0001e80000000800 */
[----:B---3--:R0:W-:Y:S04]  /*0260*/  @!P1 STS [R15], R6 ;  /* 0x000000060f009388 */ /* 0x0081e80000000800 */
[----:B------:R0:W-:Y:S01]  /*0270*/  @P1 STS [R15], RZ ;  /* 0x000000ff0f001388 */ /* 0x0001e20000000800 */
[----:B------:R-:W-:Y:S06]  /*0280*/  BAR.SYNC.DEFER_BLOCKING 0x0 ;  /* 0x0000000000007b1d */ /* 0x000fec0000010000 */
[----:B------:R-:W-:Y:S05]  /*0290*/  BRA.U !UP0, `(.L_x_0) ;  /* 0x0000000908307547 */ /* 0x000fea000b800000 */
[----:B------:R-:W-:Y:S01]  /*02a0*/  ISETP.GE.U32.AND P0, PT, R12, UR11, PT ;  /* 0x0000000b0c007c0c */ /* 0x000fe2000bf06070 */
[----:B------:R-:W-:Y:S01]  /*02b0*/  IMAD.MOV.U32 R11, RZ, RZ, RZ ;  /* 0x000000ffff0b7224 */ /* 0x000fe200078e00ff */
[----:B------:R-:W-:Y:S01]  /*02c0*/  PRMT R16, RZ, 0x7610, R16 ;  /* 0x00007610ff107816 */ /* 0x000fe20000000010 */
[----:B------:R-:W-:Y:S01]  /*02d0*/  IMAD.MOV.U32 R18, RZ, RZ, RZ ;  /* 0x000000ffff127224 */ /* 0x000fe200078e00ff */
[----:B------:R-:W-:Y:S01]  /*02e0*/  ISETP.LT.U32.AND P0, PT, R3, UR10, !P0 ;  /* 0x0000000a03007c0c */ /* 0x000fe2000c701070 */
[----:B------:R-:W-:-:S12]  /*02f0*/  UMOV UR4, URZ ;  /* 0x000000ff00047c82 */ /* 0x000fd80008000000 */
.L_x_7:
[----:B------:R-:W1:Y:S01]  /*0300*/  LDCU UR12, c[0x0][0x3a0] ;  /* 0x00007400ff0c77ac */ /* 0x000e620008000800 */
[----:B------:R-:W-:Y:S01]  /*0310*/  BSSY.RECONVERGENT B0, `(.L_x_1) ;  /* 0x0000064000007945 */ /* 0x000fe20003800200 */
[----:B------:R-:W-:-:S03]  /*0320*/  IADD3 R17, PT, PT, R18, 0x10, RZ ;  /* 0x0000001012117810 */ /* 0x000fc60007ffe0ff */
[----:B------:R-:W-:Y:S05]  /*0330*/  @!P0 BRA `(.L_x_2) ;  /* 0x0000000400848947 */ /* 0x000fea0003800000 */
[----:B------:R-:W-:Y:S01]  /*0340*/  USHF.L.U32 UR10, UR4, 0x4, URZ ;  /* 0x00000004040a7899 */ /* 0x000fe200080006ff */
[----:B01----:R-:W-:Y:S01]  /*0350*/  VIMNMX R5, PT, PT, R17, UR12, PT ;  /* 0x0000000c11057c48 */ /* 0x003fe2000bfe0100 */
[----:B------:R-:W-:Y:S02]  /*0360*/  IMAD.MOV.U32 R19, RZ, RZ, R18 ;  /* 0x000000ffff137224 */ /* 0x000fe400078e0012 */
[----:B------:R-:W-:Y:S01]  /*0370*/  ULOP3.LUT UR5, URZ, UR10, URZ, 0x33, !UPT ;  /* 0x0000000aff057292 */ /* 0x000fe2000f8e33ff */
[----:B------:R-:W-:-:S04]  /*0380*/  VIADDMNMX R20, R18, 0x1, R5, !PT ;  /* 0x0000000112147846 */ /* 0x000fc80007800105 */
[C---:B------:R-:W-:Y:S01]  /*0390*/  LOP3.LUT R21, R20.reuse, 0x7, RZ, 0xc0, !PT ;  /* 0x0000000714157812 */ /* 0x040fe200078ec0ff */
[----:B------:R-:W-:-:S03]  /*03a0*/  VIADD R4, R20, UR5 ;  /* 0x0000000514047c36 */ /* 0x000fc60008000000 */
[----:B------:R-:W-:Y:S02]  /*03b0*/  ISETP.NE.AND P1, PT, R21, RZ, PT ;  /* 0x000000ff1500720c */ /* 0x000fe40003f25270 */
[----:B------:R-:W-:-:S13]  /*03c0*/  ISETP.GE.U32.AND P2, PT, R4, 0x7, PT ;  /* 0x000000070400780c */ /* 0x000fda0003f46070 */
[----:B------:R-:W-:Y:S05]  /*03d0*/  @!P2 BRA `(.L_x_3) ;  /* 0x000000000098a947 */ /* 0x000fea0003800000 */
[----:B------:R-:W0:Y:S01]  /*03e0*/  S2UR UR7, SR_CgaCtaId ;  /* 0x00000000000779c3 */ /* 0x000e220000008800 */
[----:B------:R-:W-:Y:S01]  /*03f0*/  UMOV UR5, 0x400 ;  /* 0x0000040000057882 */ /* 0x000fe20000000000 */
[----:B------:R-:W-:Y:S01]  /*0400*/  LOP3.LUT R24, R16, 0xffff, RZ, 0xc0, !PT ;  /* 0x0000ffff10187812 */ /* 0x000fe200078ec0ff */
[----:B------:R-:W-:Y:S01]  /*0410*/  UIADD3 UR6, UPT, UPT, UR5, 0x800, URZ ;  /* 0x0000080005067890 */ /* 0x000fe2000fffe0ff */
[----:B------:R-:W-:Y:S01]  /*0420*/  IADD3 R22, PT, PT, -R20, UR10, R21 ;  /* 0x0000000a14167c10 */ /* 0x000fe2000fffe115 */
[----:B------:R-:W-:Y:S01]  /*0430*/  IMAD.MOV.U32 R19, RZ, RZ, R18 ;  /* 0x000000ffff137224 */ /* 0x000fe200078e0012 */
[----:B0-----:R-:W-:Y:S02]  /*0440*/  ULEA UR5, UR7, UR5, 0x18 ;  /* 0x0000000507057291 */ /* 0x001fe4000f8ec0ff */
[----:B------:R-:W-:-:S04]  /*0450*/  ULEA UR6, UR7, UR6, 0x18 ;  /* 0x0000000607067291 */ /* 0x000fc8000f8ec0ff */
[----:B------:R-:W-:Y:S02]  /*0460*/  LEA R4, R0, UR5, 0x2 ;  /* 0x0000000500047c11 */ /* 0x000fe4000f8e10ff */
[----:B------:R-:W-:Y:S02]  /*0470*/  LEA R13, R2, UR6, 0x6 ;  /* 0x00000006020d7c11 */ /* 0x000fe4000f8e30ff */
[----:B------:R-:W-:-:S03]  /*0480*/  LEA R4, R24, R4, 0xa ;  /* 0x0000000418047211 */ /* 0x000fc600078e50ff */
[----:B------:R-:W-:Y:S01]  /*0490*/  IMAD R24, R24, 0x400, R13 ;  /* 0x0000040018187824 */ /* 0x000fe200078e020d */
[----:B------:R-:W-:-:S03]  /*04a0*/  IADD3 R23, PT, PT, R4, 0x100, RZ ;  /* 0x0000010004177810 */ /* 0x000fc60007ffe0ff */
[----:B------:R-:W-:-:S07]  /*04b0*/  VIADD R24, R24, 0x10 ;  /* 0x0000001018187836 */ /* 0x000fce0000000000 */
.L_x_4:
[----:B------:R-:W-:Y:S01]  /*04c0*/  LDS R8, [R23+-0x100] ;  /* 0xffff000017087984 */ /* 0x000fe20000000800 */
[----:B------:R-:W-:Y:S01]  /*04d0*/  VIADD R22, R22, 0x8 ;  /* 0x0000000816167836 */ /* 0x000fe20000000000 */
[----:B------:R-:W-:Y:S02]  /*04e0*/  IADD3 R19, PT, PT, R19, 0x8, RZ ;  /* 0x0000000813137810 */ /* 0x000fe40007ffe0ff */
[----:B------:R-:W0:Y:S02]  /*04f0*/  LDS.128 R4, [R24+-0x10] ;  /* 0xfffff00018047984 */ /* 0x000e240000000c00 */
[----:B------:R-:W-:Y:S02]  /*0500*/  ISETP.NE.AND P2, PT, R22, RZ, PT ;  /* 0x000000ff1600720c */ /* 0x000fe40003f45270 */
[----:B------:R-:W1:Y:S04]  /*0510*/  LDS R9, [R23+-0xc0] ;  /* 0xffff400017097984 */ /* 0x000e680000000800 */
[----:B------:R-:W2:Y:S04]  /*0520*/  LDS R10, [R23+-0x80] ;  /* 0xffff8000170a7984 */ /* 0x000ea80000000800 */
[----:B------:R-:W3:Y:S04]  /*0530*/  LDS R26, [R23+-0x40] ;  /* 0xffffc000171a7984 */ /* 0x000ee80000000800 */
[----:B------:R-:W-:Y:S01]  /*0540*/  LDS R27, [R23+0x40] ;  /* 0x00004000171b7984 */ /* 0x000fe20000000800 */
[----:B0-----:R-:W-:-:S04]  /*0550*/  FFMA R4, R8, R4, R11 ;  /* 0x0000000408047223 */ /* 0x001fc8000000000b */
[----:B-1----:R-:W-:Y:S02]  /*0560*/  FFMA R9, R9, R5, R4 ;  /* 0x0000000509097223 */ /* 0x002fe40000000004 */
[----:B------:R-:W-:Y:S02]  /*0570*/  LDS R5, [R23] ;  /* 0x0000000017057984 */ /* 0x000fe40000000800 */
[----:B--2---:R-:W-:Y:S02]  /*0580*/  FFMA R25, R10, R6, R9 ;  /* 0x000000060a197223 */ /* 0x004fe40000000009 */
[----:B------:R0:W1:Y:S02]  /*0590*/  LDS.128 R8, [R24] ;  /* 0x0000000018087984 */ /* 0x0000640000000c00 */
[----:B---3--:R-:W-:Y:S02]  /*05a0*/  FFMA R26, R26, R7, R25 ;  /* 0x000000071a1a7223 */ /* 0x008fe40000000019 */
[----:B------:R-:W2:Y:S04]  /*05b0*/  LDS R4, [R23+0x80] ;  /* 0x0000800017047984 */ /* 0x000ea80000000800 */
[----:B------:R3:W4:Y:S01]  /*05c0*/  LDS R7, [R23+0xc0] ;  /* 0x0000c00017077984 */ /* 0x0007220000000800 */
[----:B0-----:R-:W-:-:S02]  /*05d0*/  VIADD R24, R24, 0x20 ;  /* 0x0000002018187836 */ /* 0x001fc40000000000 */
[----:B---3--:R-:W-:Y:S02]  /*05e0*/  VIADD R23, R23, 0x200 ;  /* 0x0000020017177836 */ /* 0x008fe40000000000 */
[----:B-1----:R-:W-:-:S04]  /*05f0*/  FFMA R8, R5, R8, R26 ;  /* 0x0000000805087223 */ /* 0x002fc8000000001a */
[----:B------:R-:W-:-:S04]  /*0600*/  FFMA R9, R27, R9, R8 ;  /* 0x000000091b097223 */ /* 0x000fc80000000008 */
[----:B--2---:R-:W-:-:S04]  /*0610*/  FFMA R4, R4, R10, R9 ;  /* 0x0000000a04047223 */ /* 0x004fc80000000009 */
[----:B----4-:R-:W-:Y:S01]  /*0620*/  FFMA R11, R7, R11, R4 ;  /* 0x0000000b070b7223 */ /* 0x010fe20000000004 */
[----:B------:R-:W-:Y:S06]  /*0630*/  @P2 BRA `(.L_x_4) ;  /* 0xfffffffc00a02947 */ /* 0x000fec000383ffff */
.L_x_3:
[----:B------:R-:W-:Y:S01]  /*0640*/  LOP3.LUT R24, R20, 0x3, RZ, 0xc0, !PT ;  /* 0x0000000314187812 */ /* 0x000fe200078ec0ff */
[----:B------:R-:W-:Y:S06]  /*0650*/  @!P1 BRA `(.L_x_2) ;  /* 0x0000000000bc9947 */ /* 0x000fec0003800000 */
[----:B------:R-:W0:Y:S01]  /*0660*/  S2UR UR6, SR_CgaCtaId ;  /* 0x00000000000679c3 */ /* 0x000e220000008800 */
[----:B------:R-:W-:Y:S01]  /*0670*/  ISETP.GE.U32.AND P1, PT, R21, 0x4, PT ;  /* 0x000000041500780c */ /* 0x000fe20003f26070 */
[----:B------:R-:W-:Y:S01]  /*0680*/  UMOV UR5, 0x400 ;  /* 0x0000040000057882 */ /* 0x000fe20000000000 */
[----:B------:R-:W-:Y:S02]  /*0690*/  LOP3.LUT R4, R16, 0xffff, RZ, 0xc0, !PT ;  /* 0x0000ffff10047812 */ /* 0x000fe400078ec0ff */
[----:B------:R-:W-:Y:S01]  /*06a0*/  ISETP.NE.AND P2, PT, R24, RZ, PT ;  /* 0x000000ff1800720c */ /* 0x000fe20003f45270 */
[----:B0-----:R-:W-:-:S06]  /*06b0*/  ULEA UR5, UR6, UR5, 0x18 ;  /* 0x0000000506057291 */ /* 0x001fcc000f8ec0ff */
[----:B------:R-:W-:-:S04]  /*06c0*/  LEA R5, R0, UR5, 0x2 ;  /* 0x0000000500057c11 */ /* 0x000fc8000f8e10ff */
[C---:B------:R-:W-:Y:S01]  /*06d0*/  LEA R5, R4.reuse, R5, 0xa ;  /* 0x0000000504057211 */ /* 0x040fe200078e50ff */
[----:B------:R-:W-:Y:S01]  /*06e0*/  IMAD R4, R4, 0x400, R13 ;  /* 0x0000040004047824 */ /* 0x000fe200078e020d */
[----:B------:R-:W-:Y:S06]  /*06f0*/  @!P1 BRA `(.L_x_5) ;  /* 0x0000000000409947 */ /* 0x000fec0003800000 */
[C---:B------:R-:W-:Y:S01]  /*0700*/  IMAD.IADD R6, R19.reuse, 0x1, -R18 ;  /* 0x0000000113067824 */ /* 0x040fe200078e0a12 */
[----:B------:R-:W-:-:S03]  /*0710*/  IADD3 R19, PT, PT, R19, 0x4, RZ ;  /* 0x0000000413137810 */ /* 0x000fc60007ffe0ff */
[C---:B------:R-:W-:Y:S01]  /*0720*/  IMAD R8, R6.reuse, 0x4, R4 ;  /* 0x0000000406087824 */ /* 0x040fe200078e0204 */
[----:B------:R-:W-:-:S04]  /*0730*/  LEA R7, R6, R5, 0x6 ;  /* 0x0000000506077211 */ /* 0x000fc800078e30ff */
[----:B------:R-:W-:Y:S04]  /*0740*/  LDS R9, [R8] ;  /* 0x0000000008097984 */ /* 0x000fe80000000800 */
[----:B------:R-:W0:Y:S04]  /*0750*/  LDS R6, [R7] ;  /* 0x0000000007067984 */ /* 0x000e280000000800 */
[----:B------:R-:W-:Y:S04]  /*0760*/  LDS R21, [R7+0x40] ;  /* 0x0000400007157984 */ /* 0x000fe80000000800 */
[----:B------:R-:W1:Y:S04]  /*0770*/  LDS R10, [R8+0x4] ;  /* 0x00000400080a7984 */ /* 0x000e680000000800 */
[----:B------:R-:W-:Y:S04]  /*0780*/  LDS R23, [R7+0x80] ;  /* 0x0000800007177984 */ /* 0x000fe80000000800 */
[----:B------:R-:W2:Y:S04]  /*0790*/  LDS R22, [R8+0x8] ;  /* 0x0000080008167984 */ /* 0x000ea80000000800 */
[----:B------:R-:W-:Y:S04]  /*07a0*/  LDS R25, [R7+0xc0] ;  /* 0x0000c00007197984 */ /* 0x000fe80000000800 */
[----:B------:R-:W3:Y:S01]  /*07b0*/  LDS R26, [R8+0xc] ;  /* 0x00000c00081a7984 */ /* 0x000ee20000000800 */
[----:B0-----:R-:W-:-:S04]  /*07c0*/  FFMA R6, R6, R9, R11 ;  /* 0x0000000906067223 */ /* 0x001fc8000000000b */
[----:B-1----:R-:W-:-:S04]  /*07d0*/  FFMA R6, R21, R10, R6 ;  /* 0x0000000a15067223 */ /* 0x002fc80000000006 */
[----:B--2---:R-:W-:-:S04]  /*07e0*/  FFMA R6, R23, R22, R6 ;  /* 0x0000001617067223 */ /* 0x004fc80000000006 */
[----:B---3--:R-:W-:-:S07]  /*07f0*/  FFMA R11, R25, R26, R6 ;  /* 0x0000001a190b7223 */ /* 0x008fce0000000006 */
.L_x_5:
[----:B------:R-:W-:Y:S05]  /*0800*/  @!P2 BRA `(.L_x_2) ;  /* 0x000000000050a947 */ /* 0x000fea0003800000 */
[----:B------:R-:W-:Y:S02]  /*0810*/  ISETP.NE.AND P1, PT, R24, 0x1, PT ;  /* 0x000000011800780c */ /* 0x000fe40003f25270 */
[----:B------:R-:W-:-:S04]  /*0820*/  LOP3.LUT R20, R20, 0x1, RZ, 0xc0, !PT ;  /* 0x0000000114147812 */ /* 0x000fc800078ec0ff */
[----:B------:R-:W-:-:S07]  /*0830*/  ISETP.NE.U32.AND P2, PT, R20, 0x1, PT ;  /* 0x000000011400780c */ /* 0x000fce0003f45070 */
        /* <DEDUP_REMOVED lines=8> */
[----:B------:R-:W1:Y:S01]  /*08c0*/  LDS R10, [R8+0x4] ;  /* 0x00000400080a7984 */ /* 0x000e620000000800 */
[----:B0-----:R-:W-:-:S04]  /*08d0*/  FFMA R6, R6, R9, R11 ;  /* 0x0000000906067223 */ /* 0x001fc8000000000b */
[----:B-1----:R-:W-:-:S07]  /*08e0*/  FFMA R11, R21, R10, R6 ;  /* 0x0000000a150b7223 */ /* 0x002fce0000000006 */
.L_x_6:
[----:B------:R-:W-:-:S05]  /*08f0*/  @!P2 IMAD.IADD R19, R19, 0x1, -R18 ;  /* 0x000000011313a824 */ /* 0x000fca00078e0a12 */
[C---:B------:R-:W-:Y:S01]  /*0900*/  @!P2 LEA R5, R19.reuse, R5, 0x6 ;  /* 0x000000051305a211 */ /* 0x040fe200078e30ff */
[----:B------:R-:W-:-:S04]  /*0910*/  @!P2 IMAD R19, R19, 0x4, R4 ;  /* 0x000000041313a824 */ /* 0x000fc800078e0204 */
[----:B------:R-:W-:Y:S04]  /*0920*/  @!P2 LDS R4, [R5] ;  /* 0x000000000504a984 */ /* 0x000fe80000000800 */
[----:B------:R-:W0:Y:S02]  /*0930*/  @!P2 LDS R19, [R19] ;  /* 0x000000001313a984 */ /* 0x000e240000000800 */
[----:B0-----:R-:W-:-:S07]  /*0940*/  @!P2 FFMA R11, R4, R19, R11 ;  /* 0x00000013040ba223 */ /* 0x001fce000000000b */
.L_x_2:
[----:B-1----:R-:W-:Y:S05]  /*0950*/  BSYNC.RECONVERGENT B0 ;  /* 0x0000000000007941 */ /* 0x002fea0003800200 */
.L_x_1:
[----:B------:R-:W1:Y:S01]  /*0960*/  LDCU UR10, c[0x0][0x398] ;  /* 0x00007300ff0a77ac */ /* 0x000e620008000800 */
[C---:B------:R-:W-:Y:S01]  /*0970*/  IADD3 R8, PT, PT, R17.reuse, R2, RZ ;  /* 0x0000000211087210 */ /* 0x040fe20007ffe0ff */
[----:B------:R-:W-:Y:S01]  /*0980*/  IMAD.IADD R19, R17, 0x1, R0 ;  /* 0x0000000111137824 */ /* 0x000fe200078e0200 */
[----:B------:R-:W2:Y:S02]  /*0990*/  LDCU UR11, c[0x0][0x39c] ;  /* 0x00007380ff0b77ac */ /* 0x000ea40008000800 */
[----:B------:R-:W-:Y:S02]  /*09a0*/  ISETP.GE.U32.AND P2, PT, R8, UR12, PT ;  /* 0x0000000c08007c0c */ /* 0x000fe4000bf46070 */
[----:B------:R-:W-:Y:S02]  /*09b0*/  ISETP.GE.U32.AND P1, PT, R19, UR12, PT ;  /* 0x0000000c13007c0c */ /* 0x000fe4000bf26070 */
[----:B-1----:R-:W-:Y:S02]  /*09c0*/  ISETP.GE.U32.OR P2, PT, R3, UR10, P2 ;  /* 0x0000000a03007c0c */ /* 0x002fe40009746470 */
[----:B--2---:R-:W-:-:S11]  /*09d0*/  ISETP.GE.U32.OR P1, PT, R12, UR11, P1 ;  /* 0x0000000b0c007c0c */ /* 0x004fd60008f26470 */
[----:B0-----:R-:W0:Y:S01]  /*09e0*/  @!P2 LDC.64 R6, c[0x0][0x380] ;  /* 0x0000e000ff06ab82 */ /* 0x001e220000000a00 */
[----:B------:R-:W-:Y:S02]  /*09f0*/  @!P2 IMAD R9, R8, UR10, R3 ;  /* 0x0000000a0809ac24 */ /* 0x000fe4000f8e0203 */
[----:B------:R-:W-:-:S05]  /*0a00*/  @!P1 IMAD R19, R12, UR12, R19 ;  /* 0x0000000c0c139c24 */ /* 0x000fca000f8e0213 */
[----:B------:R-:W1:Y:S01]  /*0a10*/  @!P1 LDC.64 R4, c[0x0][0x388] ;  /* 0x0000e200ff049b82 */ /* 0x000e620000000a00 */
[----:B0-----:R-:W-:-:S06]  /*0a20*/  @!P2 IMAD.WIDE.U32 R6, R9, 0x4, R6 ;  /* 0x000000040906a825 */ /* 0x001fcc00078e0006 */
[----:B------:R-:W2:Y:S01]  /*0a30*/  @!P2 LDG.E.CONSTANT R6, desc[UR8][R6.64] ;  /* 0x000000080606a981 */ /* 0x000ea2000c1e9900 */
[----:B-1----:R-:W-:-:S06]  /*0a40*/  @!P1 IMAD.WIDE.U32 R4, R19, 0x4, R4 ;  /* 0x0000000413049825 */ /* 0x002fcc00078e0004 */
[----:B------:R-:W3:Y:S01]  /*0a50*/  @!P1 LDG.E.CONSTANT R4, desc[UR8][R4.64] ;  /* 0x0000000804049981 */ /* 0x000ee2000c1e9900 */
[----:B------:R-:W-:-:S04]  /*0a60*/  LOP3.LUT R16, R16, 0x1, RZ, 0xc, !PT ;  /* 0x0000000110107812 */ /* 0x000fc800078e0cff */
[----:B------:R-:W-:-:S04]  /*0a70*/  @!P2 LOP3.LUT R8, R16, 0xffff, RZ, 0xc0, !PT ;  /* 0x0000ffff1008a812 */ /* 0x000fc800078ec0ff */
[----:B------:R-:W-:Y:S02]  /*0a80*/  @!P2 LEA R9, R8, R14, 0xa ;  /* 0x0000000e0809a211 */ /* 0x000fe400078e50ff */
[----:B------:R-:W-:-:S04]  /*0a90*/  @P2 LOP3.LUT R8, R16, 0xffff, RZ, 0xc0, !PT ;  /* 0x0000ffff10082812 */ /* 0x000fc800078ec0ff */
[C---:B------:R-:W-:Y:S01]  /*0aa0*/  @!P1 LEA R19, R8.reuse, R15, 0xa ;  /* 0x0000000f08139211 */ /* 0x040fe200078e50ff */
[C---:B------:R-:W-:Y:S02]  /*0ab0*/  @P2 IMAD R10, R8.reuse, 0x400, R14 ;  /* 0x00000400080a2824 */ /* 0x040fe400078e020e */
[----:B------:R-:W-:Y:S01]  /*0ac0*/  @P1 IMAD R8, R8, 0x400, R15 ;  /* 0x0000040008081824 */ /* 0x000fe200078e020f */
[----:B------:R-:W-:Y:S01]  /*0ad0*/  UIADD3 UR4, UPT, UPT, UR4, 0x1, URZ ;  /* 0x0000000104047890 */ /* 0x000fe2000fffe0ff */
[----:B------:R-:W-:Y:S01]  /*0ae0*/  MOV R18, R17 ;  /* 0x0000001100127202 */ /* 0x000fe20000000f00 */
[----:B--2---:R1:W-:Y:S04]  /*0af0*/  @!P2 STS [R9], R6 ;  /* 0x000000060900a388 */ /* 0x0043e80000000800 */
[----:B------:R1:W-:Y:S04]  /*0b00*/  @P2 STS [R10], RZ ;  /* 0x000000ff0a002388 */ /* 0x0003e80000000800 */
[----:B---3--:R1:W-:Y:S04]  /*0b10*/  @!P1 STS [R19], R4 ;  /* 0x0000000413009388 */ /* 0x0083e80000000800 */
[----:B------:R1:W-:Y:S01]  /*0b20*/  @P1 STS [R8], RZ ;  /* 0x000000ff08001388 */ /* 0x0003e20000000800 */
[----:B------:R-:W-:Y:S01]  /*0b30*/  BAR.SYNC.DEFER_BLOCKING 0x0 ;  /* 0x0000000000007b1d */ /* 0x000fe20000010000 */
[----:B------:R-:W-:-:S13]  /*0b40*/  ISETP.GE.AND P1, PT, R17, UR12, PT ;  /* 0x0000000c11007c0c */ /* 0x000fda000bf26270 */
[----:B-1----:R-:W-:Y:S05]  /*0b50*/  @!P1 BRA `(.L_x_7) ;  /* 0xfffffff400e89947 */ /* 0x002fea000383ffff */
.L_x_0:
[----:B------:R-:W-:-:S04]  /*0b60*/  ISETP.GE.U32.AND P0, PT, R12, UR11, PT ;  /* 0x0000000b0c007c0c */ /* 0x000fc8000bf06070 */
[----:B------:R-:W-:-:S13]  /*0b70*/  ISETP.GE.U32.OR P0, PT, R3, UR10, P0 ;  /* 0x0000000a03007c0c */ /* 0x000fda0008706470 */
[----:B------:R-:W-:Y:S05]  /*0b80*/  @P0 EXIT ;  /* 0x000000000000094d */ /* 0x000fea0003800000 */
[----:B0-----:R-:W0:Y:S01]  /*0b90*/  LDC.64 R4, c[0x0][0x390] ;  /* 0x0000e400ff047b82 */ /* 0x001e220000000a00 */
[----:B------:R-:W-:-:S04]  /*0ba0*/  IMAD R3, R3, UR11, R12 ;  /* 0x0000000b03037c24 */ /* 0x000fc8000f8e020c */
[----:B0-----:R-:W-:-:S05]  /*0bb0*/  IMAD.WIDE.U32 R2, R3, 0x4, R4 ;  /* 0x0000000403027825 */ /* 0x001fca00078e0004 */
[----:B------:R-:W-:Y:S01]  /*0bc0*/  STG.E desc[UR8][R2.64], R11 ;  /* 0x0000000b02007986 */ /* 0x000fe2000c101908 */
[----:B------:R-:W-:Y:S05]  /*0bd0*/  EXIT ;  /* 0x000000000000794d */ /* 0x000fea0003800000 */
.L_x_8:
[----:B------:R-:W-:-:S00]  /*0be0*/  BRA `(.L_x_8) ;  /* 0xfffffffc00fc7947 */ /* 0x000fc0000383ffff */
[----:B------:R-:W-:-:S00]  /*0bf0*/  NOP ;  /* 0x0000000000007918 */ /* 0x000fc00000000000 */
        /* <DEDUP_REMOVED lines=8> */
.L_x_903:


//--------------------- .text._Z13aTbT_gpu_i2j2PKfS0_Pfiii --------------------------
	.section	.text._Z13aTbT_gpu_i2j2PKfS0_Pfiii,"ax",@progbits
	.align	128
        .global         _Z13aTbT_gpu_i2j2PKfS0_Pfiii
        .type           _Z13aTbT_gpu_i2j2PKfS0_Pfiii,@function
        .size           _Z13aTbT_gpu_i2j2PKfS0_Pfiii,(.L_x_904 - _Z13aTbT_gpu_i2j2PKfS0_Pfiii)
        .other          _Z13aTbT_gpu_i2j2PKfS0_Pfiii,@"STO_CUDA_ENTRY STV_DEFAULT"
_Z13aTbT_gpu_i2j2PKfS0_Pfiii:
.text._Z13aTbT_gpu_i2j2PKfS0_Pfiii:
[----:B------:R-:W-:Y:S08]  /*0000*/  LDC R1, c[0x0][0x37c] ;  /* 0x0000df00ff017b82 */ /* 0x000ff00000000800 */
[----:B------:R-:W0:Y:S01]  /*0010*/  LDC R19, c[0x0][0x3a0] ;  /* 0x0000e800ff137b82 */ /* 0x000e220000000800 */
[----:B------:R-:W1:Y:S01]  /*0020*/  S2R R0, SR_TID.X ;  /* 0x0000000000007919 */ /* 0x000e620000002100 */
[----:B------:R-:W2:Y:S01]  /*0030*/  LDCU.64 UR10, c[0x0][0x358] ;  /* 0x00006b00ff0a77ac */ /* 0x000ea20008000a00 */
[----:B------:R-:W-:-:S02]  /*0040*/  HFMA2 R15, -RZ, RZ, 0, 0 ;  /* 0x00000000ff0f7431 */ /* 0x000fc400000001ff */
[----:B------:R-:W-:Y:S01]  /*0050*/  IMAD.MOV.U32 R3, RZ, RZ, RZ ;  /* 0x000000ffff037224 */ /* 0x000fe200078e00ff */
[----:B------:R-:W3:Y:S01]  /*0060*/  S2R R2, SR_TID.Y ;  /* 0x0000000000027919 */ /* 0x000ee20000002200 */
[----:B------:R-:W-:Y:S01]  /*0070*/  CS2R R4, SRZ ;  /* 0x0000000000047805 */ /* 0x000fe2000001ff00 */
[----:B------:R-:W4:Y:S08]  /*0080*/  S2UR UR4, SR_CTAID.X ;  /* 0x00000000000479c3 */ /* 0x000f300000002500 */
[----:B------:R-:W4:Y:S08]  /*0090*/  LDC R7, c[0x0][0x360] ;  /* 0x0000d800ff077b82 */ /* 0x000f300000000800 */
[----:B------:R-:W5:Y:S01]  /*00a0*/  S2UR UR5, SR_CTAID.Y ;  /* 0x00000000000579c3 */ /* 0x000f620000002600 */
[----:B0-----:R-:W-:-:S07]  /*00b0*/  ISETP.GE.AND P0, PT, R19, 0x1, PT ;  /* 0x000000011300780c */ /* 0x001fce0003f06270 */
[----:B------:R-:W5:Y:S01]  /*00c0*/  LDC R9, c[0x0][0x364] ;  /* 0x0000d900ff097b82 */ /* 0x000f620000000800 */
[----:B----4-:R-:W-:-:S05]  /*00d0*/  IMAD R7, R7, UR4, RZ ;  /* 0x0000000407077c24 */ /* 0x010fca000f8e02ff */
[----:B-1----:R-:W-:Y:S01]  /*00e0*/  LEA R6, R7, R0, 0x1 ;  /* 0x0000000007067211 */ /* 0x002fe200078e08ff */
[----:B-----5:R-:W-:-:S04]  /*00f0*/  IMAD R9, R9, UR5, RZ ;  /* 0x0000000509097c24 */ /* 0x020fc8000f8e02ff */
[----:B---3--:R-:W-:Y:S01]  /*0100*/  IMAD R7, R9, 0x2, R2 ;  /* 0x0000000209077824 */ /* 0x008fe200078e0202 */
[----:B--2---:R-:W-:Y:S06]  /*0110*/  @!P0 BRA `(.L_x_9) ;  /* 0x0000001c001c8947 */ /* 0x004fec0003800000 */
[----:B------:R-:W0:Y:S01]  /*0120*/  LDCU.64 UR8, c[0x0][0x398] ;  /* 0x00007300ff0877ac */ /* 0x000e220008000a00 */
[----:B------:R-:W1:Y:S01]  /*0130*/  S2UR UR7, SR_CgaCtaId ;  /* 0x00000000000779c3 */ /* 0x000e620000008800 */
[C---:B------:R-:W-:Y:S01]  /*0140*/  IADD3 R3, PT, PT, R6.reuse, 0x10, RZ ;  /* 0x0000001006037810 */ /* 0x040fe20007ffe0ff */
[----:B------:R-:W-:Y:S01]  /*0150*/  VIADD R16, R7, 0x10 ;  /* 0x0000001007107836 */ /* 0x000fe20000000000 */
[----:B------:R-:W-:Y:S01]  /*0160*/  UMOV UR4, 0x400 ;  /* 0x0000040000047882 */ /* 0x000fe20000000000 */
[----:B------:R-:W-:Y:S01]  /*0170*/  IMAD R17, R6, R19, RZ ;  /* 0x0000001306117224 */ /* 0x000fe200078e02ff */
[----:B------:R-:W-:Y:S01]  /*0180*/  UIADD3 UR5, UPT, UPT, UR4, 0x800, URZ ;  /* 0x0000080004057890 */ /* 0x000fe2000fffe0ff */
[----:B------:R-:W-:Y:S01]  /*0190*/  CS2R R4, SRZ ;  /* 0x0000000000047805 */ /* 0x000fe2000001ff00 */
[----:B------:R-:W-:Y:S01]  /*01a0*/  UIADD3 UR6, UPT, UPT, UR4, 0xc00, URZ ;  /* 0x00000c0004067890 */ /* 0x000fe2000fffe0ff */
[----:B------:R-:W-:Y:S01]  /*01b0*/  MOV R25, RZ ;  /* 0x000000ff00197202 */ /* 0x000fe20000000f00 */
[----:B------:R-:W-:Y:S01]  /*01c0*/  IMAD R19, R19, 0x10, R17 ;  /* 0x0000001013137824 */ /* 0x000fe200078e0211 */
[----:B------:R-:W-:-:S02]  /*01d0*/  MOV R15, RZ ;  /* 0x000000ff000f7202 */ /* 0x000fc40000000f00 */
[----:B0-----:R-:W-:Y:S01]  /*01e0*/  ISETP.GE.U32.AND P1, PT, R3, UR9, PT ;  /* 0x0000000903007c0c */ /* 0x001fe2000bf26070 */
[----:B------:R-:W-:Y:S01]  /*01f0*/  IMAD.MOV.U32 R3, RZ, RZ, RZ ;  /* 0x000000ffff037224 */ /* 0x000fe200078e00ff */
[----:B------:R-:W-:Y:S02]  /*0200*/  ISETP.GE.U32.AND P0, PT, R6, UR9, PT ;  /* 0x0000000906007c0c */ /* 0x000fe4000bf06070 */
[C---:B------:R-:W-:Y:S02]  /*0210*/  ISETP.LT.U32.AND P5, PT, R7.reuse, UR8, !P1 ;  /* 0x0000000807007c0c */ /* 0x040fe4000cfa1070 */
[----:B------:R-:W-:Y:S01]  /*0220*/  ISETP.LT.U32.AND P4, PT, R7, UR8, !P0 ;  /* 0x0000000807007c0c */ /* 0x000fe2000c781070 */
[----:B-1----:R-:W-:Y:S01]  /*0230*/  ULEA UR5, UR7, UR5, 0x18 ;  /* 0x0000000507057291 */ /* 0x002fe2000f8ec0ff */
[C---:B------:R-:W-:Y:S01]  /*0240*/  ISETP.LT.U32.AND P0, PT, R16.reuse, UR8, !P0 ;  /* 0x0000000810007c0c */ /* 0x040fe2000c701070 */
[----:B------:R-:W-:Y:S01]  /*0250*/  ULEA UR6, UR7, UR6, 0x18 ;  /* 0x0000000607067291 */ /* 0x000fe2000f8ec0ff */
[----:B------:R-:W-:Y:S01]  /*0260*/  ISETP.LT.U32.AND P1, PT, R16, UR8, !P1 ;  /* 0x0000000810007c0c */ /* 0x000fe2000cf21070 */
[----:B------:R-:W-:-:S02]  /*0270*/  ULEA UR8, UR7, UR4, 0x18 ;  /* 0x0000000407087291 */ /* 0x000fc4000f8ec0ff */
[----:B------:R-:W-:Y:S01]  /*0280*/  UIADD3 UR4, UPT, UPT, UR4, 0x400, URZ ;  /* 0x0000040004047890 */ /* 0x000fe2000fffe0ff */
[C---:B------:R-:W-:Y:S02]  /*0290*/  LEA R21, R0.reuse, UR5, 0x6 ;  /* 0x0000000500157c11 */ /* 0x040fe4000f8e30ff */
[----:B------:R-:W-:Y:S01]  /*02a0*/  LEA R23, R0, UR6, 0x6 ;  /* 0x0000000600177c11 */ /* 0x000fe2000f8e30ff */
[----:B------:R-:W-:Y:S01]  /*02b0*/  ULEA UR4, UR7, UR4, 0x18 ;  /* 0x0000000407047291 */ /* 0x000fe2000f8ec0ff */
[----:B------:R-:W-:-:S05]  /*02c0*/  LEA R20, R2, UR8, 0x2 ;  /* 0x0000000802147c11 */ /* 0x000fca000f8e10ff */
[----:B------:R-:W-:Y:S01]  /*02d0*/  LEA R18, R2, UR4, 0x2 ;  /* 0x0000000402127c11 */ /* 0x000fe2000f8e10ff */
[----:B------:R-:W-:-:S06]  /*02e0*/  UMOV UR4, URZ ;  /* 0x000000ff00047c82 */ /* 0x000fcc0008000000 */
.L_x_34:
[----:B0-----:R-:W0:Y:S01]  /*02f0*/  LDCU UR14, c[0x0][0x3a0] ;  /* 0x00007400ff0e77ac */ /* 0x001e220008000800 */
[----:B------:R-:W-:Y:S01]  /*0300*/  IADD3 R24, PT, PT, R0, R25, RZ ;  /* 0x0000001900187210 */ /* 0x000fe20007ffe0ff */
[----:B------:R-:W-:Y:S01]  /*0310*/  VIADD R8, R6, 0x10 ;  /* 0x0000001006087836 */ /* 0x000fe20000000000 */
[----:B------:R-:W-:Y:S01]  /*0320*/  R2UR UR7, R25 ;  /* 0x00000000190772ca */ /* 0x000fe200000e0000 */
[----:B------:R-:W1:Y:S01]  /*0330*/  LDCU UR5, c[0x0][0x398] ;  /* 0x00007300ff0577ac */ /* 0x000e620008000800 */
[----:B------:R-:W-:Y:S01]  /*0340*/  MOV R14, RZ ;  /* 0x000000ff000e7202 */ /* 0x000fe20000000f00 */
[----:B------:R-:W2:Y:S10]  /*0350*/  LDCU UR6, c[0x0][0x39c] ;  /* 0x00007380ff0677ac */ /* 0x000eb40008000800 */
[----:B------:R-:W-:Y:S01]  /*0360*/  VIADD R22, R2, UR7 ;  /* 0x0000000702167c36 */ /* 0x000fe20008000000 */
[----:B0-----:R-:W-:-:S04]  /*0370*/  ISETP.GE.U32.AND P2, PT, R24, UR14, PT ;  /* 0x0000000e18007c0c */ /* 0x001fc8000bf46070 */
[----:B------:R-:W-:Y:S02]  /*0380*/  ISETP.GE.U32.AND P3, PT, R22, UR14, PT ;  /* 0x0000000e16007c0c */ /* 0x000fe4000bf66070 */
[----:B-1----:R-:W-:Y:S02]  /*0390*/  ISETP.GE.U32.OR P6, PT, R7, UR5, P2 ;  /* 0x0000000507007c0c */ /* 0x002fe400097c6470 */
[----:B------:R-:W-:-:S11]  /*03a0*/  ISETP.GE.U32.OR P2, PT, R16, UR5, P2 ;  /* 0x0000000510007c0c */ /* 0x000fd60009746470 */
[----:B------:R-:W0:Y:S01]  /*03b0*/  @!P6 LDC.64 R26, c[0x0][0x380] ;  /* 0x0000e000ff1aeb82 */ /* 0x000e220000000a00 */
[----:B------:R-:W-:-:S04]  /*03c0*/  @!P6 IMAD R9, R24, UR5, R7 ;  /* 0x000000051809ec24 */ /* 0x000fc8000f8e0207 */
[----:B0-----:R-:W-:-:S05]  /*03d0*/  @!P6 IMAD.WIDE.U32 R26, R9, 0x4, R26 ;  /* 0x00000004091ae825 */ /* 0x001fca00078e001a */
[----:B------:R0:W3:Y:S01]  /*03e0*/  @!P6 LDG.E.CONSTANT R14, desc[UR10][R26.64] ;  /* 0x0000000a1a0ee981 */ /* 0x0000e2000c1e9900 */
[----:B--2---:R-:W-:Y:S01]  /*03f0*/  ISETP.GE.U32.OR P6, PT, R8, UR6, P3 ;  /* 0x0000000608007c0c */ /* 0x004fe20009fc6470 */
[----:B------:R-:W-:Y:S01]  /*0400*/  @!P2 IMAD R29, R24, UR5, R16 ;  /* 0x00000005181dac24 */ /* 0x000fe2000f8e0210 */
[----:B------:R-:W-:Y:S01]  /*0410*/  ISETP.GE.U32.OR P3, PT, R6, UR6, P3 ;  /* 0x0000000606007c0c */ /* 0x000fe20009f66470 */
[----:B------:R-:W1:Y:S01]  /*0420*/  @!P2 LDC.64 R8, c[0x0][0x380] ;  /* 0x0000e000ff08ab82 */ /* 0x000e620000000a00 */
[----:B------:R-:W-:-:S09]  /*0430*/  HFMA2 R24, -RZ, RZ, 0, 0 ;  /* 0x00000000ff187431 */ /* 0x000fd200000001ff */
[----:B------:R-:W2:Y:S08]  /*0440*/  @!P6 LDC.64 R12, c[0x0][0x388] ;  /* 0x0000e200ff0ceb82 */ /* 0x000eb00000000a00 */
[----:B------:R-:W4:Y:S01]  /*0450*/  @!P3 LDC.64 R10, c[0x0][0x388] ;  /* 0x0000e200ff0abb82 */ /* 0x000f220000000a00 */
[----:B0-----:R-:W-:Y:S01]  /*0460*/  @!P6 IADD3 R27, PT, PT, R19, R22, RZ ;  /* 0x00000016131be210 */ /* 0x001fe20007ffe0ff */
[----:B------:R-:W-:-:S02]  /*0470*/  IMAD.MOV.U32 R26, RZ, RZ, RZ ;  /* 0x000000ffff1a7224 */ /* 0x000fc400078e00ff */
[----:B-1----:R-:W-:-:S04]  /*0480*/  @!P2 IMAD.WIDE.U32 R8, R29, 0x4, R8 ;  /* 0x000000041d08a825 */ /* 0x002fc800078e0008 */
[----:B------:R-:W-:Y:S01]  /*0490*/  @!P3 IMAD.IADD R29, R17, 0x1, R22 ;  /* 0x00000001111db824 */ /* 0x000fe200078e0216 */
[----:B------:R-:W-:Y:S01]  /*04a0*/  MOV R22, RZ ;  /* 0x000000ff00167202 */ /* 0x000fe20000000f00 */
[----:B------:R0:W5:Y:S01]  /*04b0*/  @!P2 LDG.E.CONSTANT R24, desc[UR10][R8.64] ;  /* 0x0000000a0818a981 */ /* 0x000162000c1e9900 */
[----:B--2---:R-:W-:-:S05]  /*04c0*/  @!P6 IMAD.WIDE.U32 R12, R27, 0x4, R12 ;  /* 0x000000041b0ce825 */ /* 0x004fca00078e000c */
[----:B------:R-:W2:Y:S01]  /*04d0*/  @!P6 LDG.E.CONSTANT R22, desc[UR10][R12.64] ;  /* 0x0000000a0c16e981 */ /* 0x000ea2000c1e9900 */
[----:B----4-:R-:W-:-:S05]  /*04e0*/  @!P3 IMAD.WIDE.U32 R10, R29, 0x4, R10 ;  /* 0x000000041d0ab825 */ /* 0x010fca00078e000a */
[----:B------:R1:W4:Y:S01]  /*04f0*/  @!P3 LDG.E.CONSTANT R26, desc[UR10][R10.64] ;  /* 0x0000000a0a1ab981 */ /* 0x000322000c1e9900 */
[----:B------:R-:W1:Y:S01]  /*0500*/  S2UR UR15, SR_CgaCtaId ;  /* 0x00000000000f79c3 */ /* 0x000e620000008800 */
[----:B0-----:R-:W-:Y:S01]  /*0510*/  IADD3 R8, PT, PT, R25, 0x10, RZ ;  /* 0x0000001019087810 */ /* 0x001fe20007ffe0ff */
[----:B------:R-:W-:Y:S02]  /*0520*/  UMOV UR5, 0x400 ;  /* 0x0000040000057882 */ /* 0x000fe40000000000 */
[----:B------:R-:W-:Y:S01]  /*0530*/  UIADD3 UR6, UPT, UPT, UR5, 0x400, URZ ;  /* 0x0000040005067890 */ /* 0x000fe2000fffe0ff */
[----:B------:R-:W-:-:S04]  /*0540*/  VIMNMX R28, PT, PT, R8, UR14, PT ;  /* 0x0000000e081c7c48 */ /* 0x000fc8000bfe0100 */
[----:B------:R-:W-:-:S04]  /*0550*/  VIADDMNMX R28, R25, 0x1, R28, !PT ;  /* 0x00000001191c7846 */ /* 0x000fc8000780011c */
[----:B------:R-:W-:Y:S01]  /*0560*/  R2UR UR12, R28 ;  /* 0x000000001c0c72ca */ /* 0x000fe200000e0000 */
[----:B-1----:R-:W-:Y:S02]  /*0570*/  ULEA UR8, UR15, UR5, 0x18 ;  /* 0x000000050f087291 */ /* 0x002fe4000f8ec0ff */
[----:B------:R-:W-:-:S04]  /*0580*/  ULEA UR6, UR15, UR6, 0x18 ;  /* 0x000000060f067291 */ /* 0x000fc8000f8ec0ff */
[C---:B------:R-:W-:Y:S02]  /*0590*/  LEA R9, R0.reuse, UR8, 0x6 ;  /* 0x0000000800097c11 */ /* 0x040fe4000f8e30ff */
[----:B------:R-:W-:-:S03]  /*05a0*/  LEA R11, R0, UR6, 0x6 ;  /* 0x00000006000b7c11 */ /* 0x000fc6000f8e30ff */
[C---:B------:R-:W-:Y:S01]  /*05b0*/  IMAD R9, R2.reuse, 0x4, R9 ;  /* 0x0000000402097824 */ /* 0x040fe200078e0209 */
[C---:B------:R-:W-:Y:S01]  /*05c0*/  LEA R11, R2.reuse, R11, 0x2 ;  /* 0x0000000b020b7211 */ /* 0x040fe200078e10ff */
[C---:B------:R-:W-:Y:S01]  /*05d0*/  IMAD R27, R2.reuse, 0x4, R23 ;  /* 0x00000004021b7824 */ /* 0x040fe200078e0217 */
[----:B------:R-:W-:Y:S01]  /*05e0*/  LEA R13, R2, R21, 0x2 ;  /* 0x00000015020d7211 */ /* 0x000fe200078e10ff */
[----:B------:R-:W-:Y:S01]  /*05f0*/  ULOP3.LUT UR13, UR12, 0x7, URZ, 0xc0, !UPT ;  /* 0x000000070c0d7892 */ /* 0x000fe2000f8ec0ff */
[----:B------:R-:W-:Y:S01]  /*0600*/  BSSY.RECONVERGENT B0, `(.L_x_10) ;  /* 0x0000065000007945 */ /* 0x000fe20003800200 */
[----:B------:R-:W-:Y:S01]  /*0610*/  MOV R25, R8 ;  /* 0x0000000800197202 */ /* 0x000fe20000000f00 */
[----:B---3--:R0:W-:Y:S04]  /*0620*/  STS [R9], R14 ;  /* 0x0000000e09007388 */ /* 0x0081e80000000800 */
[----:B-----5:R0:W-:Y:S04]  /*0630*/  STS [R11], R24 ;  /* 0x000000180b007388 */ /* 0x0201e80000000800 */
[----:B----4-:R0:W-:Y:S04]  /*0640*/  STS [R13], R26 ;  /* 0x0000001a0d007388 */ /* 0x0101e80000000800 */
[----:B--2---:R0:W-:Y:S01]  /*0650*/  STS [R27], R22 ;  /* 0x000000161b007388 */ /* 0x0041e20000000800 */
[----:B------:R-:W-:Y:S06]  /*0660*/  BAR.SYNC.DEFER_BLOCKING 0x0 ;  /* 0x0000000000007b1d */ /* 0x000fec0000010000 */
[----:B------:R-:W-:Y:S05]  /*0670*/  @!P4 BRA `(.L_x_11) ;  /* 0x000000040074c947 */ /* 0x000fea0003800000 */
[----:B------:R-:W-:Y:S02]  /*0680*/  UIMAD UR5, UR4, -0x10, UR12 ;  /* 0xfffffff0040578a4 */ /* 0x000fe4000f8e020c */
[----:B------:R-:W-:Y:S02]  /*0690*/  UISETP.NE.AND UP0, UPT, UR13, URZ, UPT ;  /* 0x000000ff0d00728c */ /* 0x000fe4000bf05270 */
[----:B------:R-:W-:-:S04]  /*06a0*/  UIADD3 UR5, UPT, UPT, UR5, -0x1, URZ ;  /* 0xffffffff05057890 */ /* 0x000fc8000fffe0ff */
[----:B------:R-:W-:-:S03]  /*06b0*/  UISETP.GE.U32.AND UP1, UPT, UR5, 0x7, UPT ;  /* 0x000000070500788c */ /* 0x000fc6000bf26070 */
[----:B------:R-:W-:-:S06]  /*06c0*/  UMOV UR5, UR7 ;  /* 0x0000000700057c82 */ /* 0x000fcc0008000000 */
[----:B------:R-:W-:Y:S05]  /*06d0*/  BRA.U !UP1, `(.L_x_12) ;  /* 0x0000000109907547 */ /* 0x000fea000b800000 */
[----:B------:R-:W-:Y:S01]  /*06e0*/  UMOV UR5, 0x400 ;  /* 0x0000040000057882 */ /* 0x000fe20000000000 */
[----:B------:R-:W-:Y:S01]  /*06f0*/  LEA R20, R2, UR8, 0x2 ;  /* 0x0000000802147c11 */ /* 0x000fe2000f8e10ff */
[----:B------:R-:W-:-:S03]  /*0700*/  UIADD3 UR5, UPT, UPT, UR5, 0x800, URZ ;  /* 0x0000080005057890 */ /* 0x000fc6000fffe0ff */
[----:B0-----:R-:W-:Y:S01]  /*0710*/  IADD3 R24, PT, PT, R20, 0x100, RZ ;  /* 0x0000010014187810 */ /* 0x001fe20007ffe0ff */
[----:B------:R-:W-:Y:S02]  /*0720*/  ULEA UR9, UR15, UR5, 0x18 ;  /* 0x000000050f097291 */ /* 0x000fe4000f8ec0ff */
[----:B------:R-:W-:-:S04]  /*0730*/  ULEA UR5, UR4, UR13, 0x4 ;  /* 0x0000000d04057291 */ /* 0x000fc8000f8e20ff */
[----:B------:R-:W-:Y:S01]  /*0740*/  LEA R21, R0, UR9, 0x6 ;  /* 0x0000000900157c11 */ /* 0x000fe2000f8e30ff */
[----:B------:R-:W-:-:S03]  /*0750*/  UIADD3 UR6, UPT, UPT, -UR12, UR5, URZ ;  /* 0x000000050c067290 */ /* 0x000fc6000fffe1ff */
[----:B------:R-:W-:Y:S01]  /*0760*/  UMOV UR5, UR7 ;  /* 0x0000000700057c82 */ /* 0x000fe20008000000 */
[----:B------:R-:W-:-:S08]  /*0770*/  VIADD R22, R21, 0x10 ;  /* 0x0000001015167836 */ /* 0x000fd00000000000 */
.L_x_13:
[----:B------:R-:W-:Y:S01]  /*0780*/  LDS R12, [R24+-0x100] ;  /* 0xffff0000180c7984 */ /* 0x000fe20000000800 */
[----:B------:R-:W-:-:S03]  /*0790*/  UIADD3 UR6, UPT, UPT, UR6, 0x8, URZ ;  /* 0x0000000806067890 */ /* 0x000fc6000fffe0ff */
[----:B------:R-:W0:Y:S01]  /*07a0*/  LDS.128 R8, [R22+-0x10] ;  /* 0xfffff00016087984 */ /* 0x000e220000000c00 */
[----:B------:R-:W-:-:S03]  /*07b0*/  UISETP.NE.AND UP1, UPT, UR6, URZ, UPT ;  /* 0x000000ff0600728c */ /* 0x000fc6000bf25270 */
[----:B------:R-:W1:Y:S04]  /*07c0*/  LDS R13, [R24+-0xc0] ;  /* 0xffff4000180d7984 */ /* 0x000e680000000800 */
[----:B------:R-:W2:Y:S04]  /*07d0*/  LDS R14, [R24+-0x80] ;  /* 0xffff8000180e7984 */ /* 0x000ea80000000800 */
[----:B------:R-:W3:Y:S01]  /*07e0*/  LDS R26, [R24+-0x40] ;  /* 0xffffc000181a7984 */ /* 0x000ee20000000800 */
[----:B0-----:R-:W-:-:S04]  /*07f0*/  FFMA R8, R12, R8, R15 ;  /* 0x000000080c087223 */ /* 0x001fc8000000000f */
[----:B-1----:R-:W-:Y:S02]  /*0800*/  FFMA R13, R13, R9, R8 ;  /* 0x000000090d0d7223 */ /* 0x002fe40000000008 */
[----:B------:R-:W-:Y:S02]  /*0810*/  LDS R9, [R24] ;  /* 0x0000000018097984 */ /* 0x000fe40000000800 */
[----:B--2---:R-:W-:Y:S02]  /*0820*/  FFMA R27, R14, R10, R13 ;  /* 0x0000000a0e1b7223 */ /* 0x004fe4000000000d */
[----:B------:R0:W1:Y:S02]  /*0830*/  LDS.128 R12, [R22] ;  /* 0x00000000160c7984 */ /* 0x0000640000000c00 */
[----:B---3--:R-:W-:Y:S02]  /*0840*/  FFMA R26, R26, R11, R27 ;  /* 0x0000000b1a1a7223 */ /* 0x008fe4000000001b */
[----:B------:R-:W2:Y:S04]  /*0850*/  LDS R27, [R24+0x40] ;  /* 0x00004000181b7984 */ /* 0x000ea80000000800 */
[----:B------:R-:W3:Y:S01]  /*0860*/  LDS R11, [R24+0x80] ;  /* 0x00008000180b7984 */ /* 0x000ee20000000800 */
[----:B0-----:R-:W-:-:S03]  /*0870*/  VIADD R22, R22, 0x20 ;  /* 0x0000002016167836 */ /* 0x001fc60000000000 */
[----:B------:R0:W4:Y:S02]  /*0880*/  LDS R8, [R24+0xc0] ;  /* 0x0000c00018087984 */ /* 0x0001240000000800 */
[----:B0-----:R-:W-:Y:S01]  /*0890*/  IADD3 R24, PT, PT, R24, 0x200, RZ ;  /* 0x0000020018187810 */ /* 0x001fe20007ffe0ff */
[----:B-1----:R-:W-:Y:S01]  /*08a0*/  FFMA R12, R9, R12, R26 ;  /* 0x0000000c090c7223 */ /* 0x002fe2000000001a */
[----:B------:R-:W-:-:S03]  /*08b0*/  MOV R9, UR5 ;  /* 0x0000000500097c02 */ /* 0x000fc60008000f00 */
[----:B--2---:R-:W-:Y:S01]  /*08c0*/  FFMA R12, R27, R13, R12 ;  /* 0x0000000d1b0c7223 */ /* 0x004fe2000000000c */
[----:B------:R-:W-:-:S03]  /*08d0*/  IADD3 R9, PT, PT, R9, 0x8, RZ ;  /* 0x0000000809097810 */ /* 0x000fc60007ffe0ff */
[----:B---3--:R-:W-:Y:S01]  /*08e0*/  FFMA R11, R11, R14, R12 ;  /* 0x0000000e0b0b7223 */ /* 0x008fe2000000000c */
[----:B------:R-:W-:-:S03]  /*08f0*/  R2UR UR5, R9 ;  /* 0x00000000090572ca */ /* 0x000fc600000e0000 */
[----:B----4-:R-:W-:Y:S01]  /*0900*/  FFMA R15, R8, R15, R11 ;  /* 0x0000000f080f7223 */ /* 0x010fe2000000000b */
[----:B------:R-:W-:Y:S11]  /*0910*/  BRA.U UP1, `(.L_x_13) ;  /* 0xfffffffd01987547 */ /* 0x000ff6000b83ffff */
.L_x_12:
[----:B------:R-:W-:Y:S05]  /*0920*/  BRA.U !UP0, `(.L_x_11) ;  /* 0x0000000108c87547 */ /* 0x000fea000b800000 */
[----:B------:R-:W-:Y:S02]  /*0930*/  UISETP.GE.U32.AND UP0, UPT, UR13, 0x4, UPT ;  /* 0x000000040d00788c */ /* 0x000fe4000bf06070 */
[----:B------:R-:W-:-:S04]  /*0940*/  ULOP3.LUT UR9, UR12, 0x3, URZ, 0xc0, !UPT ;  /* 0x000000030c097892 */ /* 0x000fc8000f8ec0ff */
[----:B------:R-:W-:-:S03]  /*0950*/  UISETP.NE.AND UP1, UPT, UR9, URZ, UPT ;  /* 0x000000ff0900728c */ /* 0x000fc6000bf25270 */
[----:B------:R-:W-:Y:S08]  /*0960*/  BRA.U !UP0, `(.L_x_14) ;  /* 0x00000001084c7547 */ /* 0x000ff0000b800000 */
[----:B------:R-:W-:Y:S01]  /*0970*/  MOV R8, UR5 ;  /* 0x0000000500087c02 */ /* 0x000fe20008000f00 */
[----:B0-----:R-:W-:-:S04]  /*0980*/  IMAD.U32 R26, RZ, RZ, UR5 ;  /* 0x00000005ff1a7e24 */ /* 0x001fc8000f8e00ff */
[----:B------:R-:W-:-:S05]  /*0990*/  VIADD R8, R8, -UR7 ;  /* 0x8000000708087c36 */ /* 0x000fca0008000000 */
[C---:B------:R-:W-:Y:S02]  /*09a0*/  LEA R11, R8.reuse, R20, 0x6 ;  /* 0x00000014080b7211 */ /* 0x040fe400078e30ff */
[----:B------:R-:W-:-:S03]  /*09b0*/  LEA R13, R8, R21, 0x2 ;  /* 0x00000015080d7211 */ /* 0x000fc600078e10ff */
        /* <DEDUP_REMOVED lines=8> */
[----:B0-----:R-:W-:Y:S01]  /*0a40*/  FFMA R12, R12, R14, R15 ;  /* 0x0000000e0c0c7223 */ /* 0x001fe2000000000f */
[----:B------:R-:W-:-:S04]  /*0a50*/  IADD3 R14, PT, PT, R26, 0x4, RZ ;  /* 0x000000041a0e7810 */ /* 0x000fc80007ffe0ff */
[----:B------:R-:W-:Y:S01]  /*0a60*/  R2UR UR5, R14 ;  /* 0x000000000e0572ca */ /* 0x000fe200000e0000 */
[----:B-1----:R-:W-:-:S04]  /*0a70*/  FFMA R12, R27, R22, R12 ;  /* 0x000000161b0c7223 */ /* 0x002fc8000000000c */
[----:B--2---:R-:W-:-:S04]  /*0a80*/  FFMA R9, R9, R10, R12 ;  /* 0x0000000a09097223 */ /* 0x004fc8000000000c */
[----:B---3--:R-:W-:-:S07]  /*0a90*/  FFMA R15, R8, R24, R9 ;  /* 0x00000018080f7223 */ /* 0x008fce0000000009 */
.L_x_14:
[----:B------:R-:W-:Y:S05]  /*0aa0*/  BRA.U !UP1, `(.L_x_11) ;  /* 0x0000000109687547 */ /* 0x000fea000b800000 */
[----:B------:R-:W-:Y:S02]  /*0ab0*/  UISETP.NE.AND UP0, UPT, UR9, 0x1, UPT ;  /* 0x000000010900788c */ /* 0x000fe4000bf05270 */
[----:B------:R-:W-:-:S04]  /*0ac0*/  ULOP3.LUT UR6, UR12, 0x1, URZ, 0xc0, !UPT ;  /* 0x000000010c067892 */ /* 0x000fc8000f8ec0ff */
[----:B------:R-:W-:-:S06]  /*0ad0*/  UISETP.NE.U32.AND UP1, UPT, UR6, 0x1, UPT ;  /* 0x000000010600788c */ /* 0x000fcc000bf25070 */
[----:B------:R-:W-:Y:S01]  /*0ae0*/  PLOP3.LUT P2, PT, PT, PT, UP1, 0x80, 0x8 ;  /* 0x000000000008781c */ /* 0x000fe20003f4f018 */
[----:B------:R-:W-:-:S12]  /*0af0*/  BRA.U !UP0, `(.L_x_15) ;  /* 0x0000000108347547 */ /* 0x000fd8000b800000 */
[----:B------:R-:W-:-:S05]  /*0b00*/  MOV R8, UR5 ;  /* 0x0000000500087c02 */ /* 0x000fca0008000f00 */
[----:B------:R-:W-:-:S05]  /*0b10*/  VIADD R8, R8, -UR7 ;  /* 0x8000000708087c36 */ /* 0x000fca0008000000 */
[C---:B0-----:R-:W-:Y:S02]  /*0b20*/  LEA R9, R8.reuse, R20, 0x6 ;  /* 0x0000001408097211 */ /* 0x041fe400078e30ff */
[----:B------:R-:W-:Y:S01]  /*0b30*/  LEA R11, R8, R21, 0x2 ;  /* 0x00000015080b7211 */ /* 0x000fe200078e10ff */
[----:B------:R-:W-:Y:S02]  /*0b40*/  IMAD.U32 R8, RZ, RZ, UR5 ;  /* 0x00000005ff087e24 */ /* 0x000fe4000f8e00ff */
[----:B------:R-:W-:Y:S03]  /*0b50*/  LDS R10, [R9] ;  /* 0x00000000090a7984 */ /* 0x000fe60000000800 */
[----:B------:R-:W-:Y:S01]  /*0b60*/  IADD3 R8, PT, PT, R8, 0x2, RZ ;  /* 0x0000000208087810 */ /* 0x000fe20007ffe0ff */
[----:B------:R-:W0:Y:S03]  /*0b70*/  LDS R12, [R11] ;  /* 0x000000000b0c7984 */ /* 0x000e260000000800 */
[----:B------:R-:W-:Y:S01]  /*0b80*/  R2UR UR5, R8 ;  /* 0x00000000080572ca */ /* 0x000fe200000e0000 */
[----:B------:R-:W-:Y:S04]  /*0b90*/  LDS R13, [R9+0x40] ;  /* 0x00004000090d7984 */ /* 0x000fe80000000800 */
[----:B------:R-:W1:Y:S01]  /*0ba0*/  LDS R14, [R11+0x4] ;  /* 0x000004000b0e7984 */ /* 0x000e620000000800 */
[----:B0-----:R-:W-:-:S04]  /*0bb0*/  FFMA R10, R10, R12, R15 ;  /* 0x0000000c0a0a7223 */ /* 0x001fc8000000000f */
[----:B-1----:R-:W-:-:S07]  /*0bc0*/  FFMA R15, R13, R14, R10 ;  /* 0x0000000e0d0f7223 */ /* 0x002fce000000000a */
.L_x_15:
[----:B------:R-:W-:-:S06]  /*0bd0*/  @!UP1 UIADD3 UR5, UPT, UPT, UR5, -UR7, URZ ;  /* 0x8000000705059290 */ /* 0x000fcc000fffe0ff */
[----:B0-----:R-:W-:Y:S01]  /*0be0*/  MOV R9, UR5 ;  /* 0x0000000500097c02 */ /* 0x001fe20008000f00 */
[----:B------:R-:W-:-:S03]  /*0bf0*/  IMAD.U32 R10, RZ, RZ, UR5 ;  /* 0x00000005ff0a7e24 */ /* 0x000fc6000f8e00ff */
[----:B------:R-:W-:Y:S02]  /*0c00*/  @!P2 LEA R8, R9, R20, 0x6 ;  /* 0x000000140908a211 */ /* 0x000fe400078e30ff */
[----:B------:R-:W-:-:S04]  /*0c10*/  @!P2 LEA R9, R10, R21, 0x2 ;  /* 0x000000150a09a211 */ /* 0x000fc800078e10ff */
[----:B------:R-:W-:Y:S04]  /*0c20*/  @!P2 LDS R8, [R8] ;  /* 0x000000000808a984 */ /* 0x000fe80000000800 */
[----:B------:R-:W0:Y:S02]  /*0c30*/  @!P2 LDS R9, [R9] ;  /* 0x000000000909a984 */ /* 0x000e240000000800 */
[----:B0-----:R-:W-:-:S07]  /*0c40*/  @!P2 FFMA R15, R8, R9, R15 ;  /* 0x00000009080fa223 */ /* 0x001fce000000000f */
.L_x_11:
[----:B------:R-:W-:Y:S05]  /*0c50*/  BSYNC.RECONVERGENT B0 ;  /* 0x0000000000007941 */ /* 0x000fea0003800200 */
.L_x_10:
[----:B------:R-:W-:Y:S04]  /*0c60*/  BSSY.RECONVERGENT B0, `(.L_x_16) ;  /* 0x0000060000007945 */ /* 0x000fe80003800200 */
[----:B------:R-:W-:Y:S05]  /*0c70*/  @!P5 BRA `(.L_x_17) ;  /* 0x000000040078d947 */ /* 0x000fea0003800000 */
[----:B------:R-:W-:Y:S02]  /*0c80*/  UIMAD UR8, UR4, -0x10, UR12 ;  /* 0xfffffff0040878a4 */ /* 0x000fe4000f8e020c */
[----:B------:R-:W-:Y:S02]  /*0c90*/  UISETP.NE.AND UP0, UPT, UR13, URZ, UPT ;  /* 0x000000ff0d00728c */ /* 0x000fe4000bf05270 */
[----:B------:R-:W-:Y:S01]  /*0ca0*/  UIADD3 UR5, UPT, UPT, UR8, -0x1, URZ ;  /* 0xffffffff08057890 */ /* 0x000fe2000fffe0ff */
[----:B------:R-:W-:-:S03]  /*0cb0*/  UMOV UR6, UR7 ;  /* 0x0000000700067c82 */ /* 0x000fc60008000000 */
[----:B------:R-:W-:-:S09]  /*0cc0*/  UISETP.GE.U32.AND UP1, UPT, UR5, 0x7, UPT ;  /* 0x000000070500788c */ /* 0x000fd2000bf26070 */
[----:B------:R-:W-:Y:S05]  /*0cd0*/  BRA.U !UP1, `(.L_x_18) ;  /* 0x0000000109947547 */ /* 0x000fea000b800000 */
[----:B------:R-:W-:Y:S01]  /*0ce0*/  UIADD3 UR8, UPT, UPT, -UR13, UR8, URZ ;  /* 0x000000080d087290 */ /* 0x000fe2000fffe1ff */
[----:B------:R-:W-:Y:S01]  /*0cf0*/  UMOV UR5, URZ ;  /* 0x000000ff00057c82 */ /* 0x000fe20008000000 */
[----:B------:R-:W-:-:S10]  /*0d00*/  UMOV UR6, UR7 ;  /* 0x0000000700067c82 */ /* 0x000fd40008000000 */
.L_x_19:
[----:B------:R-:W-:Y:S01]  /*0d10*/  IMAD.U32 R8, RZ, RZ, UR6 ;  /* 0x00000006ff087e24 */ /* 0x000fe2000f8e00ff */
[----:B------:R-:W-:-:S04]  /*0d20*/  UIADD3 UR5, UPT, UPT, UR5, 0x8, URZ ;  /* 0x0000000805057890 */ /* 0x000fc8000fffe0ff */
[----:B------:R-:W-:Y:S01]  /*0d30*/  IADD3 R8, PT, PT, R8, -UR7, RZ ;  /* 0x8000000708087c10 */ /* 0x000fe2000fffe0ff */
[----:B------:R-:W-:-:S03]  /*0d40*/  UISETP.NE.AND UP1, UPT, UR5, UR8, UPT ;  /* 0x000000080500728c */ /* 0x000fc6000bf25270 */
[C---:B0-----:R-:W-:Y:S01]  /*0d50*/  LEA R9, R8.reuse, R20, 0x6 ;  /* 0x0000001408097211 */ /* 0x041fe200078e30ff */
[----:B------:R-:W-:-:S04]  /*0d60*/  IMAD R8, R8, 0x4, R23 ;  /* 0x0000000408087824 */ /* 0x000fc800078e0217 */
[----:B------:R-:W-:Y:S04]  /*0d70*/  LDS R10, [R9] ;  /* 0x00000000090a7984 */ /* 0x000fe80000000800 */
[----:B------:R-:W0:Y:S04]  /*0d80*/  LDS R13, [R8] ;  /* 0x00000000080d7984 */ /* 0x000e280000000800 */
[----:B------:R-:W-:Y:S04]  /*0d90*/  LDS R14, [R9+0x40] ;  /* 0x00004000090e7984 */ /* 0x000fe80000000800 */
[----:B------:R-:W1:Y:S04]  /*0da0*/  LDS R22, [R8+0x4] ;  /* 0x0000040008167984 */ /* 0x000e680000000800 */
[----:B------:R-:W-:Y:S04]  /*0db0*/  LDS R12, [R9+0x80] ;  /* 0x00008000090c7984 */ /* 0x000fe80000000800 */
[----:B------:R-:W2:Y:S04]  /*0dc0*/  LDS R11, [R8+0x8] ;  /* 0x00000800080b7984 */ /* 0x000ea80000000800 */
[----:B------:R-:W-:Y:S04]  /*0dd0*/  LDS R24, [R9+0x1c0] ;  /* 0x0001c00009187984 */ /* 0x000fe80000000800 */
[----:B------:R-:W-:Y:S01]  /*0de0*/  LDS R29, [R8+0x1c] ;  /* 0x00001c00081d7984 */ /* 0x000fe20000000800 */
[----:B0-----:R-:W-:-:S03]  /*0df0*/  FFMA R13, R10, R13, R3 ;  /* 0x0000000d0a0d7223 */ /* 0x001fc60000000003 */
[----:B------:R-:W-:Y:S04]  /*0e00*/  LDS R3, [R9+0xc0] ;  /* 0x0000c00009037984 */ /* 0x000fe80000000800 */
[----:B------:R-:W0:Y:S01]  /*0e10*/  LDS R10, [R8+0xc] ;  /* 0x00000c00080a7984 */ /* 0x000e220000000800 */
[----:B-1----:R-:W-:-:S03]  /*0e20*/  FFMA R27, R14, R22, R13 ;  /* 0x000000160e1b7223 */ /* 0x002fc6000000000d */
[----:B------:R-:W-:Y:S04]  /*0e30*/  LDS R13, [R9+0x100] ;  /* 0x00010000090d7984 */ /* 0x000fe80000000800 */
[----:B------:R-:W1:Y:S01]  /*0e40*/  LDS R14, [R8+0x10] ;  /* 0x00001000080e7984 */ /* 0x000e620000000800 */
[----:B--2---:R-:W-:-:S03]  /*0e50*/  FFMA R26, R12, R11, R27 ;  /* 0x0000000b0c1a7223 */ /* 0x004fc6000000001b */
[----:B------:R-:W-:Y:S04]  /*0e60*/  LDS R22, [R9+0x140] ;  /* 0x0001400009167984 */ /* 0x000fe80000000800 */
[----:B------:R-:W2:Y:S04]  /*0e70*/  LDS R27, [R8+0x14] ;  /* 0x00001400081b7984 */ /* 0x000ea80000000800 */
[----:B------:R-:W-:Y:S04]  /*0e80*/  LDS R11, [R9+0x180] ;  /* 0x00018000090b7984 */ /* 0x000fe80000000800 */
[----:B------:R-:W3:Y:S01]  /*0e90*/  LDS R12, [R8+0x18] ;  /* 0x00001800080c7984 */ /* 0x000ee20000000800 */
[----:B0-----:R-:W-:Y:S01]  /*0ea0*/  FFMA R10, R3, R10, R26 ;  /* 0x0000000a030a7223 */ /* 0x001fe2000000001a */
[----:B------:R-:W-:-:S04]  /*0eb0*/  MOV R3, UR6 ;  /* 0x0000000600037c02 */ /* 0x000fc80008000f00 */
[----:B------:R-:W-:Y:S01]  /*0ec0*/  IADD3 R3, PT, PT, R3, 0x8, RZ ;  /* 0x0000000803037810 */ /* 0x000fe20007ffe0ff */
[----:B-1----:R-:W-:-:S03]  /*0ed0*/  FFMA R13, R13, R14, R10 ;  /* 0x0000000e0d0d7223 */ /* 0x002fc6000000000a */
[----:B------:R-:W-:Y:S01]  /*0ee0*/  R2UR UR6, R3 ;  /* 0x00000000030672ca */ /* 0x000fe200000e0000 */
[----:B--2---:R-:W-:-:S04]  /*0ef0*/  FFMA R22, R22, R27, R13 ;  /* 0x0000001b16167223 */ /* 0x004fc8000000000d */
[----:B---3--:R-:W-:-:S04]  /*0f00*/  FFMA R11, R11, R12, R22 ;  /* 0x0000000c0b0b7223 */ /* 0x008fc80000000016 */
[----:B------:R-:W-:Y:S01]  /*0f10*/  FFMA R3, R24, R29, R11 ;  /* 0x0000001d18037223 */ /* 0x000fe2000000000b */
[----:B------:R-:W-:Y:S06]  /*0f20*/  BRA.U UP1, `(.L_x_19) ;  /* 0xfffffffd01787547 */ /* 0x000fec000b83ffff */
.L_x_18:
[----:B------:R-:W-:Y:S05]  /*0f30*/  BRA.U !UP0, `(.L_x_17) ;  /* 0x0000000108c87547 */ /* 0x000fea000b800000 */
[----:B------:R-:W-:Y:S02]  /*0f40*/  UISETP.GE.U32.AND UP0, UPT, UR13, 0x4, UPT ;  /* 0x000000040d00788c */ /* 0x000fe4000bf06070 */
[----:B------:R-:W-:-:S04]  /*0f50*/  ULOP3.LUT UR8, UR12, 0x3, URZ, 0xc0, !UPT ;  /* 0x000000030c087892 */ /* 0x000fc8000f8ec0ff */
[----:B------:R-:W-:-:S03]  /*0f60*/  UISETP.NE.AND UP1, UPT, UR8, URZ, UPT ;  /* 0x000000ff0800728c */ /* 0x000fc6000bf25270 */
[----:B------:R-:W-:Y:S08]  /*0f70*/  BRA.U !UP0, `(.L_x_20) ;  /* 0x00000001084c7547 */ /* 0x000ff0000b800000 */
[----:B------:R-:W-:Y:S01]  /*0f80*/  IMAD.U32 R8, RZ, RZ, UR6 ;  /* 0x00000006ff087e24 */ /* 0x000fe2000f8e00ff */
[----:B0-----:R-:W-:-:S04]  /*0f90*/  MOV R26, UR6 ;  /* 0x00000006001a7c02 */ /* 0x001fc80008000f00 */
[----:B------:R-:W-:-:S04]  /*0fa0*/  IADD3 R8, PT, PT, R8, -UR7, RZ ;  /* 0x8000000708087c10 */ /* 0x000fc8000fffe0ff */
[C---:B------:R-:W-:Y:S01]  /*0fb0*/  LEA R11, R8.reuse, R20, 0x6 ;  /* 0x00000014080b7211 */ /* 0x040fe200078e30ff */
        /* <DEDUP_REMOVED lines=15> */
.L_x_20:
[----:B------:R-:W-:Y:S05]  /*10b0*/  BRA.U !UP1, `(.L_x_17) ;  /* 0x0000000109687547 */ /* 0x000fea000b800000 */
[----:B------:R-:W-:Y:S02]  /*10c0*/  UISETP.NE.AND UP0, UPT, UR8, 0x1, UPT ;  /* 0x000000010800788c */ /* 0x000fe4000bf05270 */
[----:B------:R-:W-:-:S04]  /*10d0*/  ULOP3.LUT UR5, UR12, 0x1, URZ, 0xc0, !UPT ;  /* 0x000000010c057892 */ /* 0x000fc8000f8ec0ff */
[----:B------:R-:W-:-:S06]  /*10e0*/  UISETP.NE.U32.AND UP1, UPT, UR5, 0x1, UPT ;  /* 0x000000010500788c */ /* 0x000fcc000bf25070 */
[----:B------:R-:W-:Y:S01]  /*10f0*/  PLOP3.LUT P2, PT, PT, PT, UP1, 0x80, 0x8 ;  /* 0x000000000008781c */ /* 0x000fe20003f4f018 */
[----:B------:R-:W-:-:S12]  /*1100*/  BRA.U !UP0, `(.L_x_21) ;  /* 0x0000000108347547 */ /* 0x000fd8000b800000 */
[----:B------:R-:W-:-:S05]  /*1110*/  IMAD.U32 R8, RZ, RZ, UR6 ;  /* 0x00000006ff087e24 */ /* 0x000fca000f8e00ff */
[----:B------:R-:W-:-:S04]  /*1120*/  IADD3 R8, PT, PT, R8, -UR7, RZ ;  /* 0x8000000708087c10 */ /* 0x000fc8000fffe0ff */
[C---:B0-----:R-:W-:Y:S01]  /*1130*/  LEA R9, R8.reuse, R20, 0x6 ;  /* 0x0000001408097211 */ /* 0x041fe200078e30ff */
[----:B------:R-:W-:Y:S01]  /*1140*/  IMAD R11, R8, 0x4, R23 ;  /* 0x00000004080b7824 */ /* 0x000fe200078e0217 */
[----:B------:R-:W-:-:S03]  /*1150*/  MOV R8, UR6 ;  /* 0x0000000600087c02 */ /* 0x000fc60008000f00 */
[----:B------:R-:W-:Y:S01]  /*1160*/  LDS R10, [R9] ;  /* 0x00000000090a7984 */ /* 0x000fe20000000800 */
[----:B------:R-:W-:-:S03]  /*1170*/  IADD3 R8, PT, PT, R8, 0x2, RZ ;  /* 0x0000000208087810 */ /* 0x000fc60007ffe0ff */
[----:B------:R-:W0:Y:S01]  /*1180*/  LDS R12, [R11] ;  /* 0x000000000b0c7984 */ /* 0x000e220000000800 */
[----:B------:R-:W-:-:S03]  /*1190*/  R2UR UR6, R8 ;  /* 0x00000000080672ca */ /* 0x000fc600000e0000 */
[----:B------:R-:W-:Y:S04]  /*11a0*/  LDS R14, [R9+0x40] ;  /* 0x00004000090e7984 */ /* 0x000fe80000000800 */
[----:B------:R-:W1:Y:S01]  /*11b0*/  LDS R13, [R11+0x4] ;  /* 0x000004000b0d7984 */ /* 0x000e620000000800 */
[----:B0-----:R-:W-:-:S04]  /*11c0*/  FFMA R3, R10, R12, R3 ;  /* 0x0000000c0a037223 */ /* 0x001fc80000000003 */
[----:B-1----:R-:W-:-:S07]  /*11d0*/  FFMA R3, R14, R13, R3 ;  /* 0x0000000d0e037223 */ /* 0x002fce0000000003 */
.L_x_21:
[----:B------:R-:W-:-:S06]  /*11e0*/  @!UP1 UIADD3 UR5, UPT, UPT, UR6, -UR7, URZ ;  /* 0x8000000706059290 */ /* 0x000fcc000fffe0ff */
[----:B0-----:R-:W-:Y:S01]  /*11f0*/  IMAD.U32 R9, RZ, RZ, UR5 ;  /* 0x00000005ff097e24 */ /* 0x001fe2000f8e00ff */
[----:B------:R-:W-:-:S04]  /*1200*/  MOV R10, UR5 ;  /* 0x00000005000a7c02 */ /* 0x000fc80008000f00 */
[----:B------:R-:W-:Y:S01]  /*1210*/  @!P2 LEA R8, R9, R20, 0x6 ;  /* 0x000000140908a211 */ /* 0x000fe200078e30ff */
[----:B------:R-:W-:-:S05]  /*1220*/  @!P2 IMAD R9, R10, 0x4, R23 ;  /* 0x000000040a09a824 */ /* 0x000fca00078e0217 */
[----:B------:R-:W-:Y:S04]  /*1230*/  @!P2 LDS R8, [R8] ;  /* 0x000000000808a984 */ /* 0x000fe80000000800 */
[----:B------:R-:W0:Y:S02]  /*1240*/  @!P2 LDS R9, [R9] ;  /* 0x000000000909a984 */ /* 0x000e240000000800 */
[----:B0-----:R-:W-:-:S07]  /*1250*/  @!P2 FFMA R3, R8, R9, R3 ;  /* 0x000000090803a223 */ /* 0x001fce0000000003 */
.L_x_17:
[----:B------:R-:W-:Y:S05]  /*1260*/  BSYNC.RECONVERGENT B0 ;  /* 0x0000000000007941 */ /* 0x000fea0003800200 */
.L_x_16:
[----:B------:R-:W-:Y:S04]  /*1270*/  BSSY.RECONVERGENT B0, `(.L_x_22) ;  /* 0x0000055000007945 */ /* 0x000fe80003800200 */
[----:B------:R-:W-:Y:S05]  /*1280*/  @!P0 BRA `(.L_x_23) ;  /* 0x00000004004c8947 */ /* 0x000fea0003800000 */
[----:B------:R-:W-:Y:S01]  /*1290*/  UIMAD UR6, UR4, -0x10, UR12 ;  /* 0xfffffff0040678a4 */ /* 0x000fe2000f8e020c */
[----:B------:R-:W-:Y:S01]  /*12a0*/  MOV R8, UR7 ;  /* 0x0000000700087c02 */ /* 0x000fe20008000f00 */
[----:B------:R-:W-:Y:S02]  /*12b0*/  UISETP.NE.AND UP0, UPT, UR13, URZ, UPT ;  /* 0x000000ff0d00728c */ /* 0x000fe4000bf05270 */
[----:B------:R-:W-:-:S04]  /*12c0*/  UIADD3 UR5, UPT, UPT, UR6, -0x1, URZ ;  /* 0xffffffff06057890 */ /* 0x000fc8000fffe0ff */
[----:B------:R-:W-:-:S09]  /*12d0*/  UISETP.GE.U32.AND UP1, UPT, UR5, 0x7, UPT ;  /* 0x000000070500788c */ /* 0x000fd2000bf26070 */
[----:B------:R-:W-:Y:S05]  /*12e0*/  BRA.U !UP1, `(.L_x_24) ;  /* 0x0000000109887547 */ /* 0x000fea000b800000 */
[----:B------:R-:W-:Y:S01]  /*12f0*/  MOV R8, UR7 ;  /* 0x0000000700087c02 */ /* 0x000fe20008000f00 */
[----:B------:R-:W-:Y:S01]  /*1300*/  UIADD3 UR6, UPT, UPT, -UR13, UR6, URZ ;  /* 0x000000060d067290 */ /* 0x000fe2000fffe1ff */
[----:B------:R-:W-:-:S11]  /*1310*/  UMOV UR5, URZ ;  /* 0x000000ff00057c82 */ /* 0x000fd60008000000 */
.L_x_25:
[C---:B------:R-:W-:Y:S01]  /*1320*/  VIADD R10, R8.reuse, -UR7 ;  /* 0x80000007080a7c36 */ /* 0x040fe20008000000 */
[----:B------:R-:W-:Y:S01]  /*1330*/  UIADD3 UR5, UPT, UPT, UR5, 0x8, URZ ;  /* 0x0000000805057890 */ /* 0x000fe2000fffe0ff */
[----:B------:R-:W-:-:S03]  /*1340*/  VIADD R8, R8, 0x8 ;  /* 0x0000000808087836 */ /* 0x000fc60000000000 */
[C---:B0-----:R-:W-:Y:S01]  /*1350*/  LEA R9, R10.reuse, R18, 0x6 ;  /* 0x000000120a097211 */ /* 0x041fe200078e30ff */
[----:B------:R-:W-:Y:S01]  /*1360*/  UISETP.NE.AND UP1, UPT, UR5, UR6, UPT ;  /* 0x000000060500728c */ /* 0x000fe2000bf25270 */
        /* <DEDUP_REMOVED lines=17> */
[----:B------:R-:W2:Y:S01]  /*1480*/  LDS R12, [R10+0x14] ;  /* 0x000014000a0c7984 */ /* 0x000ea20000000800 */
[----:B0-----:R-:W-:-:S03]  /*1490*/  FFMA R13, R13, R4, R22 ;  /* 0x000000040d0d7223 */ /* 0x001fc60000000016 */
[----:B------:R-:W-:Y:S04]  /*14a0*/  LDS R4, [R9+0x180] ;  /* 0x0001800009047984 */ /* 0x000fe80000000800 */
[----:B------:R-:W0:Y:S01]  /*14b0*/  LDS R22, [R10+0x18] ;  /* 0x000018000a167984 */ /* 0x000e220000000800 */
[----:B-1----:R-:W-:-:S04]  /*14c0*/  FFMA R14, R14, R27, R13 ;  /* 0x0000001b0e0e7223 */ /* 0x002fc8000000000d */
[----:B--2---:R-:W-:-:S04]  /*14d0*/  FFMA R11, R11, R12, R14 ;  /* 0x0000000c0b0b7223 */ /* 0x004fc8000000000e */
[----:B0-----:R-:W-:-:S04]  /*14e0*/  FFMA R4, R4, R22, R11 ;  /* 0x0000001604047223 */ /* 0x001fc8000000000b */
[----:B------:R-:W-:Y:S01]  /*14f0*/  FFMA R4, R29, R24, R4 ;  /* 0x000000181d047223 */ /* 0x000fe20000000004 */
[----:B------:R-:W-:Y:S06]  /*1500*/  BRA.U UP1, `(.L_x_25) ;  /* 0xfffffffd01847547 */ /* 0x000fec000b83ffff */
.L_x_24:
[----:B------:R-:W-:Y:S05]  /*1510*/  BRA.U !UP0, `(.L_x_23) ;  /* 0x0000000108a87547 */ /* 0x000fea000b800000 */
[----:B------:R-:W-:Y:S02]  /*1520*/  UISETP.GE.U32.AND UP0, UPT, UR13, 0x4, UPT ;  /* 0x000000040d00788c */ /* 0x000fe4000bf06070 */
[----:B------:R-:W-:-:S04]  /*1530*/  ULOP3.LUT UR6, UR12, 0x3, URZ, 0xc0, !UPT ;  /* 0x000000030c067892 */ /* 0x000fc8000f8ec0ff */
[----:B------:R-:W-:-:S03]  /*1540*/  UISETP.NE.AND UP1, UPT, UR6, URZ, UPT ;  /* 0x000000ff0600728c */ /* 0x000fc6000bf25270 */
[----:B------:R-:W-:Y:S08]  /*1550*/  BRA.U !UP0, `(.L_x_26) ;  /* 0x0000000108407547 */ /* 0x000ff0000b800000 */
[C---:B0-----:R-:W-:Y:S02]  /*1560*/  IADD3 R9, PT, PT, R8.reuse, -UR7, RZ ;  /* 0x8000000708097c10 */ /* 0x041fe4000fffe0ff */
[----:B------:R-:W-:Y:S02]  /*1570*/  IADD3 R8, PT, PT, R8, 0x4, RZ ;  /* 0x0000000408087810 */ /* 0x000fe40007ffe0ff */
        /* <DEDUP_REMOVED lines=14> */
.L_x_26:
[----:B------:R-:W-:Y:S05]  /*1660*/  BRA.U !UP1, `(.L_x_23) ;  /* 0x0000000109547547 */ /* 0x000fea000b800000 */
[----:B------:R-:W-:-:S04]  /*1670*/  ULOP3.LUT UR5, UR12, 0x1, URZ, 0xc0, !UPT ;  /* 0x000000010c057892 */ /* 0x000fc8000f8ec0ff */
[----:B------:R-:W-:-:S06]  /*1680*/  UISETP.NE.U32.AND UP0, UPT, UR5, 0x1, UPT ;  /* 0x000000010500788c */ /* 0x000fcc000bf05070 */
[----:B------:R-:W-:Y:S01]  /*1690*/  PLOP3.LUT P2, PT, PT, PT, UP0, 0x80, 0x8 ;  /* 0x000000000008781c */ /* 0x000fe20003f4f008 */
[----:B------:R-:W-:-:S09]  /*16a0*/  UISETP.NE.AND UP0, UPT, UR6, 0x1, UPT ;  /* 0x000000010600788c */ /* 0x000fd2000bf05270 */
[----:B------:R-:W-:Y:S05]  /*16b0*/  BRA.U !UP0, `(.L_x_27) ;  /* 0x0000000108287547 */ /* 0x000fea000b800000 */
[C---:B0-----:R-:W-:Y:S02]  /*16c0*/  IADD3 R9, PT, PT, R8.reuse, -UR7, RZ ;  /* 0x8000000708097c10 */ /* 0x041fe4000fffe0ff */
[----:B------:R-:W-:Y:S02]  /*16d0*/  IADD3 R8, PT, PT, R8, 0x2, RZ ;  /* 0x0000000208087810 */ /* 0x000fe40007ffe0ff */
[C---:B------:R-:W-:Y:S01]  /*16e0*/  LEA R11, R9.reuse, R21, 0x2 ;  /* 0x00000015090b7211 */ /* 0x040fe200078e10ff */
[----:B------:R-:W-:-:S04]  /*16f0*/  IMAD R10, R9, 0x40, R18 ;  /* 0x00000040090a7824 */ /* 0x000fc800078e0212 */
[----:B------:R-:W-:Y:S04]  /*1700*/  LDS R12, [R11] ;  /* 0x000000000b0c7984 */ /* 0x000fe80000000800 */
[----:B------:R-:W0:Y:S04]  /*1710*/  LDS R9, [R10] ;  /* 0x000000000a097984 */ /* 0x000e280000000800 */
[----:B------:R-:W-:Y:S04]  /*1720*/  LDS R13, [R10+0x40] ;  /* 0x000040000a0d7984 */ /* 0x000fe80000000800 */
[----:B------:R-:W1:Y:S01]  /*1730*/  LDS R14, [R11+0x4] ;  /* 0x000004000b0e7984 */ /* 0x000e620000000800 */
[----:B0-----:R-:W-:-:S04]  /*1740*/  FFMA R4, R9, R12, R4 ;  /* 0x0000000c09047223 */ /* 0x001fc80000000004 */
[----:B-1----:R-:W-:-:S07]  /*1750*/  FFMA R4, R13, R14, R4 ;  /* 0x0000000e0d047223 */ /* 0x002fce0000000004 */
.L_x_27:
[----:B------:R-:W-:-:S05]  /*1760*/  @!P2 VIADD R8, R8, -UR7 ;  /* 0x800000070808ac36 */ /* 0x000fca0008000000 */
[C---:B0-----:R-:W-:Y:S02]  /*1770*/  @!P2 LEA R9, R8.reuse, R18, 0x6 ;  /* 0x000000120809a211 */ /* 0x041fe400078e30ff */
[----:B------:R-:W-:-:S04]  /*1780*/  @!P2 LEA R8, R8, R21, 0x2 ;  /* 0x000000150808a211 */ /* 0x000fc800078e10ff */
[----:B------:R-:W-:Y:S04]  /*1790*/  @!P2 LDS R9, [R9] ;  /* 0x000000000909a984 */ /* 0x000fe80000000800 */
[----:B------:R-:W0:Y:S02]  /*17a0*/  @!P2 LDS R8, [R8] ;  /* 0x000000000808a984 */ /* 0x000e240000000800 */
[----:B0-----:R-:W-:-:S07]  /*17b0*/  @!P2 FFMA R4, R9, R8, R4 ;  /* 0x000000080904a223 */ /* 0x001fce0000000004 */
.L_x_23:
[----:B------:R-:W-:Y:S05]  /*17c0*/  BSYNC.RECONVERGENT B0 ;  /* 0x0000000000007941 */ /* 0x000fea0003800200 */
.L_x_22:
[----:B------:R-:W-:Y:S04]  /*17d0*/  BSSY.RECONVERGENT B0, `(.L_x_28) ;  /* 0x0000057000007945 */ /* 0x000fe80003800200 */
[----:B------:R-:W-:Y:S05]  /*17e0*/  @!P1 BRA `(.L_x_29) ;  /* 0x0000000400549947 */ /* 0x000fea0003800000 */
[----:B------:R-:W-:Y:S02]  /*17f0*/  UIMAD UR6, UR4, -0x10, UR12 ;  /* 0xfffffff0040678a4 */ /* 0x000fe4000f8e020c */
[----:B------:R-:W-:Y:S02]  /*1800*/  UISETP.NE.AND UP0, UPT, UR13, URZ, UPT ;  /* 0x000000ff0d00728c */ /* 0x000fe4000bf05270 */
[----:B------:R-:W-:-:S06]  /*1810*/  UIADD3 UR5, UPT, UPT, UR6, -0x1, URZ ;  /* 0xffffffff06057890 */ /* 0x000fcc000fffe0ff */
[----:B------:R-:W-:-:S05]  /*1820*/  IMAD.U32 R8, RZ, RZ, UR5 ;  /* 0x00000005ff087e24 */ /* 0x000fca000f8e00ff */
[----:B------:R-:W-:Y:S02]  /*1830*/  ISETP.GE.U32.AND P2, PT, R8, 0x7, PT ;  /* 0x000000070800780c */ /* 0x000fe40003f46070 */
[----:B------:R-:W-:-:S11]  /*1840*/  MOV R8, UR7 ;  /* 0x0000000700087c02 */ /* 0x000fd60008000f00 */
[----:B------:R-:W-:Y:S05]  /*1850*/  @!P2 BRA `(.L_x_30) ;  /* 0x00000000008ca947 */ /* 0x000fea0003800000 */
[----:B------:R-:W-:Y:S01]  /*1860*/  MOV R8, UR7 ;  /* 0x0000000700087c02 */ /* 0x000fe20008000f00 */
[----:B------:R-:W-:Y:S01]  /*1870*/  UIADD3 UR6, UPT, UPT, -UR13, UR6, URZ ;  /* 0x000000060d067290 */ /* 0x000fe2000fffe1ff */
[----:B------:R-:W-:-:S11]  /*1880*/  UMOV UR5, URZ ;  /* 0x000000ff00057c82 */ /* 0x000fd60008000000 */
.L_x_31:
[C---:B0-----:R-:W-:Y:S01]  /*1890*/  VIADD R9, R8.reuse, -UR7 ;  /* 0x8000000708097c36 */ /* 0x041fe20008000000 */
[----:B------:R-:W-:Y:S01]  /*18a0*/  UIADD3 UR5, UPT, UPT, UR5, 0x8, URZ ;  /* 0x0000000805057890 */ /* 0x000fe2000fffe0ff */
[----:B------:R-:W-:-:S03]  /*18b0*/  IADD3 R8, PT, PT, R8, 0x8, RZ ;  /* 0x0000000808087810 */ /* 0x000fc60007ffe0ff */
        /* <DEDUP_REMOVED lines=20> */
[----:B------:R-:W0:Y:S04]  /*1a00*/  LDS R14, [R10+0x180] ;  /* 0x000180000a0e7984 */ /* 0x000e280000000800 */
[----:B------:R-:W3:Y:S01]  /*1a10*/  LDS R5, [R10+0x1c0] ;  /* 0x0001c0000a057984 */ /* 0x000ee20000000800 */
[----:B-1----:R-:W-:Y:S01]  /*1a20*/  FFMA R22, R13, R22, R24 ;  /* 0x000000160d167223 */ /* 0x002fe20000000018 */
[----:B------:R-:W-:-:S05]  /*1a30*/  IMAD.U32 R13, RZ, RZ, UR5 ;  /* 0x00000005ff0d7e24 */ /* 0x000fca000f8e00ff */
[----:B------:R-:W-:Y:S01]  /*1a40*/  ISETP.NE.AND P2, PT, R13, UR6, PT ;  /* 0x000000060d007c0c */ /* 0x000fe2000bf45270 */
[----:B--2---:R-:W-:-:S04]  /*1a50*/  FFMA R11, R11, R12, R22 ;  /* 0x0000000c0b0b7223 */ /* 0x004fc80000000016 */
[----:B0-----:R-:W-:-:S04]  /*1a60*/  FFMA R14, R14, R27, R11 ;  /* 0x0000001b0e0e7223 */ /* 0x001fc8000000000b */
[----:B---3--:R-:W-:-:S04]  /*1a70*/  FFMA R5, R5, R26, R14 ;  /* 0x0000001a05057223 */ /* 0x008fc8000000000e */
[----:B------:R-:W-:Y:S05]  /*1a80*/  @P2 BRA `(.L_x_31) ;  /* 0xfffffffc00802947 */ /* 0x000fea000383ffff */
.L_x_30:
[----:B------:R-:W-:Y:S05]  /*1a90*/  BRA.U !UP0, `(.L_x_29) ;  /* 0x0000000108a87547 */ /* 0x000fea000b800000 */
[----:B------:R-:W-:Y:S02]  /*1aa0*/  UISETP.GE.U32.AND UP0, UPT, UR13, 0x4, UPT ;  /* 0x000000040d00788c */ /* 0x000fe4000bf06070 */
[----:B------:R-:W-:-:S04]  /*1ab0*/  ULOP3.LUT UR6, UR12, 0x3, URZ, 0xc0, !UPT ;  /* 0x000000030c067892 */ /* 0x000fc8000f8ec0ff */
[----:B------:R-:W-:-:S03]  /*1ac0*/  UISETP.NE.AND UP1, UPT, UR6, URZ, UPT ;  /* 0x000000ff0600728c */ /* 0x000fc6000bf25270 */
[----:B------:R-:W-:Y:S08]  /*1ad0*/  BRA.U !UP0, `(.L_x_32) ;  /* 0x0000000108407547 */ /* 0x000ff0000b800000 */
[C---:B0-----:R-:W-:Y:S02]  /*1ae0*/  IADD3 R9, PT, PT, R8.reuse, -UR7, RZ ;  /* 0x8000000708097c10 */ /* 0x041fe4000fffe0ff */
        /* <DEDUP_REMOVED lines=15> */
.L_x_32:
[----:B------:R-:W-:Y:S05]  /*1be0*/  BRA.U !UP1, `(.L_x_29) ;  /* 0x0000000109547547 */ /* 0x000fea000b800000 */
[----:B------:R-:W-:-:S04]  /*1bf0*/  ULOP3.LUT UR5, UR12, 0x1, URZ, 0xc0, !UPT ;  /* 0x000000010c057892 */ /* 0x000fc8000f8ec0ff */
[----:B------:R-:W-:-:S06]  /*1c00*/  UISETP.NE.U32.AND UP0, UPT, UR5, 0x1, UPT ;  /* 0x000000010500788c */ /* 0x000fcc000bf05070 */
[----:B------:R-:W-:Y:S01]  /*1c10*/  PLOP3.LUT P2, PT, PT, PT, UP0, 0x80, 0x8 ;  /* 0x000000000008781c */ /* 0x000fe20003f4f008 */
[----:B------:R-:W-:-:S09]  /*1c20*/  UISETP.NE.AND UP0, UPT, UR6, 0x1, UPT ;  /* 0x000000010600788c */ /* 0x000fd2000bf05270 */
[----:B------:R-:W-:Y:S05]  /*1c30*/  BRA.U !UP0, `(.L_x_33) ;  /* 0x0000000108287547 */ /* 0x000fea000b800000 */
[C---:B0-----:R-:W-:Y:S02]  /*1c40*/  VIADD R9, R8.reuse, -UR7 ;  /* 0x8000000708097c36 */ /* 0x041fe40008000000 */
[----:B------:R-:W-:-:S03]  /*1c50*/  VIADD R8, R8, 0x2 ;  /* 0x0000000208087836 */ /* 0x000fc60000000000 */
[C---:B------:R-:W-:Y:S02]  /*1c60*/  LEA R10, R9.reuse, R18, 0x6 ;  /* 0x00000012090a7211 */ /* 0x040fe400078e30ff */
[----:B------:R-:W-:-:S03]  /*1c70*/  LEA R9, R9, R23, 0x2 ;  /* 0x0000001709097211 */ /* 0x000fc600078e10ff */
[----:B------:R-:W-:Y:S04]  /*1c80*/  LDS R12, [R10] ;  /* 0x000000000a0c7984 */ /* 0x000fe80000000800 */
[----:B------:R-:W0:Y:S04]  /*1c90*/  LDS R11, [R9] ;  /* 0x00000000090b7984 */ /* 0x000e280000000800 */
[----:B------:R-:W-:Y:S04]  /*1ca0*/  LDS R14, [R10+0x40] ;  /* 0x000040000a0e7984 */ /* 0x000fe80000000800 */
[----:B------:R-:W1:Y:S01]  /*1cb0*/  LDS R13, [R9+0x4] ;  /* 0x00000400090d7984 */ /* 0x000e620000000800 */
[----:B0-----:R-:W-:-:S04]  /*1cc0*/  FFMA R5, R12, R11, R5 ;  /* 0x0000000b0c057223 */ /* 0x001fc80000000005 */
[----:B-1----:R-:W-:-:S07]  /*1cd0*/  FFMA R5, R14, R13, R5 ;  /* 0x0000000d0e057223 */ /* 0x002fce0000000005 */
.L_x_33:
[----:B------:R-:W-:-:S04]  /*1ce0*/  @!P2 IADD3 R8, PT, PT, R8, -UR7, RZ ;  /* 0x800000070808ac10 */ /* 0x000fc8000fffe0ff */
[C---:B0-----:R-:W-:Y:S01]  /*1cf0*/  @!P2 LEA R9, R8.reuse, R18, 0x6 ;  /* 0x000000120809a211 */ /* 0x041fe200078e30ff */
[----:B------:R-:W-:-:S04]  /*1d00*/  @!P2 IMAD R10, R8, 0x4, R23 ;  /* 0x00000004080aa824 */ /* 0x000fc800078e0217 */
[----:B------:R-:W-:Y:S04]  /*1d10*/  @!P2 LDS R8, [R9] ;  /* 0x000000000908a984 */ /* 0x000fe80000000800 */
[----:B------:R-:W0:Y:S02]  /*1d20*/  @!P2 LDS R10, [R10] ;  /* 0x000000000a0aa984 */ /* 0x000e240000000800 */
[----:B0-----:R-:W-:-:S07]  /*1d30*/  @!P2 FFMA R5, R8, R10, R5 ;  /* 0x0000000a0805a223 */ /* 0x001fce0000000005 */
.L_x_29:
[----:B------:R-:W-:Y:S05]  /*1d40*/  BSYNC.RECONVERGENT B0 ;  /* 0x0000000000007941 */ /* 0x000fea0003800200 */
.L_x_28:
[----:B------:R-:W-:Y:S01]  /*1d50*/  BAR.SYNC.DEFER_BLOCKING 0x0 ;  /* 0x0000000000007b1d */ /* 0x000fe20000010000 */
[----:B------:R-:W-:Y:S01]  /*1d60*/  ISETP.GE.AND P2, PT, R25, UR14, PT ;  /* 0x0000000e19007c0c */ /* 0x000fe2000bf46270 */
[----:B------:R-:W-:-:S12]  /*1d70*/  UIADD3 UR4, UPT, UPT, UR4, 0x1, URZ ;  /* 0x0000000104047890 */ /* 0x000fd8000fffe0ff */
[----:B------:R-:W-:Y:S05]  /*1d80*/  @!P2 BRA `(.L_x_34) ;  /* 0xffffffe40058a947 */ /* 0x000fea000383ffff */
.L_x_9:
[----:B------:R-:W1:Y:S01]  /*1d90*/  LDCU.64 UR6, c[0x0][0x398] ;  /* 0x00007300ff0677ac */ /* 0x000e620008000a00 */
[C---:B------:R-:W-:Y:S02]  /*1da0*/  IADD3 R0, PT, PT, R6.reuse, 0x10, RZ ;  /* 0x0000001006007810 */ /* 0x040fe40007ffe0ff */
[C---:B------:R-:W-:Y:S02]  /*1db0*/  IADD3 R23, PT, PT, R7.reuse, 0x10, RZ ;  /* 0x0000001007177810 */ /* 0x040fe40007ffe0ff */
[----:B-1----:R-:W-:Y:S02]  /*1dc0*/  ISETP.GE.U32.AND P0, PT, R6, UR7, PT ;  /* 0x0000000706007c0c */ /* 0x002fe4000bf06070 */
[----:B------:R-:W-:Y:S02]  /*1dd0*/  ISETP.GE.U32.AND P1, PT, R0, UR7, PT ;  /* 0x0000000700007c0c */ /* 0x000fe4000bf26070 */
[C---:B------:R-:W-:Y:S02]  /*1de0*/  ISETP.GE.U32.OR P2, PT, R7.reuse, UR6, P0 ;  /* 0x0000000607007c0c */ /* 0x040fe40008746470 */
[----:B------:R-:W-:-:S02]  /*1df0*/  ISETP.GE.U32.OR P3, PT, R7, UR6, P1 ;  /* 0x0000000607007c0c */ /* 0x000fc40008f66470 */
[C---:B------:R-:W-:Y:S02]  /*1e00*/  ISETP.GE.U32.OR P0, PT, R23.reuse, UR6, P0 ;  /* 0x0000000617007c0c */ /* 0x040fe40008706470 */
[----:B------:R-:W-:-:S07]  /*1e10*/  ISETP.GE.U32.OR P1, PT, R23, UR6, P1 ;  /* 0x0000000617007c0c */ /* 0x000fce0008f26470 */
[----:B0-----:R-:W0:Y:S01]  /*1e20*/  @!P2 LDC.64 R12, c[0x0][0x390] ;  /* 0x0000e400ff0cab82 */ /* 0x001e220000000a00 */
[C---:B------:R-:W-:Y:S02]  /*1e30*/  @!P2 IMAD R17, R7.reuse, UR7, R6 ;  /* 0x000000070711ac24 */ /* 0x040fe4000f8e0206 */
[----:B------:R-:W-:Y:S02]  /*1e40*/  @!P3 IMAD R19, R7, UR7, R0 ;  /* 0x000000070713bc24 */ /* 0x000fe4000f8e0200 */
[----:B------:R-:W-:-:S03]  /*1e50*/  @!P0 IMAD R21, R23, UR7, R6 ;  /* 0x0000000717158c24 */ /* 0x000fc6000f8e0206 */
[----:B------:R-:W1:Y:S08]  /*1e60*/  @!P3 LDC.64 R10, c[0x0][0x390] ;  /* 0x0000e400ff0abb82 */ /* 0x000e700000000a00 */
[----:B------:R-:W2:Y:S01]  /*1e70*/  @!P0 LDC.64 R8, c[0x0][0x390] ;  /* 0x0000e400ff088b82 */ /* 0x000ea20000000a00 */
[----:B0-----:R-:W-:-:S05]  /*1e80*/  @!P2 IMAD.WIDE.U32 R6, R17, 0x4, R12 ;  /* 0x000000041106a825 */ /* 0x001fca00078e000c */
[----:B------:R0:W-:Y:S01]  /*1e90*/  @!P2 STG.E desc[UR10][R6.64], R15 ;  /* 0x0000000f0600a986 */ /* 0x0001e2000c10190a */
[----:B-1----:R-:W-:-:S05]  /*1ea0*/  @!P3 IMAD.WIDE.U32 R10, R19, 0x4, R10 ;  /* 0x00000004130ab825 */ /* 0x002fca00078e000a */
[----:B------:R0:W-:Y:S01]  /*1eb0*/  @!P3 STG.E desc[UR10][R10.64], R3 ;  /* 0x000000030a00b986 */ /* 0x0001e2000c10190a */
[----:B--2---:R-:W-:-:S05]  /*1ec0*/  @!P0 IMAD.WIDE.U32 R8, R21, 0x4, R8 ;  /* 0x0000000415088825 */ /* 0x004fca00078e0008 */
[----:B------:R0:W-:Y:S01]  /*1ed0*/  @!P0 STG.E desc[UR10][R8.64], R4 ;  /* 0x0000000408008986 */ /* 0x0001e2000c10190a */
[----:B------:R-:W-:Y:S05]  /*1ee0*/  @P1 EXIT ;  /* 0x000000000000194d */ /* 0x000fea0003800000 */
[----:B0-----:R-:W0:Y:S01]  /*1ef0*/  LDC.64 R2, c[0x0][0x390] ;  /* 0x0000e400ff027b82 */ /* 0x001e220000000a00 */
[----:B------:R-:W-:-:S04]  /*1f00*/  IMAD R7, R23, UR7, R0 ;  /* 0x0000000717077c24 */ /* 0x000fc8000f8e0200 */
[----:B0-----:R-:W-:-:S05]  /*1f10*/  IMAD.WIDE.U32 R2, R7, 0x4, R2 ;  /* 0x0000000407027825 */ /* 0x001fca00078e0002 */
[----:B------:R-:W-:Y:S01]  /*1f20*/  STG.E desc[UR10][R2.64], R5 ;  /* 0x0000000502007986 */ /* 0x000fe2000c10190a */
[----:B------:R-:W-:Y:S05]  /*1f30*/  EXIT ;  /* 0x000000000000794d */ /* 0x000fea0003800000 */
.L_x_35:
        /* <DEDUP_REMOVED lines=12> */
.L_x_904:


//--------------------- .text._Z13aTbT_gpu_i4j4PKfS0_Pfiii --------------------------
	.section	.text._Z13aTbT_gpu_i4j4PKfS0_Pfiii,"ax",@progbits
	.align	128
        .global         _Z13aTbT_gpu_i4j4PKfS0_Pfiii
        .type           _Z13aTbT_gpu_i4j4PKfS0_Pfiii,@function
        .size           _Z13aTbT_gpu_i4j4PKfS0_Pfiii,(.L_x_905 - _Z13aTbT_gpu_i4j4PKfS0_Pfiii)
        .other          _Z13aTbT_gpu_i4j4PKfS0_Pfiii,@"STO_CUDA_ENTRY STV_DEFAULT"
_Z13aTbT_gpu_i4j4PKfS0_Pfiii:
.text._Z13aTbT_gpu_i4j4PKfS0_Pfiii:
[----:B------:R-:W-:Y:S01]  /*0000*/  LDC R1, c[0x0][0x37c] ;  /* 0x0000df00ff017b82 */ /* 0x000fe20000000800 */
[----:B------:R-:W0:Y:S07]  /*0010*/  S2R R3, SR_TID.X ;  /* 0x0000000000037919 */ /* 0x000e2e0000002100 */
[----:B------:R-:W1:Y:S01]  /*0020*/  S2UR UR4, SR_CTAID.X ;  /* 0x00000000000479c3 */ /* 0x000e620000002500 */
[----:B------:R-:W2:Y:S01]  /*0030*/  LDCU UR6, c[0x0][0x3a0] ;  /* 0x00007400ff0677ac */ /* 0x000ea20008000800 */
[----:B------:R-:W-:Y:S01]  /*0040*/  HFMA2 R17, -RZ, RZ, 0, 0 ;  /* 0x00000000ff117431 */ /* 0x000fe200000001ff */
[----:B------:R-:W3:Y:S01]  /*0050*/  S2R R0, SR_TID.Y ;  /* 0x0000000000007919 */ /* 0x000ee20000002200 */
[----:B------:R-:W-:-:S02]  /*0060*/  CS2R R30, SRZ ;  /* 0x00000000001e7805 */ /* 0x000fc4000001ff00 */
[----:B------:R-:W-:Y:S02]  /*0070*/  CS2R R28, SRZ ;  /* 0x00000000001c7805 */ /* 0x000fe4000001ff00 */
[----:B------:R-:W-:Y:S02]  /*0080*/  CS2R R26, SRZ ;  /* 0x00000000001a7805 */ /* 0x000fe4000001ff00 */
[----:B------:R-:W-:Y:S01]  /*0090*/  CS2R R24, SRZ ;  /* 0x0000000000187805 */ /* 0x000fe2000001ff00 */
[----:B------:R-:W1:Y:S01]  /*00a0*/  LDC R16, c[0x0][0x360] ;  /* 0x0000d800ff107b82 */ /* 0x000e620000000800 */
[----:B------:R-:W-:Y:S02]  /*00b0*/  CS2R R22, SRZ ;  /* 0x0000000000167805 */ /* 0x000fe4000001ff00 */
[----:B------:R-:W-:Y:S02]  /*00c0*/  CS2R R20, SRZ ;  /* 0x0000000000147805 */ /* 0x000fe4000001ff00 */
[----:B------:R-:W-:Y:S01]  /*00d0*/  CS2R R18, SRZ ;  /* 0x0000000000127805 */ /* 0x000fe2000001ff00 */
[----:B------:R-:W-:Y:S01]  /*00e0*/  IMAD.MOV.U32 R33, RZ, RZ, RZ ;  /* 0x000000ffff217224 */ /* 0x000fe200078e00ff */
[----:B------:R-:W4:Y:S01]  /*00f0*/  LDCU.64 UR12, c[0x0][0x358] ;  /* 0x00006b00ff0c77ac */ /* 0x000f220008000a00 */
[----:B------:R-:W5:Y:S01]  /*0100*/  S2UR UR5, SR_CTAID.Y ;  /* 0x00000000000579c3 */ /* 0x000f620000002600 */
[----:B--2---:R-:W-:-:S07]  /*0110*/  UISETP.GE.AND UP0, UPT, UR6, 0x1, UPT ;  /* 0x000000010600788c */ /* 0x004fce000bf06270 */
[----:B------:R-:W5:Y:S01]  /*0120*/  LDC R11, c[0x0][0x364] ;  /* 0x0000d900ff0b7b82 */ /* 0x000f620000000800 */
[----:B-1----:R-:W-:-:S05]  /*0130*/  IMAD R16, R16, UR4, RZ ;  /* 0x0000000410107c24 */ /* 0x002fca000f8e02ff */
[----:B0-----:R-:W-:Y:S01]  /*0140*/  LEA R16, R16, R3, 0x2 ;  /* 0x0000000310107211 */ /* 0x001fe200078e10ff */
[----:B-----5:R-:W-:-:S04]  /*0150*/  IMAD R11, R11, UR5, RZ ;  /* 0x000000050b0b7c24 */ /* 0x020fc8000f8e02ff */
[----:B---3--:R-:W-:Y:S01]  /*0160*/  IMAD R11, R11, 0x4, R0 ;  /* 0x000000040b0b7824 */ /* 0x008fe200078e0200 */
[----:B----4-:R-:W-:Y:S06]  /*0170*/  BRA.U !UP0, `(.L_x_36) ;  /* 0x0000006108707547 */ /* 0x010fec000b800000 */
[----:B------:R-:W0:Y:S01]  /*0180*/  LDCU.64 UR4, c[0x0][0x398] ;  /* 0x00007300ff0477ac */ /* 0x000e220008000a00 */
[----:B------:R-:W1:Y:S01]  /*0190*/  S2UR UR11, SR_CgaCtaId ;  /* 0x00000000000b79c3 */ /* 0x000e620000008800 */
[C---:B------:R-:W-:Y:S01]  /*01a0*/  VIADD R4, R16.reuse, 0x30 ;  /* 0x0000003010047836 */ /* 0x040fe20000000000 */
[C---:B------:R-:W-:Y:S01]  /*01b0*/  IADD3 R2, PT, PT, R16.reuse, 0x20, RZ ;  /* 0x0000002010027810 */ /* 0x040fe20007ffe0ff */
[----:B------:R-:W-:Y:S01]  /*01c0*/  VIADD R9, R11, 0x10 ;  /* 0x000000100b097836 */ /* 0x000fe20000000000 */
[----:B------:R-:W-:Y:S01]  /*01d0*/  IADD3 R10, PT, PT, R16, 0x10, RZ ;  /* 0x00000010100a7810 */ /* 0x000fe20007ffe0ff */
[----:B------:R-:W-:Y:S01]  /*01e0*/  IMAD.MOV.U32 R17, RZ, RZ, RZ ;  /* 0x000000ffff117224 */ /* 0x000fe200078e00ff */
[----:B------:R-:W-:Y:S02]  /*01f0*/  MOV R33, RZ ;  /* 0x000000ff00217202 */ /* 0x000fe40000000f00 */
[----:B------:R-:W-:Y:S02]  /*0200*/  CS2R R18, SRZ ;  /* 0x0000000000127805 */ /* 0x000fe4000001ff00 */
[----:B------:R-:W-:-:S02]  /*0210*/  CS2R R20, SRZ ;  /* 0x0000000000147805 */ /* 0x000fc4000001ff00 */
[----:B------:R-:W-:Y:S02]  /*0220*/  CS2R R22, SRZ ;  /* 0x0000000000167805 */ /* 0x000fe4000001ff00 */
[----:B------:R-:W-:Y:S02]  /*0230*/  CS2R R24, SRZ ;  /* 0x0000000000187805 */ /* 0x000fe4000001ff00 */
[----:B------:R-:W-:Y:S02]  /*0240*/  CS2R R26, SRZ ;  /* 0x00000000001a7805 */ /* 0x000fe4000001ff00 */
[----:B------:R-:W-:Y:S02]  /*0250*/  CS2R R28, SRZ ;  /* 0x00000000001c7805 */ /* 0x000fe4000001ff00 */
[----:B------:R-:W-:Y:S02]  /*0260*/  CS2R R30, SRZ ;  /* 0x00000000001e7805 */ /* 0x000fe4000001ff00 */
[----:B------:R-:W-:-:S02]  /*0270*/  MOV R34, RZ ;  /* 0x000000ff00227202 */ /* 0x000fc40000000f00 */
[----:B0-----:R-:W-:Y:S01]  /*0280*/  ISETP.GE.U32.AND P0, PT, R11, UR4, PT ;  /* 0x000000040b007c0c */ /* 0x001fe2000bf06070 */
[----:B------:R-:W-:Y:S02]  /*0290*/  UMOV UR4, 0x400 ;  /* 0x0000040000047882 */ /* 0x000fe40000000000 */
[----:B------:R-:W-:Y:S01]  /*02a0*/  UIADD3 UR6, UPT, UPT, UR4, 0x1400, URZ ;  /* 0x0000140004067890 */ /* 0x000fe2000fffe0ff */
[----:B------:R-:W-:Y:S01]  /*02b0*/  ISETP.LT.U32.AND P3, PT, R2, UR5, !P0 ;  /* 0x0000000502007c0c */ /* 0x000fe2000c761070 */
[----:B------:R-:W-:Y:S01]  /*02c0*/  UIADD3 UR7, UPT, UPT, UR4, 0x1800, URZ ;  /* 0x0000180004077890 */ /* 0x000fe2000fffe0ff */
[----:B------:R-:W-:Y:S01]  /*02d0*/  ISETP.LT.U32.AND P2, PT, R4, UR5, !P0 ;  /* 0x0000000504007c0c */ /* 0x000fe2000c741070 */
[----:B------:R-:W-:Y:S01]  /*02e0*/  UIADD3 UR8, UPT, UPT, UR4, 0x1c00, URZ ;  /* 0x00001c0004087890 */ /* 0x000fe2000fffe0ff */
[----:B------:R-:W-:Y:S01]  /*02f0*/  ISETP.LT.U32.AND P0, PT, R10, UR5, !P0 ;  /* 0x000000050a007c0c */ /* 0x000fe2000c701070 */
[----:B------:R-:W-:Y:S02]  /*0300*/  UIADD3 UR5, UPT, UPT, UR4, 0x1000, URZ ;  /* 0x0000100004057890 */ /* 0x000fe4000fffe0ff */
[----:B-1----:R-:W-:-:S02]  /*0310*/  ULEA UR14, UR11, UR4, 0x18 ;  /* 0x000000040b0e7291 */ /* 0x002fc4000f8ec0ff */
[----:B------:R-:W-:Y:S02]  /*0320*/  UIADD3 UR9, UPT, UPT, UR4, 0x400, URZ ;  /* 0x0000040004097890 */ /* 0x000fe4000fffe0ff */
[----:B------:R-:W-:Y:S02]  /*0330*/  UIADD3 UR10, UPT, UPT, UR4, 0x800, URZ ;  /* 0x00000800040a7890 */ /* 0x000fe4000fffe0ff */
[----:B------:R-:W-:Y:S01]  /*0340*/  UIADD3 UR4, UPT, UPT, UR4, 0xc00, URZ ;  /* 0x00000c0004047890 */ /* 0x000fe2000fffe0ff */
[----:B------:R-:W-:Y:S01]  /*0350*/  LEA R8, R0, UR14, 0x2 ;  /* 0x0000000e00087c11 */ /* 0x000fe2000f8e10ff */
[----:B------:R-:W-:Y:S02]  /*0360*/  ULEA UR5, UR11, UR5, 0x18 ;  /* 0x000000050b057291 */ /* 0x000fe4000f8ec0ff */
[----:B------:R-:W-:Y:S02]  /*0370*/  ULEA UR6, UR11, UR6, 0x18 ;  /* 0x000000060b067291 */ /* 0x000fe4000f8ec0ff */
[----:B------:R-:W-:-:S02]  /*0380*/  ULEA UR7, UR11, UR7, 0x18 ;  /* 0x000000070b077291 */ /* 0x000fc4000f8ec0ff */
[----:B------:R-:W-:Y:S01]  /*0390*/  ULEA UR8, UR11, UR8, 0x18 ;  /* 0x000000080b087291 */ /* 0x000fe2000f8ec0ff */
[C---:B------:R-:W-:Y:S01]  /*03a0*/  LEA R7, R3.reuse, UR5, 0x6 ;  /* 0x0000000503077c11 */ /* 0x040fe2000f8e30ff */
[----:B------:R-:W-:Y:S01]  /*03b0*/  ULEA UR9, UR11, UR9, 0x18 ;  /* 0x000000090b097291 */ /* 0x000fe2000f8ec0ff */
[C---:B------:R-:W-:Y:S01]  /*03c0*/  LEA R6, R3.reuse, UR6, 0x6 ;  /* 0x0000000603067c11 */ /* 0x040fe2000f8e30ff */
[----:B------:R-:W-:Y:S01]  /*03d0*/  ULEA UR10, UR11, UR10, 0x18 ;  /* 0x0000000a0b0a7291 */ /* 0x000fe2000f8ec0ff */
[C---:B------:R-:W-:Y:S01]  /*03e0*/  LEA R5, R3.reuse, UR7, 0x6 ;  /* 0x0000000703057c11 */ /* 0x040fe2000f8e30ff */
[----:B------:R-:W-:Y:S01]  /*03f0*/  ULEA UR4, UR11, UR4, 0x18 ;  /* 0x000000040b047291 */ /* 0x000fe2000f8ec0ff */
[----:B------:R-:W-:Y:S02]  /*0400*/  LEA R4, R3, UR8, 0x6 ;  /* 0x0000000803047c11 */ /* 0x000fe4000f8e30ff */
[C---:B------:R-:W-:Y:S02]  /*0410*/  LEA R3, R0.reuse, UR9, 0x2 ;  /* 0x0000000900037c11 */ /* 0x040fe4000f8e10ff */
[----:B------:R-:W-:-:S02]  /*0420*/  LEA R2, R0, UR10, 0x2 ;  /* 0x0000000a00027c11 */ /* 0x000fc4000f8e10ff */
[----:B------:R-:W-:Y:S01]  /*0430*/  LEA R0, R0, UR4, 0x2 ;  /* 0x0000000400007c11 */ /* 0x000fe2000f8e10ff */
[----:B------:R-:W-:-:S06]  /*0440*/  UMOV UR4, URZ ;  /* 0x000000ff00047c82 */ /* 0x000fcc0008000000 */
.L_x_133:
[----:B------:R-:W0:Y:S01]  /*0450*/  S2R R41, SR_TID.X ;  /* 0x0000000000297919 */ /* 0x000e220000002100 */
[----:B------:R-:W1:Y:S01]  /*0460*/  LDCU UR8, c[0x0][0x3a0] ;  /* 0x00007400ff0877ac */ /* 0x000e620008000800 */
[----:B------:R-:W-:Y:S01]  /*0470*/  MOV R35, RZ ;  /* 0x000000ff00237202 */ /* 0x000fe20000000f00 */
[----:B------:R-:W2:Y:S01]  /*0480*/  LDCU UR14, c[0x0][0x398] ;  /* 0x00007300ff0e77ac */ /* 0x000ea20008000800 */
[----:B------:R-:W-:Y:S01]  /*0490*/  IMAD.MOV.U32 R38, RZ, RZ, RZ ;  /* 0x000000ffff267224 */ /* 0x000fe200078e00ff */
[----:B------:R-:W-:Y:S01]  /*04a0*/  IADD3 R40, PT, PT, R11, 0x20, RZ ;  /* 0x000000200b287810 */ /* 0x000fe20007ffe0ff */
[----:B------:R-:W3:Y:S01]  /*04b0*/  S2UR UR16, SR_CgaCtaId ;  /* 0x00000000001079c3 */ /* 0x000ee20000008800 */
[----:B------:R-:W4:Y:S01]  /*04c0*/  LDCU UR18, c[0x0][0x39c] ;  /* 0x00007380ff1277ac */ /* 0x000f220008000800 */
[----:B------:R-:W-:Y:S01]  /*04d0*/  UMOV UR15, 0x400 ;  /* 0x00000400000f7882 */ /* 0x000fe20000000000 */
[----:B------:R-:W-:-:S05]  /*04e0*/  IMAD.MOV.U32 R32, RZ, RZ, R34 ;  /* 0x000000ffff207224 */ /* 0x000fca00078e0022 */
[----:B------:R-:W5:Y:S01]  /*04f0*/  LDC R39, c[0x0][0x3a0] ;  /* 0x0000e800ff277b82 */ /* 0x000f620000000800 */
[----:B0-----:R-:W-:-:S05]  /*0500*/  IMAD.IADD R36, R41, 0x1, R34 ;  /* 0x0000000129247824 */ /* 0x001fca00078e0222 */
[----:B-1----:R-:W-:-:S04]  /*0510*/  ISETP.GE.U32.AND P4, PT, R36, UR8, PT ;  /* 0x0000000824007c0c */ /* 0x002fc8000bf86070 */
[----:B--2---:R-:W-:Y:S02]  /*0520*/  ISETP.GE.U32.OR P1, PT, R11, UR14, P4 ;  /* 0x0000000e0b007c0c */ /* 0x004fe4000a726470 */
[----:B------:R-:W-:-:S11]  /*0530*/  ISETP.GE.U32.OR P5, PT, R9, UR14, P4 ;  /* 0x0000000e09007c0c */ /* 0x000fd6000a7a6470 */
[----:B------:R-:W0:Y:S01]  /*0540*/  @!P1 LDC.64 R14, c[0x0][0x380] ;  /* 0x0000e000ff0e9b82 */ /* 0x000e220000000a00 */
[----:B------:R-:W-:-:S07]  /*0550*/  @!P1 IMAD R37, R36, UR14, R11 ;  /* 0x0000000e24259c24 */ /* 0x000fce000f8e020b */
[----:B------:R-:W1:Y:S01]  /*0560*/  @!P5 LDC.64 R12, c[0x0][0x380] ;  /* 0x0000e000ff0cdb82 */ /* 0x000e620000000a00 */
[----:B0-----:R-:W-:-:S05]  /*0570*/  @!P1 IMAD.WIDE.U32 R14, R37, 0x4, R14 ;  /* 0x00000004250e9825 */ /* 0x001fca00078e000e */
[----:B------:R0:W2:Y:S01]  /*0580*/  @!P1 LDG.E.CONSTANT R35, desc[UR12][R14.64] ;  /* 0x0000000c0e239981 */ /* 0x0000a2000c1e9900 */
[----:B------:R-:W-:-:S04]  /*0590*/  @!P5 IMAD R37, R36, UR14, R9 ;  /* 0x0000000e2425dc24 */ /* 0x000fc8000f8e0209 */
[----:B-1----:R-:W-:-:S05]  /*05a0*/  @!P5 IMAD.WIDE.U32 R12, R37, 0x4, R12 ;  /* 0x00000004250cd825 */ /* 0x002fca00078e000c */
[----:B------:R1:W2:Y:S01]  /*05b0*/  @!P5 LDG.E.CONSTANT R38, desc[UR12][R12.64] ;  /* 0x0000000c0c26d981 */ /* 0x0002a2000c1e9900 */
[----:B0-----:R-:W-:Y:S01]  /*05c0*/  VIADD R15, R11, 0x30 ;  /* 0x000000300b0f7836 */ /* 0x001fe20000000000 */
[----:B------:R-:W-:Y:S01]  /*05d0*/  ISETP.GE.U32.OR P5, PT, R40, UR14, P4 ;  /* 0x0000000e28007c0c */ /* 0x000fe2000a7a6470 */
[----:B---3--:R-:W-:Y:S01]  /*05e0*/  ULEA UR17, UR16, UR15, 0x18 ;  /* 0x0000000f10117291 */ /* 0x008fe2000f8ec0ff */
[----:B------:R-:W0:Y:S01]  /*05f0*/  S2R R37, SR_TID.Y ;  /* 0x0000000000257919 */ /* 0x000e220000002200 */
[----:B------:R-:W-:Y:S01]  /*0600*/  UIADD3 UR5, UPT, UPT, UR15, 0x400, URZ ;  /* 0x000004000f057890 */ /* 0x000fe2000fffe0ff */
[----:B------:R-:W-:-:S03]  /*0610*/  ISETP.GE.U32.OR P4, PT, R15, UR14, P4 ;  /* 0x0000000e0f007c0c */ /* 0x000fc6000a786470 */
[----:B------:R-:W-:Y:S01]  /*0620*/  LEA R14, R41, UR17, 0x6 ;  /* 0x00000011290e7c11 */ /* 0x000fe2000f8e30ff */
[----:B------:R-:W-:-:S05]  /*0630*/  ULEA UR5, UR16, UR5, 0x18 ;  /* 0x0000000510057291 */ /* 0x000fca000f8ec0ff */
[----:B-1----:R-:W1:Y:S01]  /*0640*/  @!P5 LDC.64 R12, c[0x0][0x380] ;  /* 0x0000e000ff0cdb82 */ /* 0x002e620000000a00 */
[C---:B------:R-:W-:Y:S01]  /*0650*/  @!P5 IMAD R40, R36.reuse, UR14, R40 ;  /* 0x0000000e2428dc24 */ /* 0x040fe2000f8e0228 */
[----:B------:R-:W-:Y:S02]  /*0660*/  LEA R42, R41, UR5, 0x6 ;  /* 0x00000005292a7c11 */ /* 0x000fe4000f8e30ff */
[----:B------:R-:W-:-:S04]  /*0670*/  @!P4 IMAD R36, R36, UR14, R15 ;  /* 0x0000000e2424cc24 */ /* 0x000fc8000f8e020f */
[----:B------:R-:W3:Y:S01]  /*0680*/  @!P4 LDC.64 R44, c[0x0][0x380] ;  /* 0x0000e000ff2ccb82 */ /* 0x000ee20000000a00 */
[C---:B0-----:R-:W-:Y:S01]  /*0690*/  IMAD.IADD R43, R37.reuse, 0x1, R32 ;  /* 0x00000001252b7824 */ /* 0x041fe200078e0220 */
[----:B------:R-:W-:Y:S01]  /*06a0*/  LEA R14, R37, R14, 0x2 ;  /* 0x0000000e250e7211 */ /* 0x000fe200078e10ff */
[----:B-1----:R-:W-:-:S03]  /*06b0*/  @!P5 IMAD.WIDE.U32 R12, R40, 0x4, R12 ;  /* 0x00000004280cd825 */ /* 0x002fc600078e000c */
[----:B------:R-:W-:Y:S01]  /*06c0*/  ISETP.GE.U32.AND P1, PT, R43, UR8, PT ;  /* 0x000000082b007c0c */ /* 0x000fe2000bf26070 */
[----:B------:R-:W-:-:S03]  /*06d0*/  IMAD.MOV.U32 R40, RZ, RZ, RZ ;  /* 0x000000ffff287224 */ /* 0x000fc600078e00ff */
[----:B----4-:R-:W-:Y:S01]  /*06e0*/  ISETP.GE.U32.OR P6, PT, R16, UR18, P1 ;  /* 0x0000001210007c0c */ /* 0x010fe20008fc6470 */
[----:B---3--:R-:W-:-:S05]  /*06f0*/  @!P4 IMAD.WIDE.U32 R44, R36, 0x4, R44 ;  /* 0x00000004242cc825 */ /* 0x008fca00078e002c */
[----:B------:R0:W3:Y:S01]  /*0700*/  @!P4 LDG.E.CONSTANT R40, desc[UR12][R44.64] ;  /* 0x0000000c2c28c981 */ /* 0x0000e2000c1e9900 */
[----:B------:R-:W-:Y:S01]  /*0710*/  ISETP.GE.U32.OR P4, PT, R10, UR18, P1 ;  /* 0x000000120a007c0c */ /* 0x000fe20008f86470 */
[----:B-----5:R-:W-:-:S04]  /*0720*/  IMAD R36, R16, R39, RZ ;  /* 0x0000002710247224 */ /* 0x020fc800078e02ff */
[----:B0-----:R-:W-:-:S08]  /*0730*/  IMAD R44, R39, 0x10, R36 ;  /* 0x00000010272c7824 */ /* 0x001fd000078e0224 */
[-C--:B------:R-:W-:Y:S01]  /*0740*/  @!P4 IADD3 R45, PT, PT, R44, R43.reuse, RZ ;  /* 0x0000002b2c2dc210 */ /* 0x080fe20007ffe0ff */
[----:B------:R-:W-:Y:S01]  /*0750*/  IMAD.MOV.U32 R44, RZ, RZ, RZ ;  /* 0x000000ffff2c7224 */ /* 0x000fe200078e00ff */
[----:B--2---:R0:W-:Y:S02]  /*0760*/  STS [R14], R35 ;  /* 0x000000230e007388 */ /* 0x0041e40000000800 */
[----:B0-----:R-:W-:Y:S01]  /*0770*/  LEA R35, R37, R42, 0x2 ;  /* 0x0000002a25237211 */ /* 0x001fe200078e10ff */
[----:B------:R-:W-:Y:S01]  /*0780*/  HFMA2 R42, -RZ, RZ, 0, 0 ;  /* 0x00000000ff2a7431 */ /* 0x000fe200000001ff */
[----:B------:R-:W0:Y:S03]  /*0790*/  @!P6 LDC.64 R14, c[0x0][0x388] ;  /* 0x0000e200ff0eeb82 */ /* 0x000e260000000a00 */
[----:B------:R1:W-:Y:S04]  /*07a0*/  STS [R35], R38 ;  /* 0x0000002623007388 */ /* 0x0003e80000000800 */
[----:B------:R2:W4:Y:S02]  /*07b0*/  @!P5 LDG.E.CONSTANT R42, desc[UR12][R12.64] ;  /* 0x0000000c0c2ad981 */ /* 0x000524000c1e9900 */
[----:B--2---:R-:W2:Y:S01]  /*07c0*/  @!P4 LDC.64 R12, c[0x0][0x388] ;  /* 0x0000e200ff0ccb82 */ /* 0x004ea20000000a00 */
[----:B-1----:R-:W-:Y:S01]  /*07d0*/  @!P6 IADD3 R35, PT, PT, R36, R43, RZ ;  /* 0x0000002b2423e210 */ /* 0x002fe20007ffe0ff */
[----:B------:R-:W-:-:S02]  /*07e0*/  IMAD.MOV.U32 R38, RZ, RZ, RZ ;  /* 0x000000ffff267224 */ /* 0x000fc400078e00ff */
[----:B--2---:R-:W-:Y:S01]  /*07f0*/  @!P4 IMAD.WIDE.U32 R12, R45, 0x4, R12 ;  /* 0x000000042d0cc825 */ /* 0x004fe200078e000c */
[----:B------:R-:W-:-:S04]  /*0800*/  IADD3 R45, PT, PT, R16, 0x20, RZ ;  /* 0x00000020102d7810 */ /* 0x000fc80007ffe0ff */
[----:B------:R-:W2:Y:S01]  /*0810*/  @!P4 LDG.E.CONSTANT R44, desc[UR12][R12.64] ;  /* 0x0000000c0c2cc981 */ /* 0x000ea2000c1e9900 */
[----:B------:R-:W-:Y:S01]  /*0820*/  ISETP.GE.U32.OR P4, PT, R45, UR18, P1 ;  /* 0x000000122d007c0c */ /* 0x000fe20008f86470 */
[----:B------:R-:W-:-:S05]  /*0830*/  IMAD R45, R39, 0x20, R36 ;  /* 0x00000020272d7824 */ /* 0x000fca00078e0224 */
[----:B------:R-:W-:Y:S01]  /*0840*/  LEA R36, R39, R45, 0x4 ;  /* 0x0000002d27247211 */ /* 0x000fe200078e20ff */
[----:B0-----:R-:W-:-:S06]  /*0850*/  @!P6 IMAD.WIDE.U32 R14, R35, 0x4, R14 ;  /* 0x00000004230ee825 */ /* 0x001fcc00078e000e */
[----:B------:R-:W-:Y:S01]  /*0860*/  @!P4 IMAD.IADD R39, R45, 0x1, R43 ;  /* 0x000000012d27c824 */ /* 0x000fe200078e022b */
[----:B------:R-:W-:Y:S01]  /*0870*/  IADD3 R35, PT, PT, R34, 0x10, RZ ;  /* 0x0000001022237810 */ /* 0x000fe20007ffe0ff */
[----:B------:R-:W-:Y:S01]  /*0880*/  VIADD R45, R16, 0x30 ;  /* 0x00000030102d7836 */ /* 0x000fe20000000000 */
[----:B------:R0:W5:Y:S04]  /*0890*/  @!P6 LDG.E.CONSTANT R38, desc[UR12][R14.64] ;  /* 0x0000000c0e26e981 */ /* 0x000168000c1e9900 */
[----:B------:R-:W-:Y:S02]  /*08a0*/  ISETP.GE.U32.OR P1, PT, R45, UR18, P1 ;  /* 0x000000122d007c0c */ /* 0x000fe40008f26470 */
[----:B0-----:R-:W-:-:S04]  /*08b0*/  VIMNMX R15, PT, PT, R35, UR8, PT ;  /* 0x00000008230f7c48 */ /* 0x001fc8000bfe0100 */
[----:B------:R-:W-:Y:S02]  /*08c0*/  VIADDMNMX R34, R34, 0x1, R15, !PT ;  /* 0x0000000122227846 */ /* 0x000fe4000780010f */
[----:B------:R-:W0:Y:S08]  /*08d0*/  @!P4 LDC.64 R14, c[0x0][0x388] ;  /* 0x0000e200ff0ecb82 */ /* 0x000e300000000a00 */
[----:B------:R-:W1:Y:S01]  /*08e0*/  @!P1 LDC.64 R12, c[0x0][0x388] ;  /* 0x0000e200ff0c9b82 */ /* 0x000e620000000a00 */
[----:B------:R-:W-:Y:S01]  /*08f0*/  @!P1 IADD3 R43, PT, PT, R36, R43, RZ ;  /* 0x0000002b242b9210 */ /* 0x000fe20007ffe0ff */
[----:B------:R-:W-:-:S02]  /*0900*/  IMAD.MOV.U32 R36, RZ, RZ, RZ ;  /* 0x000000ffff247224 */ /* 0x000fc400078e00ff */
[----:B0-----:R-:W-:Y:S01]  /*0910*/  @!P4 IMAD.WIDE.U32 R14, R39, 0x4, R14 ;  /* 0x00000004270ec825 */ /* 0x001fe200078e000e */
[----:B------:R-:W-:-:S06]  /*0920*/  MOV R39, RZ ;  /* 0x000000ff00277202 */ /* 0x000fcc0000000f00 */
[----:B------:R0:W2:Y:S01]  /*0930*/  @!P4 LDG.E.CONSTANT R39, desc[UR12][R14.64] ;  /* 0x0000000c0e27c981 */ /* 0x0000a2000c1e9900 */
[----:B-1----:R-:W-:-:S05]  /*0940*/  @!P1 IMAD.WIDE.U32 R12, R43, 0x4, R12 ;  /* 0x000000042b0c9825 */ /* 0x002fca00078e000c */
[----:B------:R1:W2:Y:S01]  /*0950*/  @!P1 LDG.E.CONSTANT R36, desc[UR12][R12.64] ;  /* 0x0000000c0c249981 */ /* 0x0002a2000c1e9900 */
[----:B------:R-:W-:Y:S02]  /*0960*/  UIADD3 UR5, UPT, UPT, UR15, 0x800, URZ ;  /* 0x000008000f057890 */ /* 0x000fe4000fffe0ff */
[----:B------:R-:W-:Y:S01]  /*0970*/  UIADD3 UR6, UPT, UPT, UR15, 0xc00, URZ ;  /* 0x00000c000f067890 */ /* 0x000fe2000fffe0ff */
[----:B------:R-:W-:Y:S01]  /*0980*/  R2UR UR7, R34 ;  /* 0x00000000220772ca */ /* 0x000fe200000e0000 */
[----:B------:R-:W-:Y:S02]  /*0990*/  ULEA UR5, UR16, UR5, 0x18 ;  /* 0x0000000510057291 */ /* 0x000fe4000f8ec0ff */
[----:B------:R-:W-:Y:S01]  /*09a0*/  ULEA UR6, UR16, UR6, 0x18 ;  /* 0x0000000610067291 */ /* 0x000fe2000f8ec0ff */
[----:B------:R-:W-:-:S03]  /*09b0*/  ISETP.GE.U32.AND P5, PT, R16, UR18, PT ;  /* 0x0000001210007c0c */ /* 0x000fc6000bfa6070 */
[C---:B0-----:R-:W-:Y:S02]  /*09c0*/  LEA R14, R41.reuse, UR5, 0x6 ;  /* 0x00000005290e7c11 */ /* 0x041fe4000f8e30ff */
[----:B------:R-:W-:Y:S02]  /*09d0*/  LEA R34, R41, UR6, 0x6 ;  /* 0x0000000629227c11 */ /* 0x000fe4000f8e30ff */
[----:B------:R-:W-:Y:S02]  /*09e0*/  ISETP.GE.U32.OR P1, PT, R11, UR14, P5 ;  /* 0x0000000e0b007c0c */ /* 0x000fe4000af26470 */
[C---:B------:R-:W-:Y:S01]  /*09f0*/  LEA R15, R37.reuse, R14, 0x2 ;  /* 0x0000000e250f7211 */ /* 0x040fe200078e10ff */
[C---:B------:R-:W-:Y:S01]  /*0a00*/  IMAD R41, R37.reuse, 0x4, R34 ;  /* 0x0000000425297824 */ /* 0x040fe200078e0222 */
[C---:B-1----:R-:W-:Y:S01]  /*0a10*/  LEA R13, R37.reuse, R7, 0x2 ;  /* 0x00000007250d7211 */ /* 0x042fe200078e10ff */
[C---:B------:R-:W-:Y:S01]  /*0a20*/  IMAD R43, R37.reuse, 0x4, R6 ;  /* 0x00000004252b7824 */ /* 0x040fe200078e0206 */
[C---:B------:R-:W-:Y:S01]  /*0a30*/  LEA R12, R37.reuse, R5, 0x2 ;  /* 0x00000005250c7211 */ /* 0x040fe200078e10ff */
[----:B------:R-:W-:Y:S01]  /*0a40*/  ULOP3.LUT UR9, UR7, 0x7, URZ, 0xc0, !UPT ;  /* 0x0000000707097892 */ /* 0x000fe2000f8ec0ff */
[----:B------:R-:W-:Y:S01]  /*0a50*/  IMAD R45, R37, 0x4, R4 ;  /* 0x00000004252d7824 */ /* 0x000fe200078e0204 */
[----:B------:R-:W-:Y:S01]  /*0a60*/  UIMAD UR10, UR4, -0x10, UR7 ;  /* 0xfffffff0040a78a4 */ /* 0x000fe2000f8e0207 */
[----:B------:R-:W-:Y:S01]  /*0a70*/  ISETP.GE.AND P4, PT, R35, UR8, PT ;  /* 0x0000000823007c0c */ /* 0x000fe2000bf86270 */
[----:B------:R-:W-:Y:S01]  /*0a80*/  ULOP3.LUT UR8, UR7, 0x3, URZ, 0xc0, !UPT ;  /* 0x0000000307087892 */ /* 0x000fe2000f8ec0ff */
[----:B------:R-:W-:Y:S01]  /*0a90*/  BSSY.RECONVERGENT B0, `(.L_x_37) ;  /* 0x000005f000007945 */ /* 0x000fe20003800200 */
[----:B------:R-:W-:Y:S01]  /*0aa0*/  UIADD3 UR11, UPT, UPT, UR10, -0x1, URZ ;  /* 0xffffffff0a0b7890 */ /* 0x000fe2000fffe0ff */
[----:B------:R-:W-:Y:S01]  /*0ab0*/  IMAD.MOV.U32 R34, RZ, RZ, R35 ;  /* 0x000000ffff227224 */ /* 0x000fe200078e0023 */
[----:B----4-:R-:W-:Y:S04]  /*0ac0*/  STS [R15], R42 ;  /* 0x0000002a0f007388 */ /* 0x010fe80000000800 */
[----:B---3--:R-:W-:Y:S04]  /*0ad0*/  STS [R41], R40 ;  /* 0x0000002829007388 */ /* 0x008fe80000000800 */
[----:B-----5:R0:W-:Y:S04]  /*0ae0*/  STS [R13], R38 ;  /* 0x000000260d007388 */ /* 0x0201e80000000800 */
[----:B--2---:R1:W-:Y:S01]  /*0af0*/  STS [R43], R44 ;  /* 0x0000002c2b007388 */ /* 0x0043e20000000800 */
[----:B0-----:R-:W-:-:S04]  /*0b00*/  MOV R13, UR9 ;  /* 0x00000009000d7c02 */ /* 0x001fc80008000f00 */
[----:B------:R-:W-:Y:S01]  /*0b10*/  IADD3 R35, PT, PT, R13, -0x1, RZ ;  /* 0xffffffff0d237810 */ /* 0x000fe20007ffe0ff */
[----:B------:R1:W-:Y:S04]  /*0b20*/  STS [R12], R39 ;  /* 0x000000270c007388 */ /* 0x0003e80000000800 */
[----:B------:R1:W-:Y:S01]  /*0b30*/  STS [R45], R36 ;  /* 0x000000242d007388 */ /* 0x0003e20000000800 */
[----:B------:R-:W-:Y:S06]  /*0b40*/  BAR.SYNC.DEFER_BLOCKING 0x0 ;  /* 0x0000000000007b1d */ /* 0x000fec0000010000 */
[----:B------:R-:W-:Y:S05]  /*0b50*/  @P1 BRA `(.L_x_38) ;  /* 0x0000000400481947 */ /* 0x000fea0003800000 */
[----:B-1----:R-:W-:Y:S01]  /*0b60*/  IMAD.U32 R12, RZ, RZ, UR11 ;  /* 0x0000000bff0c7e24 */ /* 0x002fe2000f8e00ff */
[----:B------:R-:W-:Y:S01]  /*0b70*/  UISETP.NE.AND UP1, UPT, UR9, URZ, UPT ;  /* 0x000000ff0900728c */ /* 0x000fe2000bf25270 */
[----:B------:R-:W-:-:S03]  /*0b80*/  MOV R39, R32 ;  /* 0x0000002000277202 */ /* 0x000fc60000000f00 */
[----:B------:R-:W-:-:S13]  /*0b90*/  ISETP.GE.U32.AND P1, PT, R12, 0x7, PT ;  /* 0x000000070c00780c */ /* 0x000fda0003f26070 */
[----:B------:R-:W-:Y:S05]  /*0ba0*/  @!P1 BRA `(.L_x_39) ;  /* 0x0000000000889947 */ /* 0x000fea0003800000 */
[----:B------:R-:W0:Y:S01]  /*0bb0*/  S2R R7, SR_TID.X ;  /* 0x0000000000077919 */ /* 0x000e220000002100 */
[----:B------:R-:W-:Y:S01]  /*0bc0*/  UIADD3 UR5, UPT, UPT, UR15, 0x1000, URZ ;  /* 0x000010000f057890 */ /* 0x000fe2000fffe0ff */
[----:B------:R-:W-:Y:S01]  /*0bd0*/  LEA R8, R37, UR17, 0x2 ;  /* 0x0000001125087c11 */ /* 0x000fe2000f8e10ff */
[----:B------:R-:W-:Y:S02]  /*0be0*/  IMAD.MOV.U32 R39, RZ, RZ, R32 ;  /* 0x000000ffff277224 */ /* 0x000fe400078e0020 */
[----:B------:R-:W-:Y:S01]  /*0bf0*/  ULEA UR6, UR16, UR5, 0x18 ;  /* 0x0000000510067291 */ /* 0x000fe2000f8ec0ff */
[----:B------:R-:W-:Y:S01]  /*0c00*/  IADD3 R37, PT, PT, R8, 0x100, RZ ;  /* 0x0000010008257810 */ /* 0x000fe20007ffe0ff */
[----:B------:R-:W-:-:S04]  /*0c10*/  ULEA UR5, UR4, UR9, 0x4 ;  /* 0x0000000904057291 */ /* 0x000fc8000f8e20ff */
[----:B------:R-:W-:Y:S01]  /*0c20*/  UIADD3 UR5, UPT, UPT, -UR7, UR5, URZ ;  /* 0x0000000507057290 */ /* 0x000fe2000fffe1ff */
[----:B0-----:R-:W-:-:S05]  /*0c30*/  LEA R7, R7, UR6, 0x6 ;  /* 0x0000000607077c11 */ /* 0x001fca000f8e30ff */
[----:B------:R-:W-:-:S07]  /*0c40*/  VIADD R36, R7, 0x10 ;  /* 0x0000001007247836 */ /* 0x000fce0000000000 */
.L_x_40:
[----:B------:R-:W-:Y:S01]  /*0c50*/  LDS R40, [R37+-0x100] ;  /* 0xffff000025287984 */ /* 0x000fe20000000800 */
[----:B------:R-:W-:Y:S01]  /*0c60*/  UIADD3 UR5, UPT, UPT, UR5, 0x8, URZ ;  /* 0x0000000805057890 */ /* 0x000fe2000fffe0ff */
[----:B------:R-:W-:Y:S02]  /*0c70*/  IADD3 R39, PT, PT, R39, 0x8, RZ ;  /* 0x0000000827277810 */ /* 0x000fe40007ffe0ff */
[----:B------:R-:W0:Y:S01]  /*0c80*/  LDS.128 R12, [R36+-0x10] ;  /* 0xfffff000240c7984 */ /* 0x000e220000000c00 */
[----:B------:R-:W-:-:S03]  /*0c90*/  UISETP.NE.AND UP0, UPT, UR5, URZ, UPT ;  /* 0x000000ff0500728c */ /* 0x000fc6000bf05270 */
[----:B------:R-:W1:Y:S04]  /*0ca0*/  LDS R41, [R37+-0xc0] ;  /* 0xffff400025297984 */ /* 0x000e680000000800 */
[----:B------:R-:W2:Y:S04]  /*0cb0*/  LDS R42, [R37+-0x80] ;  /* 0xffff8000252a7984 */ /* 0x000ea80000000800 */
[----:B------:R-:W3:Y:S04]  /*0cc0*/  LDS R38, [R37+-0x40] ;  /* 0xffffc00025267984 */ /* 0x000ee80000000800 */
[----:B------:R-:W-:Y:S01]  /*0cd0*/  LDS R43, [R37+0xc0] ;  /* 0x0000c000252b7984 */ /* 0x000fe20000000800 */
[----:B0-----:R-:W-:-:S03]  /*0ce0*/  FFMA R12, R40, R12, R33 ;  /* 0x0000000c280c7223 */ /* 0x001fc60000000021 */
[----:B------:R-:W-:Y:S01]  /*0cf0*/  LDS R40, [R37] ;  /* 0x0000000025287984 */ /* 0x000fe20000000800 */
[----:B-1----:R-:W-:-:S03]  /*0d00*/  FFMA R13, R41, R13, R12 ;  /* 0x0000000d290d7223 */ /* 0x002fc6000000000c */
[----:B------:R-:W-:Y:S01]  /*0d10*/  LDS R41, [R37+0x40] ;  /* 0x0000400025297984 */ /* 0x000fe20000000800 */
[----:B--2---:R-:W-:-:S04]  /*0d20*/  FFMA R13, R42, R14, R13 ;  /* 0x0000000e2a0d7223 */ /* 0x004fc8000000000d */
[----:B---3--:R-:W-:Y:S02]  /*0d30*/  FFMA R33, R38, R15, R13 ;  /* 0x0000000f26217223 */ /* 0x008fe4000000000d */
[----:B------:R0:W1:Y:S04]  /*0d40*/  LDS.128 R12, [R36] ;  /* 0x00000000240c7984 */ /* 0x0000680000000c00 */
[----:B------:R2:W3:Y:S01]  /*0d50*/  LDS R38, [R37+0x80] ;  /* 0x0000800025267984 */ /* 0x0004e20000000800 */
[----:B0-----:R-:W-:Y:S01]  /*0d60*/  VIADD R36, R36, 0x20 ;  /* 0x0000002024247836 */ /* 0x001fe20000000000 */
[----:B--2---:R-:W-:Y:S01]  /*0d70*/  IADD3 R37, PT, PT, R37, 0x200, RZ ;  /* 0x0000020025257810 */ /* 0x004fe20007ffe0ff */
[----:B-1----:R-:W-:-:S04]  /*0d80*/  FFMA R12, R40, R12, R33 ;  /* 0x0000000c280c7223 */ /* 0x002fc80000000021 */
[----:B------:R-:W-:-:S04]  /*0d90*/  FFMA R13, R41, R13, R12 ;  /* 0x0000000d290d7223 */ /* 0x000fc8000000000c */
[----:B---3--:R-:W-:-:S04]  /*0da0*/  FFMA R14, R38, R14, R13 ;  /* 0x0000000e260e7223 */ /* 0x008fc8000000000d */
[----:B------:R-:W-:Y:S01]  /*0db0*/  FFMA R33, R43, R15, R14 ;  /* 0x0000000f2b217223 */ /* 0x000fe2000000000e */
[----:B------:R-:W-:Y:S06]  /*0dc0*/  BRA.U UP0, `(.L_x_40) ;  /* 0xfffffffd00a07547 */ /* 0x000fec000b83ffff */
.L_x_39:
[----:B------:R-:W-:Y:S05]  /*0dd0*/  BRA.U !UP1, `(.L_x_38) ;  /* 0x0000000109a87547 */ /* 0x000fea000b800000 */
[----:B------:R-:W-:Y:S01]  /*0de0*/  ISETP.GE.U32.AND P1, PT, R35, 0x3, PT ;  /* 0x000000032300780c */ /* 0x000fe20003f26070 */
[----:B------:R-:W-:-:S12]  /*0df0*/  UISETP.NE.AND UP0, UPT, UR8, URZ, UPT ;  /* 0x000000ff0800728c */ /* 0x000fd8000bf05270 */
[----:B------:R-:W-:Y:S05]  /*0e00*/  @!P1 BRA `(.L_x_41) ;  /* 0x0000000000409947 */ /* 0x000fea0003800000 */
        /* <DEDUP_REMOVED lines=16> */
.L_x_41:
[----:B------:R-:W-:Y:S05]  /*0f10*/  BRA.U !UP0, `(.L_x_38) ;  /* 0x0000000108587547 */ /* 0x000fea000b800000 */
[----:B------:R-:W-:Y:S01]  /*0f20*/  IMAD.U32 R12, RZ, RZ, UR8 ;  /* 0x00000008ff0c7e24 */ /* 0x000fe2000f8e00ff */
[----:B------:R-:W-:-:S04]  /*0f30*/  ULOP3.LUT UR5, UR7, 0x1, URZ, 0xc0, !UPT ;  /* 0x0000000107057892 */ /* 0x000fc8000f8ec0ff */
[----:B------:R-:W-:Y:S02]  /*0f40*/  ISETP.NE.AND P1, PT, R12, 0x1, PT ;  /* 0x000000010c00780c */ /* 0x000fe40003f25270 */
[----:B------:R-:W-:-:S04]  /*0f50*/  MOV R13, UR5 ;  /* 0x00000005000d7c02 */ /* 0x000fc80008000f00 */
        /* <DEDUP_REMOVED lines=12> */
.L_x_42:
[----:B------:R-:W-:-:S04]  /*1020*/  @!P6 IMAD.IADD R12, R39, 0x1, -R32 ;  /* 0x00000001270ce824 */ /* 0x000fc800078e0a20 */
[C---:B------:R-:W-:Y:S01]  /*1030*/  @!P6 IMAD R14, R12.reuse, 0x4, R7 ;  /* 0x000000040c0ee824 */ /* 0x040fe200078e0207 */
[----:B------:R-:W-:-:S05]  /*1040*/  @!P6 LEA R13, R12, R8, 0x6 ;  /* 0x000000080c0de211 */ /* 0x000fca00078e30ff */
[----:B------:R-:W-:Y:S04]  /*1050*/  @!P6 LDS R12, [R13] ;  /* 0x000000000d0ce984 */ /* 0x000fe80000000800 */
[----:B------:R-:W0:Y:S02]  /*1060*/  @!P6 LDS R14, [R14] ;  /* 0x000000000e0ee984 */ /* 0x000e240000000800 */
[----:B0-----:R-:W-:-:S07]  /*1070*/  @!P6 FFMA R33, R12, R14, R33 ;  /* 0x0000000e0c21e223 */ /* 0x001fce0000000021 */
.L_x_38:
[----:B------:R-:W-:Y:S05]  /*1080*/  BSYNC.RECONVERGENT B0 ;  /* 0x0000000000007941 */ /* 0x000fea0003800200 */
.L_x_37:
[----:B------:R-:W-:Y:S04]  /*1090*/  BSSY.RECONVERGENT B0, `(.L_x_43) ;  /* 0x0000055000007945 */ /* 0x000fe80003800200 */
[----:B------:R-:W-:Y:S05]  /*10a0*/  @!P0 BRA `(.L_x_44) ;  /* 0x00000004004c8947 */ /* 0x000fea0003800000 */
[----:B-1----:R-:W-:Y:S01]  /*10b0*/  MOV R12, UR11 ;  /* 0x0000000b000c7c02 */ /* 0x002fe20008000f00 */
[----:B------:R-:W-:Y:S01]  /*10c0*/  UISETP.NE.AND UP0, UPT, UR9, URZ, UPT ;  /* 0x000000ff0900728c */ /* 0x000fe2000bf05270 */
[----:B------:R-:W-:Y:S02]  /*10d0*/  IMAD.MOV.U32 R13, RZ, RZ, R32 ;  /* 0x000000ffff0d7224 */ /* 0x000fe400078e0020 */
[----:B------:R-:W-:-:S13]  /*10e0*/  ISETP.GE.U32.AND P1, PT, R12, 0x7, PT ;  /* 0x000000070c00780c */ /* 0x000fda0003f26070 */
[----:B------:R-:W-:Y:S05]  /*10f0*/  @!P1 BRA `(.L_x_45) ;  /* 0x00000000008c9947 */ /* 0x000fea0003800000 */
[----:B------:R-:W-:Y:S01]  /*1100*/  MOV R12, UR9 ;  /* 0x00000009000c7c02 */ /* 0x000fe20008000f00 */
[----:B------:R-:W-:Y:S01]  /*1110*/  IMAD.MOV.U32 R13, RZ, RZ, R32 ;  /* 0x000000ffff0d7224 */ /* 0x000fe200078e0020 */
[----:B------:R-:W-:Y:S02]  /*1120*/  UMOV UR5, URZ ;  /* 0x000000ff00057c82 */ /* 0x000fe40008000000 */
[----:B------:R-:W-:-:S07]  /*1130*/  IADD3 R12, PT, PT, -R12, UR10, RZ ;  /* 0x0000000a0c0c7c10 */ /* 0x000fce000fffe1ff */
.L_x_46:
[C---:B------:R-:W-:Y:S01]  /*1140*/  IADD3 R15, PT, PT, R13.reuse, -R32, RZ ;  /* 0x800000200d0f7210 */ /* 0x040fe20007ffe0ff */
[----:B------:R-:W-:Y:S01]  /*1150*/  UIADD3 UR5, UPT, UPT, UR5, 0x8, URZ ;  /* 0x0000000805057890 */ /* 0x000fe2000fffe0ff */
[----:B------:R-:W-:-:S03]  /*1160*/  VIADD R13, R13, 0x8 ;  /* 0x000000080d0d7836 */ /* 0x000fc60000000000 */
[C---:B------:R-:W-:Y:S01]  /*1170*/  IMAD R14, R15.reuse, 0x40, R8 ;  /* 0x000000400f0e7824 */ /* 0x040fe200078e0208 */
[----:B------:R-:W-:Y:S02]  /*1180*/  LEA R15, R15, R6, 0x2 ;  /* 0x000000060f0f7211 */ /* 0x000fe400078e10ff */
[----:B------:R-:W-:Y:S02]  /*1190*/  ISETP.NE.AND P1, PT, R12, UR5, PT ;  /* 0x000000050c007c0c */ /* 0x000fe4000bf25270 */
        /* <DEDUP_REMOVED lines=9> */
[----:B------:R-:W0:Y:S04]  /*1230*/  LDS R37, [R14+0xc0] ;  /* 0x0000c0000e257984 */ /* 0x000e280000000800 */
[----:B------:R-:W-:Y:S01]  /*1240*/  LDS R17, [R14+0x100] ;  /* 0x000100000e117984 */ /* 0x000fe20000000800 */
[----:B-1----:R-:W-:-:S03]  /*1250*/  FFMA R36, R39, R38, R36 ;  /* 0x0000002627247223 */ /* 0x002fc60000000024 */
[----:B------:R-:W-:Y:S04]  /*1260*/  LDS R38, [R14+0x140] ;  /* 0x000140000e267984 */ /* 0x000fe80000000800 */
[----:B------:R-:W-:Y:S01]  /*1270*/  LDS R39, [R15+0x18] ;  /* 0x000018000f277984 */ /* 0x000fe20000000800 */
[----:B--2---:R-:W-:-:S03]  /*1280*/  FFMA R40, R41, R40, R36 ;  /* 0x0000002829287223 */ /* 0x004fc60000000024 */
[----:B------:R-:W1:Y:S04]  /*1290*/  LDS R36, [R15+0x10] ;  /* 0x000010000f247984 */ /* 0x000e680000000800 */
[----:B------:R-:W-:Y:S01]  /*12a0*/  LDS R41, [R15+0x1c] ;  /* 0x00001c000f297984 */ /* 0x000fe20000000800 */
[----:B0-----:R-:W-:-:S03]  /*12b0*/  FFMA R40, R37, R42, R40 ;  /* 0x0000002a25287223 */ /* 0x001fc60000000028 */
[----:B------:R-:W0:Y:S04]  /*12c0*/  LDS R37, [R15+0x14] ;  /* 0x000014000f257984 */ /* 0x000e280000000800 */
[----:B------:R-:W2:Y:S01]  /*12d0*/  LDS R42, [R14+0x180] ;  /* 0x000180000e2a7984 */ /* 0x000ea20000000800 */
[----:B-1----:R-:W-:-:S04]  /*12e0*/  FFMA R17, R17, R36, R40 ;  /* 0x0000002411117223 */ /* 0x002fc80000000028 */
[----:B0-----:R-:W-:-:S04]  /*12f0*/  FFMA R17, R38, R37, R17 ;  /* 0x0000002526117223 */ /* 0x001fc80000000011 */
[----:B--2---:R-:W-:-:S04]  /*1300*/  FFMA R17, R42, R39, R17 ;  /* 0x000000272a117223 */ /* 0x004fc80000000011 */
[----:B------:R-:W-:Y:S01]  /*1310*/  FFMA R17, R44, R41, R17 ;  /* 0x000000292c117223 */ /* 0x000fe20000000011 */
[----:B------:R-:W-:Y:S06]  /*1320*/  @P1 BRA `(.L_x_46) ;  /* 0xfffffffc00841947 */ /* 0x000fec000383ffff */
.L_x_45:
[----:B------:R-:W-:Y:S05]  /*1330*/  BRA.U !UP0, `(.L_x_44) ;  /* 0x0000000108a87547 */ /* 0x000fea000b800000 */
[----:B------:R-:W-:Y:S01]  /*1340*/  ISETP.GE.U32.AND P1, PT, R35, 0x3, PT ;  /* 0x000000032300780c */ /* 0x000fe20003f26070 */
[----:B------:R-:W-:-:S12]  /*1350*/  UISETP.NE.AND UP0, UPT, UR8, URZ, UPT ;  /* 0x000000ff0800728c */ /* 0x000fd8000bf05270 */
[----:B------:R-:W-:Y:S05]  /*1360*/  @!P1 BRA `(.L_x_47) ;  /* 0x0000000000409947 */ /* 0x000fea0003800000 */
[C---:B------:R-:W-:Y:S02]  /*1370*/  IADD3 R15, PT, PT, R13.reuse, -R32, RZ ;  /* 0x800000200d0f7210 */ /* 0x040fe40007ffe0ff */
        /* <DEDUP_REMOVED lines=15> */
.L_x_47:
[----:B------:R-:W-:Y:S05]  /*1470*/  BRA.U !UP0, `(.L_x_44) ;  /* 0x0000000108587547 */ /* 0x000fea000b800000 */
[----:B------:R-:W-:Y:S01]  /*1480*/  IMAD.U32 R12, RZ, RZ, UR8 ;  /* 0x00000008ff0c7e24 */ /* 0x000fe2000f8e00ff */
[----:B------:R-:W-:-:S04]  /*1490*/  ULOP3.LUT UR5, UR7, 0x1, URZ, 0xc0, !UPT ;  /* 0x0000000107057892 */ /* 0x000fc8000f8ec0ff */
[----:B------:R-:W-:Y:S02]  /*14a0*/  ISETP.NE.AND P1, PT, R12, 0x1, PT ;  /* 0x000000010c00780c */ /* 0x000fe40003f25270 */
[----:B------:R-:W-:-:S04]  /*14b0*/  MOV R14, UR5 ;  /* 0x00000005000e7c02 */ /* 0x000fc80008000f00 */
[----:B------:R-:W-:-:S07]  /*14c0*/  ISETP.NE.U32.AND P6, PT, R14, 0x1, PT ;  /* 0x000000010e00780c */ /* 0x000fce0003fc5070 */
[----:B------:R-:W-:Y:S06]  /*14d0*/  @!P1 BRA `(.L_x_48) ;  /* 0x0000000000289947 */ /* 0x000fec0003800000 */
[C---:B------:R-:W-:Y:S02]  /*14e0*/  IADD3 R15, PT, PT, R13.reuse, -R32, RZ ;  /* 0x800000200d0f7210 */ /* 0x040fe40007ffe0ff */
        /* <DEDUP_REMOVED lines=9> */
.L_x_48:
[----:B------:R-:W-:-:S05]  /*1580*/  @!P6 IMAD.IADD R13, R13, 0x1, -R32 ;  /* 0x000000010d0de824 */ /* 0x000fca00078e0a20 */
[C---:B------:R-:W-:Y:S02]  /*1590*/  @!P6 LEA R12, R13.reuse, R8, 0x6 ;  /* 0x000000080d0ce211 */ /* 0x040fe400078e30ff */
[----:B------:R-:W-:-:S04]  /*15a0*/  @!P6 LEA R13, R13, R6, 0x2 ;  /* 0x000000060d0de211 */ /* 0x000fc800078e10ff */
[----:B------:R-:W-:Y:S04]  /*15b0*/  @!P6 LDS R12, [R12] ;  /* 0x000000000c0ce984 */ /* 0x000fe80000000800 */
[----:B------:R-:W0:Y:S02]  /*15c0*/  @!P6 LDS R13, [R13] ;  /* 0x000000000d0de984 */ /* 0x000e240000000800 */
[----:B0-----:R-:W-:-:S07]  /*15d0*/  @!P6 FFMA R17, R12, R13, R17 ;  /* 0x0000000d0c11e223 */ /* 0x001fce0000000011 */
.L_x_44:
[----:B------:R-:W-:Y:S05]  /*15e0*/  BSYNC.RECONVERGENT B0 ;  /* 0x0000000000007941 */ /* 0x000fea0003800200 */
.L_x_43:
[----:B------:R-:W-:Y:S04]  /*15f0*/  BSSY.RECONVERGENT B0, `(.L_x_49) ;  /* 0x0000055000007945 */ /* 0x000fe80003800200 */
[----:B------:R-:W-:Y:S05]  /*1600*/  @!P3 BRA `(.L_x_50) ;  /* 0x00000004004cb947 */ /* 0x000fea0003800000 */
[----:B-1----:R-:W-:Y:S01]  /*1610*/  IMAD.U32 R12, RZ, RZ, UR11 ;  /* 0x0000000bff0c7e24 */ /* 0x002fe2000f8e00ff */
[----:B------:R-:W-:Y:S01]  /*1620*/  UISETP.NE.AND UP0, UPT, UR9, URZ, UPT ;  /* 0x000000ff0900728c */ /* 0x000fe2000bf05270 */
[----:B------:R-:W-:-:S03]  /*1630*/  MOV R13, R32 ;  /* 0x00000020000d7202 */ /* 0x000fc60000000f00 */
[----:B------:R-:W-:-:S13]  /*1640*/  ISETP.GE.U32.AND P1, PT, R12, 0x7, PT ;  /* 0x000000070c00780c */ /* 0x000fda0003f26070 */
[----:B------:R-:W-:Y:S05]  /*1650*/  @!P1 BRA `(.L_x_51) ;  /* 0x00000000008c9947 */ /* 0x000fea0003800000 */
[----:B------:R-:W-:Y:S01]  /*1660*/  MOV R12, UR9 ;  /* 0x00000009000c7c02 */ /* 0x000fe20008000f00 */
[----:B------:R-:W-:Y:S01]  /*1670*/  IMAD.MOV.U32 R13, RZ, RZ, R32 ;  /* 0x000000ffff0d7224 */ /* 0x000fe200078e0020 */
[----:B------:R-:W-:Y:S02]  /*1680*/  UMOV UR5, URZ ;  /* 0x000000ff00057c82 */ /* 0x000fe40008000000 */
[----:B------:R-:W-:-:S07]  /*1690*/  IADD3 R12, PT, PT, -R12, UR10, RZ ;  /* 0x0000000a0c0c7c10 */ /* 0x000fce000fffe1ff */
.L_x_52:
[C---:B------:R-:W-:Y:S01]  /*16a0*/  IADD3 R15, PT, PT, R13.reuse, -R32, RZ ;  /* 0x800000200d0f7210 */ /* 0x040fe20007ffe0ff */
[----:B------:R-:W-:Y:S01]  /*16b0*/  UIADD3 UR5, UPT, UPT, UR5, 0x8, URZ ;  /* 0x0000000805057890 */ /* 0x000fe2000fffe0ff */
[----:B------:R-:W-:Y:S02]  /*16c0*/  IADD3 R13, PT, PT, R13, 0x8, RZ ;  /* 0x000000080d0d7810 */ /* 0x000fe40007ffe0ff */
[C---:B------:R-:W-:Y:S01]  /*16d0*/  LEA R14, R15.reuse, R8, 0x6 ;  /* 0x000000080f0e7211 */ /* 0x040fe200078e30ff */
[----:B------:R-:W-:Y:S02]  /*16e0*/  IMAD R15, R15, 0x4, R5 ;  /* 0x000000040f0f7824 */ /* 0x000fe400078e0205 */
        /* <DEDUP_REMOVED lines=8> */
[----:B------:R-:W3:Y:S04]  /*1770*/  LDS R42, [R15+0xc] ;  /* 0x00000c000f2a7984 */ /* 0x000ee80000000800 */
[----:B------:R-:W-:Y:S01]  /*1780*/  LDS R45, [R14+0x1c0] ;  /* 0x0001c0000e2d7984 */ /* 0x000fe20000000800 */
[----:B0-----:R-:W-:-:S03]  /*1790*/  FFMA R36, R37, R36, R18 ;  /* 0x0000002425247223 */ /* 0x001fc60000000012 */
[----:B------:R-:W-:Y:S04]  /*17a0*/  LDS R18, [R14+0x100] ;  /* 0x000100000e127984 */ /* 0x000fe80000000800 */
[----:B------:R-:W0:Y:S01]  /*17b0*/  LDS R37, [R15+0x10] ;  /* 0x000010000f257984 */ /* 0x000e220000000800 */
[----:B-1----:R-:W-:-:S03]  /*17c0*/  FFMA R36, R39, R38, R36 ;  /* 0x0000002627247223 */ /* 0x002fc60000000024 */
[----:B------:R-:W-:Y:S04]  /*17d0*/  LDS R39, [R14+0x140] ;  /* 0x000140000e277984 */ /* 0x000fe80000000800 */
[----:B------:R-:W-:Y:S01]  /*17e0*/  LDS R38, [R15+0x18] ;  /* 0x000018000f267984 */ /* 0x000fe20000000800 */
[----:B--2---:R-:W-:-:S03]  /*17f0*/  FFMA R36, R41, R40, R36 ;  /* 0x0000002829247223 */ /* 0x004fc60000000024 */
[----:B------:R-:W-:Y:S04]  /*1800*/  LDS R41, [R14+0x180] ;  /* 0x000180000e297984 */ /* 0x000fe80000000800 */
[----:B------:R-:W-:Y:S01]  /*1810*/  LDS R40, [R15+0x1c] ;  /* 0x00001c000f287984 */ /* 0x000fe20000000800 */
[----:B---3--:R-:W-:-:S03]  /*1820*/  FFMA R43, R43, R42, R36 ;  /* 0x0000002a2b2b7223 */ /* 0x008fc60000000024 */
[----:B------:R-:W1:Y:S01]  /*1830*/  LDS R36, [R15+0x14] ;  /* 0x000014000f247984 */ /* 0x000e620000000800 */
[----:B0-----:R-:W-:-:S04]  /*1840*/  FFMA R18, R18, R37, R43 ;  /* 0x0000002512127223 */ /* 0x001fc8000000002b */
[----:B-1----:R-:W-:-:S04]  /*1850*/  FFMA R18, R39, R36, R18 ;  /* 0x0000002427127223 */ /* 0x002fc80000000012 */
[----:B------:R-:W-:-:S04]  /*1860*/  FFMA R18, R41, R38, R18 ;  /* 0x0000002629127223 */ /* 0x000fc80000000012 */
[----:B------:R-:W-:Y:S01]  /*1870*/  FFMA R18, R45, R40, R18 ;  /* 0x000000282d127223 */ /* 0x000fe20000000012 */
[----:B------:R-:W-:Y:S06]  /*1880*/  @P1 BRA `(.L_x_52) ;  /* 0xfffffffc00841947 */ /* 0x000fec000383ffff */
.L_x_51:
        /* <DEDUP_REMOVED lines=20> */
.L_x_53:
        /* <DEDUP_REMOVED lines=17> */
.L_x_54:
[----:B------:R-:W-:-:S05]  /*1ae0*/  @!P6 IMAD.IADD R12, R13, 0x1, -R32 ;  /* 0x000000010d0ce824 */ /* 0x000fca00078e0a20 */
[C---:B------:R-:W-:Y:S02]  /*1af0*/  @!P6 LEA R13, R12.reuse, R8, 0x6 ;  /* 0x000000080c0de211 */ /* 0x040fe400078e30ff */
[----:B------:R-:W-:-:S04]  /*1b00*/  @!P6 LEA R12, R12, R5, 0x2 ;  /* 0x000000050c0ce211 */ /* 0x000fc800078e10ff */
[----:B------:R-:W-:Y:S04]  /*1b10*/  @!P6 LDS R13, [R13] ;  /* 0x000000000d0de984 */ /* 0x000fe80000000800 */
[----:B------:R-:W0:Y:S02]  /*1b20*/  @!P6 LDS R12, [R12] ;  /* 0x000000000c0ce984 */ /* 0x000e240000000800 */
[----:B0-----:R-:W-:-:S07]  /*1b30*/  @!P6 FFMA R18, R13, R12, R18 ;  /* 0x0000000c0d12e223 */ /* 0x001fce0000000012 */
.L_x_50:
[----:B------:R-:W-:Y:S05]  /*1b40*/  BSYNC.RECONVERGENT B0 ;  /* 0x0000000000007941 */ /* 0x000fea0003800200 */
.L_x_49:
        /* <DEDUP_REMOVED lines=11> */
.L_x_58:
        /* <DEDUP_REMOVED lines=31> */
.L_x_57:
        /* <DEDUP_REMOVED lines=20> */
.L_x_59:
        /* <DEDUP_REMOVED lines=17> */
.L_x_60:
[----:B------:R-:W-:-:S05]  /*2040*/  @!P6 IMAD.IADD R13, R13, 0x1, -R32 ;  /* 0x000000010d0de824 */ /* 0x000fca00078e0a20 */
[C---:B------:R-:W-:Y:S02]  /*2050*/  @!P6 LEA R12, R13.reuse, R8, 0x6 ;  /* 0x000000080d0ce211 */ /* 0x040fe400078e30ff */
[----:B------:R-:W-:-:S04]  /*2060*/  @!P6 LEA R13, R13, R4, 0x2 ;  /* 0x000000040d0de211 */ /* 0x000fc800078e10ff */
[----:B------:R-:W-:Y:S04]  /*2070*/  @!P6 LDS R12, [R12] ;  /* 0x000000000c0ce984 */ /* 0x000fe80000000800 */
[----:B------:R-:W0:Y:S02]  /*2080*/  @!P6 LDS R13, [R13] ;  /* 0x000000000d0de984 */ /* 0x000e240000000800 */
[----:B0-----:R-:W-:-:S07]  /*2090*/  @!P6 FFMA R19, R12, R13, R19 ;  /* 0x0000000d0c13e223 */ /* 0x001fce0000000013 */
.L_x_56:
[----:B------:R-:W-:Y:S05]  /*20a0*/  BSYNC.RECONVERGENT B0 ;  /* 0x0000000000007941 */ /* 0x000fea0003800200 */
.L_x_55:
[C---:B------:R-:W-:Y:S01]  /*20b0*/  ISETP.GE.U32.OR P5, PT, R9.reuse, UR14, P5 ;  /* 0x0000000e09007c0c */ /* 0x040fe2000afa6470 */
[----:B------:R-:W-:Y:S01]  /*20c0*/  BSSY.RECONVERGENT B0, `(.L_x_61) ;  /* 0x0000056000007945 */ /* 0x000fe20003800200 */
[----:B------:R-:W-:-:S11]  /*20d0*/  ISETP.GE.U32.AND P1, PT, R9, UR14, PT ;  /* 0x0000000e09007c0c */ /* 0x000fd6000bf26070 */
[----:B------:R-:W-:Y:S05]  /*20e0*/  @P5 BRA `(.L_x_62) ;  /* 0x00000004004c5947 */ /* 0x000fea0003800000 */
        /* <DEDUP_REMOVED lines=9> */
.L_x_64:
        /* <DEDUP_REMOVED lines=31> */
.L_x_63:
        /* <DEDUP_REMOVED lines=20> */
.L_x_65:
        /* <DEDUP_REMOVED lines=17> */
.L_x_66:
[----:B------:R-:W-:-:S05]  /*25c0*/  @!P6 IMAD.IADD R12, R13, 0x1, -R32 ;  /* 0x000000010d0ce824 */ /* 0x000fca00078e0a20 */
[C---:B------:R-:W-:Y:S02]  /*25d0*/  @!P6 LEA R13, R12.reuse, R3, 0x6 ;  /* 0x000000030c0de211 */ /* 0x040fe400078e30ff */
[----:B------:R-:W-:-:S04]  /*25e0*/  @!P6 LEA R12, R12, R7, 0x2 ;  /* 0x000000070c0ce211 */ /* 0x000fc800078e10ff */
[----:B------:R-:W-:Y:S04]  /*25f0*/  @!P6 LDS R13, [R13] ;  /* 0x000000000d0de984 */ /* 0x000fe80000000800 */
[----:B------:R-:W0:Y:S02]  /*2600*/  @!P6 LDS R12, [R12] ;  /* 0x000000000c0ce984 */ /* 0x000e240000000800 */
[----:B0-----:R-:W-:-:S07]  /*2610*/  @!P6 FFMA R20, R13, R12, R20 ;  /* 0x0000000c0d14e223 */ /* 0x001fce0000000014 */
.L_x_62:
[----:B------:R-:W-:Y:S05]  /*2620*/  BSYNC.RECONVERGENT B0 ;  /* 0x0000000000007941 */ /* 0x000fea0003800200 */
.L_x_61:
[----:B------:R-:W-:Y:S01]  /*2630*/  ISETP.GE.U32.OR P5, PT, R10, UR18, P1 ;  /* 0x000000120a007c0c */ /* 0x000fe20008fa6470 */
[----:B------:R-:W-:-:S12]  /*2640*/  BSSY.RECONVERGENT B0, `(.L_x_67) ;  /* 0x0000055000007945 */ /* 0x000fd80003800200 */
        /* <DEDUP_REMOVED lines=10> */
.L_x_70:
        /* <DEDUP_REMOVED lines=31> */
.L_x_69:
[----:B------:R-:W-:Y:S05]  /*28e0*/  BRA.U !UP0, `(.L_x_68) ;  /* 0x0000000108a87547 */ /* 0x000fea000b800000 */
[----:B------:R-:W-:Y:S01]  /*28f0*/  ISETP.GE.U32.AND P5, PT, R35, 0x3, PT ;  /* 0x000000032300780c */ /* 0x000fe20003fa6070 */
[----:B------:R-:W-:-:S12]  /*2900*/  UISETP.NE.AND UP0, UPT, UR8, URZ, UPT ;  /* 0x000000ff0800728c */ /* 0x000fd8000bf05270 */
[----:B------:R-:W-:Y:S05]  /*2910*/  @!P5 BRA `(.L_x_71) ;  /* 0x000000000040d947 */ /* 0x000fea0003800000 */
[C---:B------:R-:W-:Y:S02]  /*2920*/  IADD3 R12, PT, PT, R13.reuse, -R32, RZ ;  /* 0x800000200d0c7210 */ /* 0x040fe40007ffe0ff */
        /* <DEDUP_REMOVED lines=15> */
.L_x_71:
        /* <DEDUP_REMOVED lines=17> */
.L_x_72:
[----:B------:R-:W-:-:S05]  /*2b30*/  @!P6 IMAD.IADD R12, R13, 0x1, -R32 ;  /* 0x000000010d0ce824 */ /* 0x000fca00078e0a20 */
[C---:B------:R-:W-:Y:S02]  /*2b40*/  @!P6 LEA R14, R12.reuse, R6, 0x2 ;  /* 0x000000060c0ee211 */ /* 0x040fe400078e10ff */
[----:B------:R-:W-:-:S04]  /*2b50*/  @!P6 LEA R13, R12, R3, 0x6 ;  /* 0x000000030c0de211 */ /* 0x000fc800078e30ff */
[----:B------:R-:W-:Y:S04]  /*2b60*/  @!P6 LDS R14, [R14] ;  /* 0x000000000e0ee984 */ /* 0x000fe80000000800 */
[----:B------:R-:W0:Y:S02]  /*2b70*/  @!P6 LDS R12, [R13] ;  /* 0x000000000d0ce984 */ /* 0x000e240000000800 */
[----:B0-----:R-:W-:-:S07]  /*2b80*/  @!P6 FFMA R21, R12, R14, R21 ;  /* 0x0000000e0c15e223 */ /* 0x001fce0000000015 */
.L_x_68:
[----:B------:R-:W-:Y:S05]  /*2b90*/  BSYNC.RECONVERGENT B0 ;  /* 0x0000000000007941 */ /* 0x000fea0003800200 */
.L_x_67:
[----:B-1----:R-:W-:Y:S01]  /*2ba0*/  VIADD R12, R16, 0x20 ;  /* 0x00000020100c7836 */ /* 0x002fe20000000000 */
[----:B------:R-:W-:Y:S04]  /*2bb0*/  BSSY.RECONVERGENT B0, `(.L_x_73) ;  /* 0x0000057000007945 */ /* 0x000fe80003800200 */
[----:B------:R-:W-:-:S13]  /*2bc0*/  ISETP.GE.U32.OR P5, PT, R12, UR18, P1 ;  /* 0x000000120c007c0c */ /* 0x000fda0008fa6470 */
[----:B------:R-:W-:Y:S05]  /*2bd0*/  @P5 BRA `(.L_x_74) ;  /* 0x0000000400505947 */ /* 0x000fea0003800000 */
[----:B------:R-:W-:Y:S01]  /*2be0*/  MOV R12, UR11 ;  /* 0x0000000b000c7c02 */ /* 0x000fe20008000f00 */
[----:B------:R-:W-:Y:S01]  /*2bf0*/  UISETP.NE.AND UP0, UPT, UR9, URZ, UPT ;  /* 0x000000ff0900728c */ /* 0x000fe2000bf05270 */
[----:B------:R-:W-:Y:S02]  /*2c00*/  MOV R13, R32 ;  /* 0x00000020000d7202 */ /* 0x000fe40000000f00 */
[----:B------:R-:W-:-:S13]  /*2c10*/  ISETP.GE.U32.AND P5, PT, R12, 0x7, PT ;  /* 0x000000070c00780c */ /* 0x000fda0003fa6070 */
[----:B------:R-:W-:Y:S05]  /*2c20*/  @!P5 BRA `(.L_x_75) ;  /* 0x00000000008cd947 */ /* 0x000fea0003800000 */
[----:B------:R-:W-:Y:S01]  /*2c30*/  IMAD.U32 R12, RZ, RZ, UR9 ;  /* 0x00000009ff0c7e24 */ /* 0x000fe2000f8e00ff */
[----:B------:R-:W-:Y:S01]  /*2c40*/  MOV R13, R32 ;  /* 0x00000020000d7202 */ /* 0x000fe20000000f00 */
[----:B------:R-:W-:-:S03]  /*2c50*/  UMOV UR5, URZ ;  /* 0x000000ff00057c82 */ /* 0x000fc60008000000 */
[----:B------:R-:W-:-:S07]  /*2c60*/  IADD3 R12, PT, PT, -R12, UR10, RZ ;  /* 0x0000000a0c0c7c10 */ /* 0x000fce000fffe1ff */
.L_x_76:
[C---:B------:R-:W-:Y:S01]  /*2c70*/  IADD3 R14, PT, PT, R13.reuse, -R32, RZ ;  /* 0x800000200d0e7210 */ /* 0x040fe20007ffe0ff */
[----:B------:R-:W-:Y:S01]  /*2c80*/  UIADD3 UR5, UPT, UPT, UR5, 0x8, URZ ;  /* 0x0000000805057890 */ /* 0x000fe2000fffe0ff */
[----:B------:R-:W-:-:S03]  /*2c90*/  IADD3 R13, PT, PT, R13, 0x8, RZ ;  /* 0x000000080d0d7810 */ /* 0x000fc60007ffe0ff */
        /* <DEDUP_REMOVED lines=19> */
[----:B------:R-:W2:Y:S04]  /*2dd0*/  LDS R40, [R15+0x140] ;  /* 0x000140000f287984 */ /* 0x000ea80000000800 */
[----:B------:R-:W-:Y:S04]  /*2de0*/  LDS R36, [R15+0x180] ;  /* 0x000180000f247984 */ /* 0x000fe80000000800 */
[----:B------:R-:W3:Y:S01]  /*2df0*/  LDS R37, [R14+0x18] ;  /* 0x000018000e257984 */ /* 0x000ee20000000800 */
[----:B0-----:R-:W-:-:S04]  /*2e00*/  FFMA R35, R22, R35, R45 ;  /* 0x0000002316237223 */ /* 0x001fc8000000002d */
[----:B-1----:R-:W-:-:S04]  /*2e10*/  FFMA R35, R38, R39, R35 ;  /* 0x0000002726237223 */ /* 0x002fc80000000023 */
[----:B--2---:R-:W-:-:S04]  /*2e20*/  FFMA R35, R40, R41, R35 ;  /* 0x0000002928237223 */ /* 0x004fc80000000023 */
[----:B---3--:R-:W-:-:S04]  /*2e30*/  FFMA R35, R36, R37, R35 ;  /* 0x0000002524237223 */ /* 0x008fc80000000023 */
[----:B------:R-:W-:Y:S01]  /*2e40*/  FFMA R22, R42, R43, R35 ;  /* 0x0000002b2a167223 */ /* 0x000fe20000000023 */
[----:B------:R-:W-:Y:S06]  /*2e50*/  @P5 BRA `(.L_x_76) ;  /* 0xfffffffc00845947 */ /* 0x000fec000383ffff */
.L_x_75:
[----:B------:R-:W-:Y:S05]  /*2e60*/  BRA.U !UP0, `(.L_x_74) ;  /* 0x0000000108ac7547 */ /* 0x000fea000b800000 */
[----:B------:R-:W-:Y:S01]  /*2e70*/  IMAD.U32 R12, RZ, RZ, UR9 ;  /* 0x00000009ff0c7e24 */ /* 0x000fe2000f8e00ff */
[----:B------:R-:W-:-:S04]  /*2e80*/  UISETP.NE.AND UP0, UPT, UR8, URZ, UPT ;  /* 0x000000ff0800728c */ /* 0x000fc8000bf05270 */
[----:B------:R-:W-:-:S13]  /*2e90*/  ISETP.GE.U32.AND P5, PT, R12, 0x4, PT ;  /* 0x000000040c00780c */ /* 0x000fda0003fa6070 */
        /* <DEDUP_REMOVED lines=17> */
.L_x_77:
[----:B------:R-:W-:Y:S05]  /*2fb0*/  BRA.U !UP0, `(.L_x_74) ;  /* 0x0000000108587547 */ /* 0x000fea000b800000 */
[----:B------:R-:W-:Y:S01]  /*2fc0*/  MOV R12, UR8 ;  /* 0x00000008000c7c02 */ /* 0x000fe20008000f00 */
[----:B------:R-:W-:-:S03]  /*2fd0*/  ULOP3.LUT UR5, UR7, 0x1, URZ, 0xc0, !UPT ;  /* 0x0000000107057892 */ /* 0x000fc6000f8ec0ff */
[----:B------:R-:W-:-:S03]  /*2fe0*/  ISETP.NE.AND P5, PT, R12, 0x1, PT ;  /* 0x000000010c00780c */ /* 0x000fc60003fa5270 */
[----:B------:R-:W-:-:S05]  /*2ff0*/  IMAD.U32 R14, RZ, RZ, UR5 ;  /* 0x00000005ff0e7e24 */ /* 0x000fca000f8e00ff */
[----:B------:R-:W-:-:S05]  /*3000*/  ISETP.NE.U32.AND P6, PT, R14, 0x1, PT ;  /* 0x000000010e00780c */ /* 0x000fca0003fc5070 */
[----:B------:R-:W-:Y:S08]  /*3010*/  @!P5 BRA `(.L_x_78) ;  /* 0x000000000028d947 */ /* 0x000ff00003800000 */
        /* <DEDUP_REMOVED lines=10> */
.L_x_78:
[----:B------:R-:W-:-:S05]  /*30c0*/  @!P6 IADD3 R12, PT, PT, R13, -R32, RZ ;  /* 0x800000200d0ce210 */ /* 0x000fca0007ffe0ff */
[C---:B------:R-:W-:Y:S01]  /*30d0*/  @!P6 IMAD R13, R12.reuse, 0x40, R3 ;  /* 0x000000400c0de824 */ /* 0x040fe200078e0203 */
[----:B------:R-:W-:-:S05]  /*30e0*/  @!P6 LEA R12, R12, R5, 0x2 ;  /* 0x000000050c0ce211 */ /* 0x000fca00078e10ff */
[----:B------:R-:W-:Y:S04]  /*30f0*/  @!P6 LDS R13, [R13] ;  /* 0x000000000d0de984 */ /* 0x000fe80000000800 */
[----:B------:R-:W0:Y:S02]  /*3100*/  @!P6 LDS R12, [R12] ;  /* 0x000000000c0ce984 */ /* 0x000e240000000800 */
[----:B0-----:R-:W-:-:S07]  /*3110*/  @!P6 FFMA R22, R13, R12, R22 ;  /* 0x0000000c0d16e223 */ /* 0x001fce0000000016 */
.L_x_74:
[----:B------:R-:W-:Y:S05]  /*3120*/  BSYNC.RECONVERGENT B0 ;  /* 0x0000000000007941 */ /* 0x000fea0003800200 */
.L_x_73:
[----:B------:R-:W-:Y:S01]  /*3130*/  IADD3 R37, PT, PT, R16, 0x30, RZ ;  /* 0x0000003010257810 */ /* 0x000fe20007ffe0ff */
[----:B------:R-:W-:Y:S03]  /*3140*/  BSSY.RECONVERGENT B0, `(.L_x_79) ;  /* 0x0000057000007945 */ /* 0x000fe60003800200 */
[----:B------:R-:W-:-:S13]  /*3150*/  ISETP.GE.U32.OR P1, PT, R37, UR18, P1 ;  /* 0x0000001225007c0c */ /* 0x000fda0008f26470 */
[----:B------:R-:W-:Y:S05]  /*3160*/  @P1 BRA `(.L_x_80) ;  /* 0x0000000400501947 */ /* 0x000fea0003800000 */
[----:B------:R-:W-:Y:S01]  /*3170*/  IMAD.U32 R12, RZ, RZ, UR11 ;  /* 0x0000000bff0c7e24 */ /* 0x000fe2000f8e00ff */
        /* <DEDUP_REMOVED lines=8> */
.L_x_82:
        /* <DEDUP_REMOVED lines=31> */
.L_x_81:
[----:B------:R-:W-:Y:S05]  /*33f0*/  BRA.U !UP0, `(.L_x_80) ;  /* 0x0000000108ac7547 */ /* 0x000fea000b800000 */
[----:B------:R-:W-:Y:S01]  /*3400*/  MOV R12, UR9 ;  /* 0x00000009000c7c02 */ /* 0x000fe20008000f00 */
[----:B------:R-:W-:-:S03]  /*3410*/  UISETP.NE.AND UP0, UPT, UR8, URZ, UPT ;  /* 0x000000ff0800728c */ /* 0x000fc6000bf05270 */
[----:B------:R-:W-:-:S13]  /*3420*/  ISETP.GE.U32.AND P1, PT, R12, 0x4, PT ;  /* 0x000000040c00780c */ /* 0x000fda0003f26070 */
[----:B------:R-:W-:Y:S05]  /*3430*/  @!P1 BRA `(.L_x_83) ;  /* 0x0000000000409947 */ /* 0x000fea0003800000 */
[C---:B------:R-:W-:Y:S02]  /*3440*/  IMAD.IADD R12, R13.reuse, 0x1, -R32 ;  /* 0x000000010d0c7824 */ /* 0x040fe400078e0a20 */
[----:B------:R-:W-:-:S03]  /*3450*/  VIADD R13, R13, 0x4 ;  /* 0x000000040d0d7836 */ /* 0x000fc60000000000 */
        /* <DEDUP_REMOVED lines=14> */
.L_x_83:
[----:B------:R-:W-:Y:S05]  /*3540*/  BRA.U !UP0, `(.L_x_80) ;  /* 0x0000000108587547 */ /* 0x000fea000b800000 */
[----:B------:R-:W-:Y:S01]  /*3550*/  MOV R12, UR8 ;  /* 0x00000008000c7c02 */ /* 0x000fe20008000f00 */
[----:B------:R-:W-:-:S03]  /*3560*/  ULOP3.LUT UR5, UR7, 0x1, URZ, 0xc0, !UPT ;  /* 0x0000000107057892 */ /* 0x000fc6000f8ec0ff */
[----:B------:R-:W-:-:S03]  /*3570*/  ISETP.NE.AND P1, PT, R12, 0x1, PT ;  /* 0x000000010c00780c */ /* 0x000fc60003f25270 */
[----:B------:R-:W-:-:S04]  /*3580*/  MOV R14, UR5 ;  /* 0x00000005000e7c02 */ /* 0x000fc80008000f00 */
[----:B------:R-:W-:-:S06]  /*3590*/  ISETP.NE.U32.AND P5, PT, R14, 0x1, PT ;  /* 0x000000010e00780c */ /* 0x000fcc0003fa5070 */
[----:B------:R-:W-:Y:S07]  /*35a0*/  @!P1 BRA `(.L_x_84) ;  /* 0x0000000000289947 */ /* 0x000fee0003800000 */
[C---:B------:R-:W-:Y:S02]  /*35b0*/  IMAD.IADD R12, R13.reuse, 0x1, -R32 ;  /* 0x000000010d0c7824 */ /* 0x040fe400078e0a20 */
        /* <DEDUP_REMOVED lines=9> */
.L_x_84:
[----:B------:R-:W-:-:S04]  /*3650*/  @!P5 IADD3 R12, PT, PT, R13, -R32, RZ ;  /* 0x800000200d0cd210 */ /* 0x000fc80007ffe0ff */
[C---:B------:R-:W-:Y:S01]  /*3660*/  @!P5 LEA R13, R12.reuse, R3, 0x6 ;  /* 0x000000030c0dd211 */ /* 0x040fe200078e30ff */
[----:B------:R-:W-:-:S04]  /*3670*/  @!P5 IMAD R14, R12, 0x4, R4 ;  /* 0x000000040c0ed824 */ /* 0x000fc800078e0204 */
[----:B------:R-:W-:Y:S04]  /*3680*/  @!P5 LDS R12, [R13] ;  /* 0x000000000d0cd984 */ /* 0x000fe80000000800 */
[----:B------:R-:W0:Y:S02]  /*3690*/  @!P5 LDS R14, [R14] ;  /* 0x000000000e0ed984 */ /* 0x000e240000000800 */
[----:B0-----:R-:W-:-:S07]  /*36a0*/  @!P5 FFMA R23, R12, R14, R23 ;  /* 0x0000000e0c17d223 */ /* 0x001fce0000000017 */
.L_x_80:
[----:B------:R-:W-:Y:S05]  /*36b0*/  BSYNC.RECONVERGENT B0 ;  /* 0x0000000000007941 */ /* 0x000fea0003800200 */
.L_x_79:
[----:B------:R-:W-:Y:S01]  /*36c0*/  IADD3 R12, PT, PT, R11, 0x20, RZ ;  /* 0x000000200b0c7810 */ /* 0x000fe20007ffe0ff */
[----:B------:R-:W-:Y:S03]  /*36d0*/  BSSY.RECONVERGENT B0, `(.L_x_85) ;  /* 0x0000058000007945 */ /* 0x000fe60003800200 */
[----:B------:R-:W-:-:S04]  /*36e0*/  ISETP.GE.U32.AND P1, PT, R12, UR14, PT ;  /* 0x0000000e0c007c0c */ /* 0x000fc8000bf26070 */
[----:B------:R-:W-:-:S13]  /*36f0*/  ISETP.GE.U32.OR P5, PT, R16, UR18, P1 ;  /* 0x0000001210007c0c */ /* 0x000fda0008fa6470 */
[----:B------:R-:W-:Y:S05]  /*3700*/  @P5 BRA `(.L_x_86) ;  /* 0x0000000400505947 */ /* 0x000fea0003800000 */
[----:B------:R-:W-:Y:S01]  /*3710*/  MOV R12, UR11 ;  /* 0x0000000b000c7c02 */ /* 0x000fe20008000f00 */
[----:B------:R-:W-:Y:S01]  /*3720*/  UISETP.NE.AND UP0, UPT, UR9, URZ, UPT ;  /* 0x000000ff0900728c */ /* 0x000fe2000bf05270 */
[----:B------:R-:W-:Y:S02]  /*3730*/  IMAD.MOV.U32 R13, RZ, RZ, R32 ;  /* 0x000000ffff0d7224 */ /* 0x000fe400078e0020 */
[----:B------:R-:W-:-:S13]  /*3740*/  ISETP.GE.U32.AND P5, PT, R12, 0x7, PT ;  /* 0x000000070c00780c */ /* 0x000fda0003fa6070 */
[----:B------:R-:W-:Y:S05]  /*3750*/  @!P5 BRA `(.L_x_87) ;  /* 0x00000000008cd947 */ /* 0x000fea0003800000 */
[----:B------:R-:W-:Y:S01]  /*3760*/  MOV R12, UR9 ;  /* 0x00000009000c7c02 */ /* 0x000fe20008000f00 */
[----:B------:R-:W-:Y:S01]  /*3770*/  UMOV UR5, URZ ;  /* 0x000000ff00057c82 */ /* 0x000fe20008000000 */
[----:B------:R-:W-:Y:S02]  /*3780*/  MOV R13, R32 ;  /* 0x00000020000d7202 */ /* 0x000fe40000000f00 */
[----:B------:R-:W-:-:S07]  /*3790*/  IADD3 R12, PT, PT, -R12, UR10, RZ ;  /* 0x0000000a0c0c7c10 */ /* 0x000fce000fffe1ff */
.L_x_88:
[C---:B------:R-:W-:Y:S01]  /*37a0*/  IMAD.IADD R15, R13.reuse, 0x1, -R32 ;  /* 0x000000010d0f7824 */ /* 0x040fe200078e0a20 */
[----:B------:R-:W-:Y:S01]  /*37b0*/  UIADD3 UR5, UPT, UPT, UR5, 0x8, URZ ;  /* 0x0000000805057890 */ /* 0x000fe2000fffe0ff */
[----:B------:R-:W-:-:S03]  /*37c0*/  VIADD R13, R13, 0x8 ;  /* 0x000000080d0d7836 */ /* 0x000fc60000000000 */
[C---:B------:R-:W-:Y:S02]  /*37d0*/  LEA R14, R15.reuse, R2, 0x6 ;  /* 0x000000020f0e7211 */ /* 0x040fe400078e30ff */
[----:B------:R-:W-:Y:S02]  /*37e0*/  LEA R15, R15, R7, 0x2 ;  /* 0x000000070f0f7211 */ /* 0x000fe400078e10ff */
[----:B------:R-:W-:Y:S01]  /*37f0*/  ISETP.NE.AND P5, PT, R12, UR5, PT ;  /* 0x000000050c007c0c */ /* 0x000fe2000bfa5270 */
        /* <DEDUP_REMOVED lines=22> */
[----:B------:R-:W-:-:S04]  /*3960*/  FFMA R24, R41, R38, R24 ;  /* 0x0000002629187223 */ /* 0x000fc80000000018 */
[----:B--2---:R-:W-:Y:S01]  /*3970*/  FFMA R24, R45, R40, R24 ;  /* 0x000000282d187223 */ /* 0x004fe20000000018 */
[----:B------:R-:W-:Y:S06]  /*3980*/  @P5 BRA `(.L_x_88) ;  /* 0xfffffffc00845947 */ /* 0x000fec000383ffff */
.L_x_87:
[----:B------:R-:W-:Y:S05]  /*3990*/  BRA.U !UP0, `(.L_x_86) ;  /* 0x0000000108ac7547 */ /* 0x000fea000b800000 */
[----:B------:R-:W-:Y:S01]  /*39a0*/  MOV R12, UR9 ;  /* 0x00000009000c7c02 */ /* 0x000fe20008000f00 */
[----:B------:R-:W-:-:S03]  /*39b0*/  UISETP.NE.AND UP0, UPT, UR8, URZ, UPT ;  /* 0x000000ff0800728c */ /* 0x000fc6000bf05270 */
[----:B------:R-:W-:-:S13]  /*39c0*/  ISETP.GE.U32.AND P5, PT, R12, 0x4, PT ;  /* 0x000000040c00780c */ /* 0x000fda0003fa6070 */
        /* <DEDUP_REMOVED lines=17> */
.L_x_89:
        /* <DEDUP_REMOVED lines=17> */
.L_x_90:
[----:B------:R-:W-:-:S05]  /*3bf0*/  @!P6 IMAD.IADD R12, R13, 0x1, -R32 ;  /* 0x000000010d0ce824 */ /* 0x000fca00078e0a20 */
[C---:B------:R-:W-:Y:S02]  /*3c00*/  @!P6 LEA R13, R12.reuse, R2, 0x6 ;  /* 0x000000020c0de211 */ /* 0x040fe400078e30ff */
[----:B------:R-:W-:-:S04]  /*3c10*/  @!P6 LEA R12, R12, R7, 0x2 ;  /* 0x000000070c0ce211 */ /* 0x000fc800078e10ff */
[----:B------:R-:W-:Y:S04]  /*3c20*/  @!P6 LDS R13, [R13] ;  /* 0x000000000d0de984 */ /* 0x000fe80000000800 */
[----:B------:R-:W0:Y:S02]  /*3c30*/  @!P6 LDS R12, [R12] ;  /* 0x000000000c0ce984 */ /* 0x000e240000000800 */
[----:B0-----:R-:W-:-:S07]  /*3c40*/  @!P6 FFMA R24, R13, R12, R24 ;  /* 0x0000000c0d18e223 */ /* 0x001fce0000000018 */
.L_x_86:
[----:B------:R-:W-:Y:S05]  /*3c50*/  BSYNC.RECONVERGENT B0 ;  /* 0x0000000000007941 */ /* 0x000fea0003800200 */
.L_x_85:
[----:B------:R-:W-:Y:S01]  /*3c60*/  ISETP.GE.U32.OR P5, PT, R10, UR18, P1 ;  /* 0x000000120a007c0c */ /* 0x000fe20008fa6470 */
[----:B------:R-:W-:-:S12]  /*3c70*/  BSSY.RECONVERGENT B0, `(.L_x_91) ;  /* 0x0000056000007945 */ /* 0x000fd80003800200 */
        /* <DEDUP_REMOVED lines=10> */
.L_x_94:
        /* <DEDUP_REMOVED lines=31> */
.L_x_93:
        /* <DEDUP_REMOVED lines=21> */
.L_x_95:
        /* <DEDUP_REMOVED lines=17> */
.L_x_96:
[----:B------:R-:W-:-:S04]  /*4170*/  @!P6 IADD3 R13, PT, PT, R13, -R32, RZ ;  /* 0x800000200d0de210 */ /* 0x000fc80007ffe0ff */
[C---:B------:R-:W-:Y:S01]  /*4180*/  @!P6 LEA R12, R13.reuse, R2, 0x6 ;  /* 0x000000020d0ce211 */ /* 0x040fe200078e30ff */
[----:B------:R-:W-:-:S05]  /*4190*/  @!P6 IMAD R13, R13, 0x4, R6 ;  /* 0x000000040d0de824 */ /* 0x000fca00078e0206 */
[----:B------:R-:W-:Y:S04]  /*41a0*/  @!P6 LDS R12, [R12] ;  /* 0x000000000c0ce984 */ /* 0x000fe80000000800 */
[----:B------:R-:W0:Y:S02]  /*41b0*/  @!P6 LDS R13, [R13] ;  /* 0x000000000d0de984 */ /* 0x000e240000000800 */
[----:B0-----:R-:W-:-:S07]  /*41c0*/  @!P6 FFMA R25, R12, R13, R25 ;  /* 0x0000000d0c19e223 */ /* 0x001fce0000000019 */
.L_x_92:
[----:B------:R-:W-:Y:S05]  /*41d0*/  BSYNC.RECONVERGENT B0 ;  /* 0x0000000000007941 */ /* 0x000fea0003800200 */
.L_x_91:
[----:B------:R-:W-:Y:S01]  /*41e0*/  IADD3 R40, PT, PT, R16, 0x20, RZ ;  /* 0x0000002010287810 */ /* 0x000fe20007ffe0ff */
[----:B------:R-:W-:Y:S03]  /*41f0*/  BSSY.RECONVERGENT B0, `(.L_x_97) ;  /* 0x0000057000007945 */ /* 0x000fe60003800200 */
        /* <DEDUP_REMOVED lines=11> */
.L_x_100:
        /* <DEDUP_REMOVED lines=21> */
[----:B------:R-:W1:Y:S04]  /*4400*/  LDS R36, [R14+0x10] ;  /* 0x000010000e247984 */ /* 0x000e680000000800 */
[----:B------:R-:W2:Y:S01]  /*4410*/  LDS R41, [R15+0x140] ;  /* 0x000140000f297984 */ /* 0x000ea20000000800 */
[----:B0-----:R-:W-:-:S03]  /*4420*/  FFMA R42, R35, R26, R42 ;  /* 0x0000001a232a7223 */ /* 0x001fc6000000002a */
[----:B------:R-:W0:Y:S04]  /*4430*/  LDS R35, [R15+0x180] ;  /* 0x000180000f237984 */ /* 0x000e280000000800 */
[----:B------:R-:W3:Y:S01]  /*4440*/  LDS R26, [R15+0x1c0] ;  /* 0x0001c0000f1a7984 */ /* 0x000ee20000000800 */
[----:B-1----:R-:W-:-:S04]  /*4450*/  FFMA R36, R39, R36, R42 ;  /* 0x0000002427247223 */ /* 0x002fc8000000002a */
[----:B--2---:R-:W-:-:S04]  /*4460*/  FFMA R36, R41, R43, R36 ;  /* 0x0000002b29247223 */ /* 0x004fc80000000024 */
[----:B0-----:R-:W-:-:S04]  /*4470*/  FFMA R35, R35, R38, R36 ;  /* 0x0000002623237223 */ /* 0x001fc80000000024 */
[----:B---3--:R-:W-:Y:S01]  /*4480*/  FFMA R26, R26, R44, R35 ;  /* 0x0000002c1a1a7223 */ /* 0x008fe20000000023 */
[----:B------:R-:W-:Y:S06]  /*4490*/  @P5 BRA `(.L_x_100) ;  /* 0xfffffffc00845947 */ /* 0x000fec000383ffff */
.L_x_99:
        /* <DEDUP_REMOVED lines=21> */
.L_x_101:
        /* <DEDUP_REMOVED lines=17> */
.L_x_102:
[----:B------:R-:W-:-:S05]  /*4700*/  @!P6 IMAD.IADD R12, R13, 0x1, -R32 ;  /* 0x000000010d0ce824 */ /* 0x000fca00078e0a20 */
[C---:B------:R-:W-:Y:S02]  /*4710*/  @!P6 LEA R13, R12.reuse, R2, 0x6 ;  /* 0x000000020c0de211 */ /* 0x040fe400078e30ff */
[----:B------:R-:W-:-:S04]  /*4720*/  @!P6 LEA R12, R12, R5, 0x2 ;  /* 0x000000050c0ce211 */ /* 0x000fc800078e10ff */
[----:B------:R-:W-:Y:S04]  /*4730*/  @!P6 LDS R13, [R13] ;  /* 0x000000000d0de984 */ /* 0x000fe80000000800 */
[----:B------:R-:W0:Y:S02]  /*4740*/  @!P6 LDS R12, [R12] ;  /* 0x000000000c0ce984 */ /* 0x000e240000000800 */
[----:B0-----:R-:W-:-:S07]  /*4750*/  @!P6 FFMA R26, R13, R12, R26 ;  /* 0x0000000c0d1ae223 */ /* 0x001fce000000001a */
.L_x_98:
[----:B------:R-:W-:Y:S05]  /*4760*/  BSYNC.RECONVERGENT B0 ;  /* 0x0000000000007941 */ /* 0x000fea0003800200 */
.L_x_97:
        /* <DEDUP_REMOVED lines=12> */
.L_x_106:
        /* <DEDUP_REMOVED lines=31> */
.L_x_105:
        /* <DEDUP_REMOVED lines=21> */
.L_x_107:
        /* <DEDUP_REMOVED lines=17> */
.L_x_108:
[----:B------:R-:W-:-:S04]  /*4c80*/  @!P5 IADD3 R13, PT, PT, R13, -R32, RZ ;  /* 0x800000200d0dd210 */ /* 0x000fc80007ffe0ff */
[C---:B------:R-:W-:Y:S01]  /*4c90*/  @!P5 LEA R12, R13.reuse, R2, 0x6 ;  /* 0x000000020d0cd211 */ /* 0x040fe200078e30ff */
[----:B------:R-:W-:-:S05]  /*4ca0*/  @!P5 IMAD R13, R13, 0x4, R4 ;  /* 0x000000040d0dd824 */ /* 0x000fca00078e0204 */
[----:B------:R-:W-:Y:S04]  /*4cb0*/  @!P5 LDS R12, [R12] ;  /* 0x000000000c0cd984 */ /* 0x000fe80000000800 */
[----:B------:R-:W0:Y:S02]  /*4cc0*/  @!P5 LDS R13, [R13] ;  /* 0x000000000d0dd984 */ /* 0x000e240000000800 */
[----:B0-----:R-:W-:-:S07]  /*4cd0*/  @!P5 FFMA R27, R12, R13, R27 ;  /* 0x0000000d0c1bd223 */ /* 0x001fce000000001b */
.L_x_104:
[----:B------:R-:W-:Y:S05]  /*4ce0*/  BSYNC.RECONVERGENT B0 ;  /* 0x0000000000007941 */ /* 0x000fea0003800200 */
.L_x_103:
        /* <DEDUP_REMOVED lines=14> */
.L_x_112:
        /* <DEDUP_REMOVED lines=31> */
.L_x_111:
        /* <DEDUP_REMOVED lines=21> */
.L_x_113:
        /* <DEDUP_REMOVED lines=17> */
.L_x_114:
[----:B------:R-:W-:-:S05]  /*5220*/  @!P6 IMAD.IADD R12, R13, 0x1, -R32 ;  /* 0x000000010d0ce824 */ /* 0x000fca00078e0a20 */
[C---:B------:R-:W-:Y:S02]  /*5230*/  @!P6 LEA R13, R12.reuse, R0, 0x6 ;  /* 0x000000000c0de211 */ /* 0x040fe400078e30ff */
[----:B------:R-:W-:-:S04]  /*5240*/  @!P6 LEA R12, R12, R7, 0x2 ;  /* 0x000000070c0ce211 */ /* 0x000fc800078e10ff */
[----:B------:R-:W-:Y:S04]  /*5250*/  @!P6 LDS R13, [R13] ;  /* 0x000000000d0de984 */ /* 0x000fe80000000800 */
[----:B------:R-:W0:Y:S02]  /*5260*/  @!P6 LDS R12, [R12] ;  /* 0x000000000c0ce984 */ /* 0x000e240000000800 */
[----:B0-----:R-:W-:-:S07]  /*5270*/  @!P6 FFMA R28, R13, R12, R28 ;  /* 0x0000000c0d1ce223 */ /* 0x001fce000000001c */
.L_x_110:
[----:B------:R-:W-:Y:S05]  /*5280*/  BSYNC.RECONVERGENT B0 ;  /* 0x0000000000007941 */ /* 0x000fea0003800200 */
.L_x_109:
        /* <DEDUP_REMOVED lines=12> */
.L_x_118:
        /* <DEDUP_REMOVED lines=31> */
.L_x_117:
        /* <DEDUP_REMOVED lines=21> */
.L_x_119:
        /* <DEDUP_REMOVED lines=17> */
.L_x_120:
[----:B------:R-:W-:-:S04]  /*57a0*/  @!P6 IADD3 R13, PT, PT, R13, -R32, RZ ;  /* 0x800000200d0de210 */ /* 0x000fc80007ffe0ff */
[C---:B------:R-:W-:Y:S01]  /*57b0*/  @!P6 LEA R12, R13.reuse, R0, 0x6 ;  /* 0x000000000d0ce211 */ /* 0x040fe200078e30ff */
[----:B------:R-:W-:-:S05]  /*57c0*/  @!P6 IMAD R13, R13, 0x4, R6 ;  /* 0x000000040d0de824 */ /* 0x000fca00078e0206 */
[----:B------:R-:W-:Y:S04]  /*57d0*/  @!P6 LDS R12, [R12] ;  /* 0x000000000c0ce984 */ /* 0x000fe80000000800 */
[----:B------:R-:W0:Y:S02]  /*57e0*/  @!P6 LDS R13, [R13] ;  /* 0x000000000d0de984 */ /* 0x000e240000000800 */
[----:B0-----:R-:W-:-:S07]  /*57f0*/  @!P6 FFMA R29, R12, R13, R29 ;  /* 0x0000000d0c1de223 */ /* 0x001fce000000001d */
.L_x_116:
[----:B------:R-:W-:Y:S05]  /*5800*/  BSYNC.RECONVERGENT B0 ;  /* 0x0000000000007941 */ /* 0x000fea0003800200 */
.L_x_115:
[----:B------:R-:W-:Y:S01]  /*5810*/  ISETP.GE.U32.OR P5, PT, R40, UR18, P1 ;  /* 0x0000001228007c0c */ /* 0x000fe20008fa6470 */
[----:B------:R-:W-:-:S12]  /*5820*/  BSSY.RECONVERGENT B0, `(.L_x_121) ;  /* 0x0000056000007945 */ /* 0x000fd80003800200 */
        /* <DEDUP_REMOVED lines=10> */
.L_x_124:
        /* <DEDUP_REMOVED lines=31> */
.L_x_123:
        /* <DEDUP_REMOVED lines=21> */
.L_x_125:
        /* <DEDUP_REMOVED lines=17> */
.L_x_126:
[----:B------:R-:W-:-:S05]  /*5d20*/  @!P6 IADD3 R12, PT, PT, R13, -R32, RZ ;  /* 0x800000200d0ce210 */ /* 0x000fca0007ffe0ff */
[C---:B------:R-:W-:Y:S01]  /*5d30*/  @!P6 IMAD R13, R12.reuse, 0x40, R0 ;  /* 0x000000400c0de824 */ /* 0x040fe200078e0200 */
[----:B------:R-:W-:-:S05]  /*5d40*/  @!P6 LEA R12, R12, R5, 0x2 ;  /* 0x000000050c0ce211 */ /* 0x000fca00078e10ff */
[----:B------:R-:W-:Y:S04]  /*5d50*/  @!P6 LDS R13, [R13] ;  /* 0x000000000d0de984 */ /* 0x000fe80000000800 */
[----:B------:R-:W0:Y:S02]  /*5d60*/  @!P6 LDS R12, [R12] ;  /* 0x000000000c0ce984 */ /* 0x000e240000000800 */
[----:B0-----:R-:W-:-:S07]  /*5d70*/  @!P6 FFMA R30, R13, R12, R30 ;  /* 0x0000000c0d1ee223 */ /* 0x001fce000000001e */
.L_x_122:
[----:B------:R-:W-:Y:S05]  /*5d80*/  BSYNC.RECONVERGENT B0 ;  /* 0x0000000000007941 */ /* 0x000fea0003800200 */
.L_x_121:
[----:B------:R-:W-:Y:S01]  /*5d90*/  ISETP.GE.U32.OR P1, PT, R37, UR18, P1 ;  /* 0x0000001225007c0c */ /* 0x000fe20008f26470 */
[----:B------:R-:W-:-:S12]  /*5da0*/  BSSY.RECONVERGENT B0, `(.L_x_127) ;  /* 0x0000056000007945 */ /* 0x000fd80003800200 */
        /* <DEDUP_REMOVED lines=10> */
.L_x_130:
        /* <DEDUP_REMOVED lines=31> */
.L_x_129:
        /* <DEDUP_REMOVED lines=21> */
.L_x_131:
        /* <DEDUP_REMOVED lines=17> */
.L_x_132:
[----:B------:R-:W-:-:S05]  /*62a0*/  @!P5 IMAD.IADD R13, R13, 0x1, -R32 ;  /* 0x000000010d0dd824 */ /* 0x000fca00078e0a20 */
[C---:B------:R-:W-:Y:S02]  /*62b0*/  @!P5 LEA R12, R13.reuse, R0, 0x6 ;  /* 0x000000000d0cd211 */ /* 0x040fe400078e30ff */
[----:B------:R-:W-:-:S04]  /*62c0*/  @!P5 LEA R13, R13, R4, 0x2 ;  /* 0x000000040d0dd211 */ /* 0x000fc800078e10ff */
[----:B------:R-:W-:Y:S04]  /*62d0*/  @!P5 LDS R12, [R12] ;  /* 0x000000000c0cd984 */ /* 0x000fe80000000800 */
[----:B------:R-:W0:Y:S02]  /*62e0*/  @!P5 LDS R13, [R13] ;  /* 0x000000000d0dd984 */ /* 0x000e240000000800 */
[----:B0-----:R-:W-:-:S07]  /*62f0*/  @!P5 FFMA R31, R12, R13, R31 ;  /* 0x0000000d0c1fd223 */ /* 0x001fce000000001f */
.L_x_128:
[----:B------:R-:W-:Y:S05]  /*6300*/  BSYNC.RECONVERGENT B0 ;  /* 0x0000000000007941 */ /* 0x000fea0003800200 */
.L_x_127:
[----:B------:R-:W-:Y:S01]  /*6310*/  BAR.SYNC.DEFER_BLOCKING 0x0 ;  /* 0x0000000000007b1d */ /* 0x000fe20000010000 */
[----:B------:R-:W-:-:S05]  /*6320*/  UIADD3 UR4, UPT, UPT, UR4, 0x1, URZ ;  /* 0x0000000104047890 */ /* 0x000fca000fffe0ff */
[----:B------:R-:W-:Y:S07]  /*6330*/  @!P4 BRA `(.L_x_133) ;  /* 0xffffffa00044c947 */ /* 0x000fee000383ffff */
.L_x_36:
[----:B------:R-:W0:Y:S01]  /*6340*/  LDCU.64 UR6, c[0x0][0x398] ;  /* 0x00007300ff0677ac */ /* 0x000e220008000a00 */
[C---:B------:R-:W-:Y:S01]  /*6350*/  VIADD R8, R16.reuse, 0x10 ;  /* 0x0000001010087836 */ /* 0x040fe20000000000 */
[C---:B------:R-:W-:Y:S02]  /*6360*/  IADD3 R10, PT, PT, R16.reuse, 0x20, RZ ;  /* 0x00000020100a7810 */ /* 0x040fe40007ffe0ff */
[C---:B------:R-:W-:Y:S02]  /*6370*/  IADD3 R0, PT, PT, R16.reuse, 0x30, RZ ;  /* 0x0000003010007810 */ /* 0x040fe40007ffe0ff */
[----:B0-----:R-:W-:Y:S02]  /*6380*/  ISETP.GE.U32.AND P2, PT, R16, UR7, PT ;  /* 0x0000000710007c0c */ /* 0x001fe4000bf46070 */
[----:B------:R-:W-:Y:S02]  /*6390*/  ISETP.GE.U32.AND P3, PT, R8, UR7, PT ;  /* 0x0000000708007c0c */ /* 0x000fe4000bf66070 */
[----:B------:R-:W-:-:S02]  /*63a0*/  ISETP.GE.U32.OR P4, PT, R11, UR6, P2 ;  /* 0x000000060b007c0c */ /* 0x000fc40009786470 */
[C---:B------:R-:W-:Y:S02]  /*63b0*/  ISETP.GE.U32.OR P5, PT, R11.reuse, UR6, P3 ;  /* 0x000000060b007c0c */ /* 0x040fe40009fa6470 */
[----:B------:R-:W-:Y:S02]  /*63c0*/  ISETP.GE.U32.AND P0, PT, R10, UR7, PT ;  /* 0x000000070a007c0c */ /* 0x000fe4000bf06070 */
[----:B------:R-:W-:Y:S02]  /*63d0*/  ISETP.GE.U32.AND P1, PT, R0, UR7, PT ;  /* 0x0000000700007c0c */ /* 0x000fe4000bf26070 */
[----:B------:R-:W-:-:S05]  /*63e0*/  ISETP.GE.U32.OR P6, PT, R11, UR6, P0 ;  /* 0x000000060b007c0c */ /* 0x000fca00087c6470 */
[----:B------:R-:W0:Y:S01]  /*63f0*/  @!P4 LDC.64 R6, c[0x0][0x390] ;  /* 0x0000e400ff06cb82 */ /* 0x000e220000000a00 */
[----:B------:R-:W-:-:S07]  /*6400*/  @!P4 IMAD R9, R11, UR7, R16 ;  /* 0x000000070b09cc24 */ /* 0x000fce000f8e0210 */
[----:B------:R-:W1:Y:S01]  /*6410*/  @!P5 LDC.64 R4, c[0x0][0x390] ;  /* 0x0000e400ff04db82 */ /* 0x000e620000000a00 */
[----:B------:R-:W-:-:S07]  /*6420*/  @!P6 IMAD R15, R11, UR7, R10 ;  /* 0x000000070b0fec24 */ /* 0x000fce000f8e020a */
[----:B------:R-:W2:Y:S01]  /*6430*/  @!P6 LDC.64 R2, c[0x0][0x390] ;  /* 0x0000e400ff02eb82 */ /* 0x000ea20000000a00 */
[----:B0-----:R-:W-:-:S04]  /*6440*/  @!P4 IMAD.WIDE.U32 R6, R9, 0x4, R6 ;  /* 0x000000040906c825 */ /* 0x001fc800078e0006 */
[C---:B------:R-:W-:Y:S01]  /*6450*/  @!P5 IMAD R9, R11.reuse, UR7, R8 ;  /* 0x000000070b09dc24 */ /* 0x040fe2000f8e0208 */
[----:B------:R0:W-:Y:S01]  /*6460*/  @!P4 STG.E desc[UR12][R6.64], R33 ;  /* 0x000000210600c986 */ /* 0x0001e2000c10190c */
[----:B------:R-:W-:Y:S02]  /*6470*/  ISETP.GE.U32.OR P4, PT, R11, UR6, P1 ;  /* 0x000000060b007c0c */ /* 0x000fe40008f86470 */
[----:B-1----:R-:W-:-:S04]  /*6480*/  @!P5 IMAD.WIDE.U32 R4, R9, 0x4, R4 ;  /* 0x000000040904d825 */ /* 0x002fc800078e0004 */
[----:B------:R-:W-:Y:S01]  /*6490*/  VIADD R9, R11, 0x10 ;  /* 0x000000100b097836 */ /* 0x000fe20000000000 */
[----:B------:R1:W-:Y:S01]  /*64a0*/  @!P5 STG.E desc[UR12][R4.64], R17 ;  /* 0x000000110400d986 */ /* 0x0003e2000c10190c */
[----:B--2---:R-:W-:-:S03]  /*64b0*/  @!P6 IMAD.WIDE.U32 R14, R15, 0x4, R2 ;  /* 0x000000040f0ee825 */ /* 0x004fc600078e0002 */
[----:B------:R-:W-:Y:S02]  /*64c0*/  ISETP.GE.U32.OR P5, PT, R9, UR6, P2 ;  /* 0x0000000609007c0c */ /* 0x000fe400097a6470 */
[----:B------:R-:W2:Y:S01]  /*64d0*/  @!P4 LDC.64 R12, c[0x0][0x390] ;  /* 0x0000e400ff0ccb82 */ /* 0x000ea20000000a00 */
[----:B0-----:R-:W-:Y:S01]  /*64e0*/  @!P4 IMAD R33, R11, UR7, R0 ;  /* 0x000000070b21cc24 */ /* 0x001fe2000f8e0200 */
[----:B------:R-:W-:Y:S01]  /*64f0*/  @!P6 STG.E desc[UR12][R14.64], R18 ;  /* 0x000000120e00e986 */ /* 0x000fe2000c10190c */
[----:B------:R-:W-:Y:S02]  /*6500*/  ISETP.GE.U32.OR P6, PT, R9, UR6, P3 ;  /* 0x0000000609007c0c */ /* 0x000fe40009fc6470 */
[C---:B-1----:R-:W-:Y:S02]  /*6510*/  IADD3 R5, PT, PT, R11.reuse, 0x20, RZ ;  /* 0x000000200b057810 */ /* 0x042fe40007ffe0ff */
[----:B------:R-:W-:-:S04]  /*6520*/  IADD3 R11, PT, PT, R11, 0x30, RZ ;  /* 0x000000300b0b7810 */ /* 0x000fc80007ffe0ff */
[----:B------:R-:W0:Y:S08]  /*6530*/  @!P5 LDC.64 R2, c[0x0][0x390] ;  /* 0x0000e400ff02db82 */ /* 0x000e300000000a00 */
[----:B------:R-:W1:Y:S01]  /*6540*/  @!P6 LDC.64 R6, c[0x0][0x390] ;  /* 0x0000e400ff06eb82 */ /* 0x000e620000000a00 */
[----:B--2---:R-:W-:-:S04]  /*6550*/  @!P4 IMAD.WIDE.U32 R12, R33, 0x4, R12 ;  /* 0x00000004210cc825 */ /* 0x004fc800078e000c */
[C---:B------:R-:W-:Y:S01]  /*6560*/  @!P5 IMAD R33, R9.reuse, UR7, R16 ;  /* 0x000000070921dc24 */ /* 0x040fe2000f8e0210 */
[----:B------:R2:W-:Y:S01]  /*6570*/  @!P4 STG.E desc[UR12][R12.64], R19 ;  /* 0x000000130c00c986 */ /* 0x0005e2000c10190c */
[----:B------:R-:W-:Y:S02]  /*6580*/  ISETP.GE.U32.OR P4, PT, R9, UR6, P0 ;  /* 0x0000000609007c0c */ /* 0x000fe40008786470 */
[----:B0-----:R-:W-:-:S04]  /*6590*/  @!P5 IMAD.WIDE.U32 R2, R33, 0x4, R2 ;  /* 0x000000042102d825 */ /* 0x001fc800078e0002 */
[C---:B------:R-:W-:Y:S01]  /*65a0*/  @!P6 IMAD R33, R9.reuse, UR7, R8 ;  /* 0x000000070921ec24 */ /* 0x040fe2000f8e0208 */
[----:B------:R0:W-:Y:S01]  /*65b0*/  @!P5 STG.E desc[UR12][R2.64], R20 ;  /* 0x000000140200d986 */ /* 0x0001e2000c10190c */
[----:B------:R-:W-:Y:S02]  /*65c0*/  ISETP.GE.U32.OR P5, PT, R9, UR6, P1 ;  /* 0x0000000609007c0c */ /* 0x000fe40008fa6470 */
[----:B-1----:R-:W-:-:S03]  /*65d0*/  @!P6 IMAD.WIDE.U32 R32, R33, 0x4, R6 ;  /* 0x000000042120e825 */ /* 0x002fc600078e0006 */
[----:B------:R-:W1:Y:S01]  /*65e0*/  @!P4 LDC.64 R34, c[0x0][0x390] ;  /* 0x0000e400ff22cb82 */ /* 0x000e620000000a00 */
[----:B--2---:R-:W-:Y:S01]  /*65f0*/  @!P4 IMAD R13, R9, UR7, R10 ;  /* 0x00000007090dcc24 */ /* 0x004fe2000f8e020a */
[----:B------:R2:W-:Y:S01]  /*6600*/  @!P6 STG.E desc[UR12][R32.64], R21 ;  /* 0x000000152000e986 */ /* 0x0005e2000c10190c */
[----:B------:R-:W-:Y:S02]  /*6610*/  ISETP.GE.U32.OR P6, PT, R5, UR6, P2 ;  /* 0x0000000605007c0c */ /* 0x000fe400097c6470 */
[----:B------:R-:W-:-:S03]  /*6620*/  ISETP.GE.U32.OR P2, PT, R11, UR6, P2 ;  /* 0x000000060b007c0c */ /* 0x000fc60009746470 */
[----:B------:R-:W3:Y:S01]  /*6630*/  @!P5 LDC.64 R14, c[0x0][0x390] ;  /* 0x0000e400ff0edb82 */ /* 0x000ee20000000a00 */
[----:B0-----:R-:W-:-:S07]  /*6640*/  @!P5 IMAD R3, R9, UR7, R0 ;  /* 0x000000070903dc24 */ /* 0x001fce000f8e0200 */
[----:B------:R-:W0:Y:S01]  /*6650*/  @!P6 LDC.64 R6, c[0x0][0x390] ;  /* 0x0000e400ff06eb82 */ /* 0x000e220000000a00 */
[----:B--2---:R-:W-:Y:S02]  /*6660*/  @!P6 IMAD R21, R5, UR7, R16 ;  /* 0x000000070515ec24 */ /* 0x004fe4000f8e0210 */
[----:B-1----:R-:W-:-:S05]  /*6670*/  @!P4 IMAD.WIDE.U32 R12, R13, 0x4, R34 ;  /* 0x000000040d0cc825 */ /* 0x002fca00078e0022 */
[----:B------:R1:W-:Y:S01]  /*6680*/  @!P4 STG.E desc[UR12][R12.64], R22 ;  /* 0x000000160c00c986 */ /* 0x0003e2000c10190c */
[----:B------:R-:W-:Y:S02]  /*6690*/  ISETP.GE.U32.OR P4, PT, R5, UR6, P3 ;  /* 0x0000000605007c0c */ /* 0x000fe40009f86470 */
[----:B------:R-:W-:Y:S01]  /*66a0*/  ISETP.GE.U32.OR P3, PT, R11, UR6, P3 ;  /* 0x000000060b007c0c */ /* 0x000fe20009f66470 */
[----:B---3--:R-:W-:-:S05]  /*66b0*/  @!P5 IMAD.WIDE.U32 R2, R3, 0x4, R14 ;  /* 0x000000040302d825 */ /* 0x008fca00078e000e */
[----:B------:R-:W-:Y:S01]  /*66c0*/  @!P5 STG.E desc[UR12][R2.64], R23 ;  /* 0x000000170200d986 */ /* 0x000fe2000c10190c */
[----:B------:R-:W-:Y:S01]  /*66d0*/  ISETP.GE.U32.OR P5, PT, R5, UR6, P0 ;  /* 0x0000000605007c0c */ /* 0x000fe200087a6470 */
[----:B-1----:R-:W1:Y:S01]  /*66e0*/  @!P2 LDC.64 R12, c[0x0][0x390] ;  /* 0x0000e400ff0cab82 */ /* 0x002e620000000a00 */
[----:B0-----:R-:W-:Y:S01]  /*66f0*/  @!P6 IMAD.WIDE.U32 R20, R21, 0x4, R6 ;  /* 0x000000041514e825 */ /* 0x001fe200078e0006 */
[----:B------:R-:W-:-:S03]  /*6700*/  ISETP.GE.U32.OR P0, PT, R11, UR6, P0 ;  /* 0x000000060b007c0c */ /* 0x000fc60008706470 */
[----:B------:R-:W-:Y:S01]  /*6710*/  @!P3 IMAD R17, R11, UR7, R8 ;  /* 0x000000070b11bc24 */ /* 0x000fe2000f8e0208 */
[----:B------:R0:W-:Y:S01]  /*6720*/  @!P6 STG.E desc[UR12][R20.64], R24 ;  /* 0x000000181400e986 */ /* 0x0001e2000c10190c */
[----:B------:R-:W-:Y:S01]  /*6730*/  ISETP.GE.U32.OR P6, PT, R5, UR6, P1 ;  /* 0x0000000605007c0c */ /* 0x000fe20008fc6470 */
[----:B------:R-:W2:Y:S01]  /*6740*/  @!P4 LDC.64 R32, c[0x0][0x390] ;  /* 0x0000e400ff20cb82 */ /* 0x000ea20000000a00 */
[----:B------:R-:W-:-:S03]  /*6750*/  ISETP.GE.U32.OR P1, PT, R11, UR6, P1 ;  /* 0x000000060b007c0c */ /* 0x000fc60008f26470 */
[----:B------:R-:W-:-:S04]  /*6760*/  @!P5 IMAD R9, R5, UR7, R10 ;  /* 0x000000070509dc24 */ /* 0x000fc8000f8e020a */
[----:B------:R-:W3:Y:S01]  /*6770*/  @!P5 LDC.64 R18, c[0x0][0x390] ;  /* 0x0000e400ff12db82 */ /* 0x000ee20000000a00 */
[----:B0-----:R-:W-:-:S03]  /*6780*/  @!P4 IMAD R21, R5, UR7, R8 ;  /* 0x000000070515cc24 */ /* 0x001fc6000f8e0208 */
[----:B------:R-:W-:-:S04]  /*6790*/  @!P6 IMAD R5, R5, UR7, R0 ;  /* 0x000000070505ec24 */ /* 0x000fc8000f8e0200 */
[----:B------:R-:W0:Y:S08]  /*67a0*/  @!P6 LDC.64 R14, c[0x0][0x390] ;  /* 0x0000e400ff0eeb82 */ /* 0x000e300000000a00 */
[----:B------:R-:W4:Y:S01]  /*67b0*/  @!P3 LDC.64 R6, c[0x0][0x390] ;  /* 0x0000e400ff06bb82 */ /* 0x000f220000000a00 */
[----:B--2---:R-:W-:-:S05]  /*67c0*/  @!P4 IMAD.WIDE.U32 R20, R21, 0x4, R32 ;  /* 0x000000041514c825 */ /* 0x004fca00078e0020 */
[----:B------:R2:W-:Y:S02]  /*67d0*/  @!P4 STG.E desc[UR12][R20.64], R25 ;  /* 0x000000191400c986 */ /* 0x0005e4000c10190c */
[----:B------:R-:W5:Y:S01]  /*67e0*/  @!P0 LDC.64 R2, c[0x0][0x390] ;  /* 0x0000e400ff028b82 */ /* 0x000f620000000a00 */
[----:B---3--:R-:W-:-:S04]  /*67f0*/  @!P5 IMAD.WIDE.U32 R18, R9, 0x4, R18 ;  /* 0x000000040912d825 */ /* 0x008fc800078e0012 */
[----:B------:R-:W-:Y:S01]  /*6800*/  @!P2 IMAD R9, R11, UR7, R16 ;  /* 0x000000070b09ac24 */ /* 0x000fe2000f8e0210 */
[----:B------:R2:W-:Y:S01]  /*6810*/  @!P5 STG.E desc[UR12][R18.64], R26 ;  /* 0x0000001a1200d986 */ /* 0x0005e2000c10190c */
[----:B0-----:R-:W-:-:S04]  /*6820*/  @!P6 IMAD.WIDE.U32 R14, R5, 0x4, R14 ;  /* 0x00000004050ee825 */ /* 0x001fc800078e000e */
[----:B------:R-:W-:Y:S01]  /*6830*/  @!P0 IMAD R5, R11, UR7, R10 ;  /* 0x000000070b058c24 */ /* 0x000fe2000f8e020a */
[----:B------:R2:W-:Y:S01]  /*6840*/  @!P6 STG.E desc[UR12][R14.64], R27 ;  /* 0x0000001b0e00e986 */ /* 0x0005e2000c10190c */
[----:B-1----:R-:W-:-:S04]  /*6850*/  @!P2 IMAD.WIDE.U32 R12, R9, 0x4, R12 ;  /* 0x00000004090ca825 */ /* 0x002fc800078e000c */
[----:B----4-:R-:W-:Y:S01]  /*6860*/  @!P3 IMAD.WIDE.U32 R6, R17, 0x4, R6 ;  /* 0x000000041106b825 */ /* 0x010fe200078e0006 */
[----:B------:R2:W-:Y:S04]  /*6870*/  @!P2 STG.E desc[UR12][R12.64], R28 ;  /* 0x0000001c0c00a986 */ /* 0x0005e8000c10190c */
[----:B------:R2:W-:Y:S01]  /*6880*/  @!P3 STG.E desc[UR12][R6.64], R29 ;  /* 0x0000001d0600b986 */ /* 0x0005e2000c10190c */
[----:B-----5:R-:W-:-:S05]  /*6890*/  @!P0 IMAD.WIDE.U32 R2, R5, 0x4, R2 ;  /* 0x0000000405028825 */ /* 0x020fca00078e0002 */
[----:B------:R2:W-:Y:S01]  /*68a0*/  @!P0 STG.E desc[UR12][R2.64], R30 ;  /* 0x0000001e02008986 */ /* 0x0005e2000c10190c */
[----:B------:R-:W-:Y:S05]  /*68b0*/  @P1 EXIT ;  /* 0x000000000000194d */ /* 0x000fea0003800000 */
[----:B--2---:R-:W0:Y:S01]  /*68c0*/  LDC.64 R2, c[0x0][0x390] ;  /* 0x0000e400ff027b82 */ /* 0x004e220000000a00 */
[----:B------:R-:W-:-:S04]  /*68d0*/  IMAD R11, R11, UR7, R0 ;  /* 0x000000070b0b7c24 */ /* 0x000fc8000f8e0200 */
[----:B0-----:R-:W-:-:S05]  /*68e0*/  IMAD.WIDE.U32 R2, R11, 0x4, R2 ;  /* 0x000000040b027825 */ /* 0x001fca00078e0002 */
[----:B------:R-:W-:Y:S01]  /*68f0*/  STG.E desc[UR12][R2.64], R31 ;  /* 0x0000001f02007986 */ /* 0x000fe2000c10190c */
[----:B------:R-:W-:Y:S05]  /*6900*/  EXIT ;  /* 0x000000000000794d */ /* 0x000fea0003800000 */
.L_x_134:
        /* <DEDUP_REMOVED lines=15> */
.L_x_905:


//--------------------- .text._Z8aTbT_gpuPKfS0_Pfiii --------------------------
	.section	.text._Z8aTbT_gpuPKfS0_Pfiii,"ax",@progbits
	.align	128
        .global         _Z8aTbT_gpuPKfS0_Pfiii
        .type           _Z8aTbT_gpuPKfS0_Pfiii,@function
        .size           _Z8aTbT_gpuPKfS0_Pfiii,(.L_x_906 - _Z8aTbT_gpuPKfS0_Pfiii)
        .other          _Z8aTbT_gpuPKfS0_Pfiii,@"STO_CUDA_ENTRY STV_DEFAULT"
_Z8aTbT_gpuPKfS0_Pfiii:
.text._Z8aTbT_gpuPKfS0_Pfiii:
[----:B------:R-:W-:Y:S01]  /*0000*/  LDC R1, c[0x0][0x37c] ;  /* 0x0000df00ff017b82 */ /* 0x000fe20000000800 */
[----:B------:R-:W0:Y:S01]  /*0010*/  LDCU.64 UR4, c[0x0][0x398] ;  /* 0x00007300ff0477ac */ /* 0x000e220008000a00 */
[----:B------:R-:W1:Y:S01]  /*0020*/  LDCU.64 UR8, c[0x0][0x358] ;  /* 0x00006b00ff0877ac */ /* 0x000e620008000a00 */
[----:B0-----:R-:W-:-:S04]  /*0030*/  MOV R2, UR4 ;  /* 0x0000000400027c02 */ /* 0x001fc80008000f00 */
[----:B------:R-:W-:-:S04]  /*0040*/  VIMNMX R14, PT, PT, R2, UR5, PT ;  /* 0x00000005020e7c48 */ /* 0x000fc8000bfe0100 */
[----:B------:R-:W-:-:S13]  /*0050*/  ISETP.GE.AND P0, PT, R14, 0x1, PT ;  /* 0x000000010e00780c */ /* 0x000fda0003f06270 */
[----:B-1----:R-:W-:Y:S05]  /*0060*/  @!P0 BRA `(.L_x_135) ;  /* 0x0000000400088947 */ /* 0x002fea0003800000 */
[----:B------:R-:W-:Y:S01]  /*0070*/  ULOP3.LUT UR6, UR5, 0x7, URZ, 0xc0, !UPT ;  /* 0x0000000705067892 */ /* 0x000fe2000f8ec0ff */
[----:B------:R-:W-:Y:S01]  /*0080*/  HFMA2 R0, -RZ, RZ, 0, 0 ;  /* 0x00000000ff007431 */ /* 0x000fe200000001ff */
[----:B------:R-:W-:Y:S02]  /*0090*/  ULOP3.LUT UR7, UR5, 0x3, URZ, 0xc0, !UPT ;  /* 0x0000000305077892 */ /* 0x000fe4000f8ec0ff */
[----:B------:R-:W-:Y:S02]  /*00a0*/  UIADD3 UR4, UPT, UPT, UR6, -0x1, URZ ;  /* 0xffffffff06047890 */ /* 0x000fe4000fffe0ff */
[----:B------:R-:W-:Y:S02]  /*00b0*/  ULOP3.LUT UR5, UR5, 0x7ffffff8, URZ, 0xc0, !UPT ;  /* 0x7ffffff805057892 */ /* 0x000fe4000f8ec0ff */
[----:B------:R-:W-:-:S11]  /*00c0*/  UISETP.GE.U32.AND UP0, UPT, UR4, 0x3, UPT ;  /* 0x000000030400788c */ /* 0x000fd6000bf06070 */
.L_x_141:
[----:B0-----:R-:W0:Y:S01]  /*00d0*/  LDC.64 R2, c[0x0][0x398] ;  /* 0x0000e600ff027b82 */ /* 0x001e220000000a00 */
[----:B------:R-:W-:Y:S02]  /*00e0*/  MOV R10, RZ ;  /* 0x000000ff000a7202 */ /* 0x000fe40000000f00 */
[----:B0-----:R-:W-:Y:S01]  /*00f0*/  ISETP.GE.U32.AND P1, PT, R3, 0x8, PT ;  /* 0x000000080300780c */ /* 0x001fe20003f26070 */
[C---:B------:R-:W-:Y:S02]  /*0100*/  IMAD R11, R0.reuse, R3, RZ ;  /* 0x00000003000b7224 */ /* 0x040fe400078e02ff */
[----:B------:R-:W-:-:S05]  /*0110*/  VIADD R0, R0, 0x1 ;  /* 0x0000000100007836 */ /* 0x000fca0000000000 */
[----:B------:R-:W-:-:S05]  /*0120*/  ISETP.NE.AND P0, PT, R0, R2, PT ;  /* 0x000000020000720c */ /* 0x000fca0003f05270 */
[----:B-12---:R-:W-:Y:S08]  /*0130*/  @!P1 BRA `(.L_x_136) ;  /* 0x0000000000409947 */ /* 0x006ff00003800000 */
[----:B------:R-:W0:Y:S01]  /*0140*/  LDC.64 R6, c[0x0][0x390] ;  /* 0x0000e400ff067b82 */ /* 0x000e220000000a00 */
[----:B------:R-:W-:-:S05]  /*0150*/  UMOV UR4, URZ ;  /* 0x000000ff00047c82 */ /* 0x000fca0008000000 */
.L_x_137:
[----:B-1----:R-:W-:Y:S01]  /*0160*/  IADD3 R5, PT, PT, R11, UR4, RZ ;  /* 0x000000040b057c10 */ /* 0x002fe2000fffe0ff */
[----:B------:R-:W-:-:S04]  /*0170*/  UIADD3 UR4, UPT, UPT, UR4, 0x8, URZ ;  /* 0x0000000804047890 */ /* 0x000fc8000fffe0ff */
[----:B0-----:R-:W-:Y:S01]  /*0180*/  IMAD.WIDE.U32 R4, R5, 0x4, R6 ;  /* 0x0000000405047825 */ /* 0x001fe200078e0006 */
[----:B------:R-:W-:-:S04]  /*0190*/  UISETP.NE.AND UP1, UPT, UR4, UR5, UPT ;  /* 0x000000050400728c */ /* 0x000fc8000bf25270 */
[----:B------:R1:W-:Y:S04]  /*01a0*/  STG.E desc[UR8][R4.64], RZ ;  /* 0x000000ff04007986 */ /* 0x0003e8000c101908 */
[----:B------:R1:W-:Y:S04]  /*01b0*/  STG.E desc[UR8][R4.64+0x4], RZ ;  /* 0x000004ff04007986 */ /* 0x0003e8000c101908 */
[----:B------:R1:W-:Y:S04]  /*01c0*/  STG.E desc[UR8][R4.64+0x8], RZ ;  /* 0x000008ff04007986 */ /* 0x0003e8000c101908 */
[----:B------:R1:W-:Y:S04]  /*01d0*/  STG.E desc[UR8][R4.64+0xc], RZ ;  /* 0x00000cff04007986 */ /* 0x0003e8000c101908 */
[----:B------:R1:W-:Y:S04]  /*01e0*/  STG.E desc[UR8][R4.64+0x10], RZ ;  /* 0x000010ff04007986 */ /* 0x0003e8000c101908 */
[----:B------:R1:W-:Y:S04]  /*01f0*/  STG.E desc[UR8][R4.64+0x14], RZ ;  /* 0x000014ff04007986 */ /* 0x0003e8000c101908 */
[----:B------:R1:W-:Y:S04]  /*0200*/  STG.E desc[UR8][R4.64+0x18], RZ ;  /* 0x000018ff04007986 */ /* 0x0003e8000c101908 */
[----:B------:R1:W-:Y:S01]  /*0210*/  STG.E desc[UR8][R4.64+0x1c], RZ ;  /* 0x00001cff04007986 */ /* 0x0003e2000c101908 */
[----:B------:R-:W-:Y:S05]  /*0220*/  BRA.U UP1, `(.L_x_137) ;  /* 0xfffffffd01cc7547 */ /* 0x000fea000b83ffff */
[----:B------:R-:W-:-:S07]  /*0230*/  IMAD.U32 R10, RZ, RZ, UR5 ;  /* 0x00000005ff0a7e24 */ /* 0x000fce000f8e00ff */
.L_x_136:
[----:B------:R-:W-:-:S09]  /*0240*/  UISETP.NE.AND UP1, UPT, UR6, URZ, UPT ;  /* 0x000000ff0600728c */ /* 0x000fd2000bf25270 */
[----:B------:R-:W-:Y:S05]  /*0250*/  BRA.U !UP1, `(.L_x_138) ;  /* 0x0000000109887547 */ /* 0x000fea000b800000 */
[----:B------:R-:W-:Y:S01]  /*0260*/  UISETP.NE.AND UP1, UPT, UR7, URZ, UPT ;  /* 0x000000ff0700728c */ /* 0x000fe2000bf25270 */
[----:B------:R-:W-:Y:S10]  /*0270*/  BRA.U !UP0, `(.L_x_139) ;  /* 0x0000000108347547 */ /* 0x000ff4000b800000 */
[----:B------:R-:W0:Y:S01]  /*0280*/  LDC.64 R12, c[0x0][0x390] ;  /* 0x0000e400ff0c7b82 */ /* 0x000e220000000a00 */
[CC--:B------:R-:W-:Y:S02]  /*0290*/  IADD3 R8, P1, PT, R11.reuse, R10.reuse, RZ ;  /* 0x0000000a0b087210 */ /* 0x0c0fe40007f3e0ff */
[----:B------:R-:W-:Y:S01]  /*02a0*/  IADD3 R7, PT, PT, R11, R10, RZ ;  /* 0x0000000a0b077210 */ /* 0x000fe20007ffe0ff */
[----:B------:R-:W-:Y:S01]  /*02b0*/  VIADD R10, R10, 0x4 ;  /* 0x000000040a0a7836 */ /* 0x000fe20000000000 */
[----:B------:R-:W-:-:S03]  /*02c0*/  IADD3.X R9, PT, PT, RZ, RZ, RZ, P1, !PT ;  /* 0x000000ffff097210 */ /* 0x000fc60000ffe4ff */
[----:B-1----:R-:W1:Y:S01]  /*02d0*/  LDC.64 R4, c[0x0][0x390] ;  /* 0x0000e400ff047b82 */ /* 0x002e620000000a00 */
[----:B0-----:R-:W-:Y:S01]  /*02e0*/  LEA R6, P1, R8, R12, 0x2 ;  /* 0x0000000c08067211 */ /* 0x001fe200078210ff */
[----:B-1----:R-:W-:-:S03]  /*02f0*/  IMAD.WIDE.U32 R4, R7, 0x4, R4 ;  /* 0x0000000407047825 */ /* 0x002fc600078e0004 */
[----:B------:R-:W-:Y:S02]  /*0300*/  LEA.HI.X R7, R8, R13, R9, 0x2, P1 ;  /* 0x0000000d08077211 */ /* 0x000fe400008f1409 */
[----:B------:R0:W-:Y:S04]  /*0310*/  STG.E desc[UR8][R4.64], RZ ;  /* 0x000000ff04007986 */ /* 0x0001e8000c101908 */
[----:B------:R0:W-:Y:S04]  /*0320*/  STG.E desc[UR8][R6.64+0x4], RZ ;  /* 0x000004ff06007986 */ /* 0x0001e8000c101908 */
[----:B------:R0:W-:Y:S04]  /*0330*/  STG.E desc[UR8][R6.64+0x8], RZ ;  /* 0x000008ff06007986 */ /* 0x0001e8000c101908 */
[----:B------:R0:W-:Y:S02]  /*0340*/  STG.E desc[UR8][R6.64+0xc], RZ ;  /* 0x00000cff06007986 */ /* 0x0001e4000c101908 */
.L_x_139:
[----:B------:R-:W-:Y:S05]  /*0350*/  BRA.U !UP1, `(.L_x_138) ;  /* 0x0000000109487547 */ /* 0x000fea000b800000 */
[----:B------:R-:W-:Y:S01]  /*0360*/  LOP3.LUT P1, RZ, R3, 0x1, RZ, 0xc0, !PT ;  /* 0x0000000103ff7812 */ /* 0x000fe2000782c0ff */
[----:B------:R-:W-:-:S12]  /*0370*/  UISETP.NE.AND UP1, UPT, UR7, 0x1, UPT ;  /* 0x000000010700788c */ /* 0x000fd8000bf25270 */
[----:B------:R-:W2:Y:S01]  /*0380*/  @P1 LDC.64 R8, c[0x0][0x390] ;  /* 0x0000e400ff081b82 */ /* 0x000ea20000000a00 */
[----:B------:R-:W-:Y:S05]  /*0390*/  BRA.U !UP1, `(.L_x_140) ;  /* 0x00000001092c7547 */ /* 0x000fea000b800000 */
[----:B------:R-:W3:Y:S01]  /*03a0*/  LDC.64 R16, c[0x0][0x390] ;  /* 0x0000e400ff107b82 */ /* 0x000ee20000000a00 */
[CC--:B0-----:R-:W-:Y:S02]  /*03b0*/  IADD3 R7, P2, PT, R11.reuse, R10.reuse, RZ ;  /* 0x0000000a0b077210 */ /* 0x0c1fe40007f5e0ff */
[----:B------:R-:W-:Y:S01]  /*03c0*/  IADD3 R3, PT, PT, R11, R10, RZ ;  /* 0x0000000a0b037210 */ /* 0x000fe20007ffe0ff */
[----:B------:R-:W-:Y:S01]  /*03d0*/  VIADD R10, R10, 0x2 ;  /* 0x000000020a0a7836 */ /* 0x000fe20000000000 */
[----:B------:R-:W-:-:S03]  /*03e0*/  IADD3.X R12, PT, PT, RZ, RZ, RZ, P2, !PT ;  /* 0x000000ffff0c7210 */ /* 0x000fc600017fe4ff */
[----:B-1----:R-:W0:Y:S01]  /*03f0*/  LDC.64 R4, c[0x0][0x390] ;  /* 0x0000e400ff047b82 */ /* 0x002e220000000a00 */
[----:B---3--:R-:W-:-:S04]  /*0400*/  LEA R6, P2, R7, R16, 0x2 ;  /* 0x0000001007067211 */ /* 0x008fc800078410ff */
[----:B------:R-:W-:Y:S01]  /*0410*/  LEA.HI.X R7, R7, R17, R12, 0x2, P2 ;  /* 0x0000001107077211 */ /* 0x000fe200010f140c */
[----:B0-----:R-:W-:-:S05]  /*0420*/  IMAD.WIDE.U32 R4, R3, 0x4, R4 ;  /* 0x0000000403047825 */ /* 0x001fca00078e0004 */
[----:B------:R3:W-:Y:S04]  /*0430*/  STG.E desc[UR8][R4.64], RZ ;  /* 0x000000ff04007986 */ /* 0x0007e8000c101908 */
[----:B------:R3:W-:Y:S02]  /*0440*/  STG.E desc[UR8][R6.64+0x4], RZ ;  /* 0x000004ff06007986 */ /* 0x0007e4000c101908 */
.L_x_140:
[----:B01-3--:R-:W-:-:S05]  /*0450*/  @P1 IADD3 R5, PT, PT, R11, R10, RZ ;  /* 0x0000000a0b051210 */ /* 0x00bfca0007ffe0ff */
[----:B--2---:R-:W-:-:S05]  /*0460*/  @P1 IMAD.WIDE.U32 R4, R5, 0x4, R8 ;  /* 0x0000000405041825 */ /* 0x004fca00078e0008 */
[----:B------:R2:W-:Y:S02]  /*0470*/  @P1 STG.E desc[UR8][R4.64], RZ ;  /* 0x000000ff04001986 */ /* 0x0005e4000c101908 */
.L_x_138:
[----:B------:R-:W-:Y:S05]  /*0480*/  @P0 BRA `(.L_x_141) ;  /* 0xfffffffc00100947 */ /* 0x000fea000383ffff */
.L_x_135:
[----:B------:R-:W3:Y:S02]  /*0490*/  LDC R3, c[0x0][0x3a0] ;  /* 0x0000e800ff037b82 */ /* 0x000ee40000000800 */
[----:B---3--:R-:W-:-:S04]  /*04a0*/  ISETP.GE.AND P0, PT, R3, 0x1, PT ;  /* 0x000000010300780c */ /* 0x008fc80003f06270 */
[----:B------:R-:W-:-:S13]  /*04b0*/  ISETP.LE.OR P0, PT, R14, RZ, !P0 ;  /* 0x000000ff0e00720c */ /* 0x000fda0004703670 */
[----:B------:R-:W-:Y:S05]  /*04c0*/  @P0 EXIT ;  /* 0x000000000000094d */ /* 0x000fea0003800000 */
[----:B------:R-:W-:Y:S02]  /*04d0*/  SHF.L.U32 R0, R2, 0x3, RZ ;  /* 0x0000000302007819 */ /* 0x000fe400000006ff */
[----:B------:R-:W-:Y:S01]  /*04e0*/  LOP3.LUT R2, R3, 0x7ffffff8, RZ, 0xc0, !PT ;  /* 0x7ffffff803027812 */ /* 0x000fe200078ec0ff */
[----:B------:R-:W-:-:S07]  /*04f0*/  IMAD.MOV.U32 R3, RZ, RZ, RZ ;  /* 0x000000ffff037224 */ /* 0x000fce00078e00ff */
.L_x_148:
[----:B0-----:R-:W0:Y:S01]  /*0500*/  LDC R10, c[0x0][0x398] ;  /* 0x0000e600ff0a7b82 */ /* 0x001e220000000800 */
[----:B------:R-:W-:-:S07]  /*0510*/  UMOV UR4, URZ ;  /* 0x000000ff00047c82 */ /* 0x000fce0008000000 */
[----:B------:R-:W3:Y:S01]  /*0520*/  LDC.64 R14, c[0x0][0x380] ;  /* 0x0000e000ff0e7b82 */ /* 0x000ee20000000a00 */
[C---:B012---:R-:W-:Y:S01]  /*0530*/  IADD3 R4, PT, PT, R3.reuse, R10, RZ ;  /* 0x0000000a03047210 */ /* 0x047fe20007ffe0ff */
[C-C-:B------:R-:W-:Y:S01]  /*0540*/  IMAD R6, R10.reuse, 0x3, R3.reuse ;  /* 0x000000030a067824 */ /* 0x140fe200078e0203 */
[C---:B------:R-:W-:Y:S01]  /*0550*/  LEA R5, R10.reuse, R3, 0x2 ;  /* 0x000000030a057211 */ /* 0x040fe200078e10ff */
[C-C-:B------:R-:W-:Y:S02]  /*0560*/  IMAD R7, R10.reuse, 0x6, R3.reuse ;  /* 0x000000060a077824 */ /* 0x140fe400078e0203 */
[C-C-:B------:R-:W-:Y:S02]  /*0570*/  IMAD R8, R10.reuse, 0x5, R3.reuse ;  /* 0x000000050a087824 */ /* 0x140fe400078e0203 */
[----:B------:R-:W-:Y:S02]  /*0580*/  IMAD R9, R10, 0x2, R3 ;  /* 0x000000020a097824 */ /* 0x000fe400078e0203 */
[----:B---3--:R-:W-:-:S07]  /*0590*/  IMAD.WIDE.U32 R14, R3, 0x4, R14 ;  /* 0x00000004030e7825 */ /* 0x008fce00078e000e */
.L_x_147:
[----:B0-----:R-:W0:Y:S01]  /*05a0*/  LDC R10, c[0x0][0x39c] ;  /* 0x0000e700ff0a7b82 */ /* 0x001e220000000800 */
[----:B------:R-:W1:Y:S07]  /*05b0*/  LDCU UR5, c[0x0][0x3a0] ;  /* 0x00007400ff0577ac */ /* 0x000e6e0008000800 */
[----:B------:R-:W2:Y:S01]  /*05c0*/  LDC.64 R16, c[0x0][0x390] ;  /* 0x0000e400ff107b82 */ /* 0x000ea20000000a00 */
[----:B0-----:R-:W-:-:S04]  /*05d0*/  IMAD R11, R3, R10, UR4 ;  /* 0x00000004030b7e24 */ /* 0x001fc8000f8e020a */
[----:B--2---:R-:W-:-:S05]  /*05e0*/  IMAD.WIDE.U32 R16, R11, 0x4, R16 ;  /* 0x000000040b107825 */ /* 0x004fca00078e0010 */
[----:B------:R0:W5:Y:S01]  /*05f0*/  LDG.E R27, desc[UR8][R16.64] ;  /* 0x00000008101b7981 */ /* 0x000162000c1e1900 */
[----:B-1----:R-:W-:Y:S01]  /*0600*/  UISETP.GE.U32.AND UP0, UPT, UR5, 0x8, UPT ;  /* 0x000000080500788c */ /* 0x002fe2000bf06070 */
[----:B------:R-:W-:Y:S01]  /*0610*/  HFMA2 R24, -RZ, RZ, 0, 0 ;  /* 0x00000000ff187431 */ /* 0x000fe200000001ff */
[----:B------:R-:W-:Y:S02]  /*0620*/  UIMAD UR10, UR4, UR5, URZ ;  /* 0x00000005040a72a4 */ /* 0x000fe4000f8e02ff */
[----:B------:R-:W-:-:S06]  /*0630*/  UIADD3 UR4, UPT, UPT, UR4, 0x1, URZ ;  /* 0x0000000104047890 */ /* 0x000fcc000fffe0ff */
[----:B------:R-:W-:Y:S01]  /*0640*/  ISETP.NE.AND P0, PT, R10, UR4, PT ;  /* 0x000000040a007c0c */ /* 0x000fe2000bf05270 */
[----:B0-----:R-:W-:-:S12]  /*0650*/  BRA.U !UP0, `(.L_x_142) ;  /* 0x0000000508047547 */ /* 0x001fd8000b800000 */
[----:B------:R-:W0:Y:S01]  /*0660*/  LDCU.64 UR6, c[0x0][0x388] ;  /* 0x00007100ff0677ac */ /* 0x000e220008000a00 */
[----:B------:R-:W1:Y:S01]  /*0670*/  LDC R20, c[0x0][0x398] ;  /* 0x0000e600ff147b82 */ /* 0x000e620000000800 */
[----:B------:R-:W-:Y:S01]  /*0680*/  IADD3 R12, PT, PT, -R2, RZ, RZ ;  /* 0x000000ff020c7210 */ /* 0x000fe20007ffe1ff */
[----:B------:R-:W-:Y:S01]  /*0690*/  IMAD.MOV.U32 R11, RZ, RZ, R4 ;  /* 0x000000ffff0b7224 */ /* 0x000fe200078e0004 */
[----:B------:R-:W-:Y:S01]  /*06a0*/  MOV R13, R9 ;  /* 0x00000009000d7202 */ /* 0x000fe20000000f00 */
[----:B------:R-:W-:Y:S01]  /*06b0*/  IMAD.MOV.U32 R33, RZ, RZ, R5 ;  /* 0x000000ffff217224 */ /* 0x000fe200078e0005 */
[----:B------:R-:W-:Y:S01]  /*06c0*/  MOV R29, R6 ;  /* 0x00000006001d7202 */ /* 0x000fe20000000f00 */
[----:B------:R-:W-:Y:S01]  /*06d0*/  IMAD.MOV.U32 R18, RZ, RZ, R14 ;  /* 0x000000ffff127224 */ /* 0x000fe200078e000e */
[----:B------:R-:W-:Y:S02]  /*06e0*/  MOV R35, R8 ;  /* 0x0000000800237202 */ /* 0x000fe40000000f00 */
[----:B------:R-:W-:-:S02]  /*06f0*/  MOV R10, R7 ;  /* 0x00000007000a7202 */ /* 0x000fc40000000f00 */
[----:B------:R-:W-:Y:S01]  /*0700*/  MOV R19, R15 ;  /* 0x0000000f00137202 */ /* 0x000fe20000000f00 */
[----:B0-----:R-:W-:-:S04]  /*0710*/  UIMAD.WIDE.U32 UR6, UR10, 0x4, UR6 ;  /* 0x000000040a0678a5 */ /* 0x001fc8000f8e0006 */
[----:B------:R-:W-:Y:S01]  /*0720*/  UIADD3 UR5, UP0, UPT, UR6, 0x10, URZ ;  /* 0x0000001006057890 */ /* 0x000fe2000ff1e0ff */
[----:B-1----:R-:W-:-:S03]  /*0730*/  IMAD R37, R20, 0x7, R3 ;  /* 0x0000000714257824 */ /* 0x002fc600078e0203 */
[----:B------:R-:W-:Y:S02]  /*0740*/  UIADD3.X UR6, UPT, UPT, URZ, UR7, URZ, UP0, !UPT ;  /* 0x00000007ff067290 */ /* 0x000fe400087fe4ff */
[----:B------:R-:W-:-:S04]  /*0750*/  MOV R30, UR5 ;  /* 0x00000005001e7c02 */ /* 0x000fc80008000f00 */
[----:B------:R-:W-:-:S07]  /*0760*/  MOV R25, UR6 ;  /* 0x0000000600197c02 */ /* 0x000fce0008000f00 */
.L_x_143:
[----:B------:R-:W-:Y:S01]  /*0770*/  IMAD.MOV.U32 R20, RZ, RZ, R30 ;  /* 0x000000ffff147224 */ /* 0x000fe200078e001e */
[----:B------:R-:W-:Y:S01]  /*0780*/  MOV R21, R25 ;  /* 0x0000001900157202 */ /* 0x000fe20000000f00 */
[----:B------:R-:W2:Y:S01]  /*0790*/  LDG.E.CONSTANT R28, desc[UR8][R18.64] ;  /* 0x00000008121c7981 */ /* 0x000ea2000c1e9900 */
[----:B------:R-:W0:Y:S03]  /*07a0*/  LDC.64 R22, c[0x0][0x380] ;  /* 0x0000e000ff167b82 */ /* 0x000e260000000a00 */
[----:B------:R-:W2:Y:S04]  /*07b0*/  LDG.E.CONSTANT R26, desc[UR8][R20.64+-0x10] ;  /* 0xfffff008141a7981 */ /* 0x000ea8000c1e9900 */
[----:B------:R-:W3:Y:S04]  /*07c0*/  LDG.E.CONSTANT R32, desc[UR8][R20.64+-0xc] ;  /* 0xfffff40814207981 */ /* 0x000ee8000c1e9900 */
[----:B------:R-:W4:Y:S01]  /*07d0*/  LDG.E.CONSTANT R36, desc[UR8][R20.64+-0x4] ;  /* 0xfffffc0814247981 */ /* 0x000f22000c1e9900 */
[----:B0-----:R-:W-:-:S06]  /*07e0*/  IMAD.WIDE.U32 R24, R11, 0x4, R22 ;  /* 0x000000040b187825 */ /* 0x001fcc00078e0016 */
[----:B------:R-:W3:Y:S01]  /*07f0*/  LDG.E.CONSTANT R25, desc[UR8][R24.64] ;  /* 0x0000000818197981 */ /* 0x000ee2000c1e9900 */
[----:B------:R-:W-:-:S05]  /*0800*/  IMAD.WIDE.U32 R30, R29, 0x4, R22 ;  /* 0x000000041d1e7825 */ /* 0x000fca00078e0016 */
[----:B------:R0:W4:Y:S04]  /*0810*/  LDG.E.CONSTANT R34, desc[UR8][R30.64] ;  /* 0x000000081e227981 */ /* 0x000128000c1e9900 */
[----:B------:R-:W4:Y:S01]  /*0820*/  LDG.E.CONSTANT R24, desc[UR8][R20.64+-0x8] ;  /* 0xfffff80814187981 */ /* 0x000f22000c1e9900 */
[----:B--2--5:R-:W-:Y:S01]  /*0830*/  FFMA R28, R28, R26, R27 ;  /* 0x0000001a1c1c7223 */ /* 0x024fe2000000001b */
[----:B------:R-:W-:-:S06]  /*0840*/  IMAD.WIDE.U32 R26, R13, 0x4, R22 ;  /* 0x000000040d1a7825 */ /* 0x000fcc00078e0016 */
[----:B------:R-:W4:Y:S01]  /*0850*/  LDG.E.CONSTANT R27, desc[UR8][R26.64] ;  /* 0x000000081a1b7981 */ /* 0x000f22000c1e9900 */
[----:B0-----:R-:W-:-:S04]  /*0860*/  IMAD.WIDE.U32 R30, R33, 0x4, R22 ;  /* 0x00000004211e7825 */ /* 0x001fc800078e0016 */
[----:B---3--:R-:W-:-:S04]  /*0870*/  FFMA R28, R25, R32, R28 ;  /* 0x00000020191c7223 */ /* 0x008fc8000000001c */
[----:B----4-:R-:W-:Y:S01]  /*0880*/  FFMA R32, R27, R24, R28 ;  /* 0x000000181b207223 */ /* 0x010fe2000000001c */
[----:B------:R-:W-:Y:S01]  /*0890*/  IMAD.WIDE.U32 R24, R35, 0x4, R22 ;  /* 0x0000000423187825 */ /* 0x000fe200078e0016 */
[----:B------:R0:W2:Y:S03]  /*08a0*/  LDG.E.CONSTANT R28, desc[UR8][R30.64] ;  /* 0x000000081e1c7981 */ /* 0x0000a6000c1e9900 */
[----:B------:R-:W-:Y:S01]  /*08b0*/  FFMA R32, R34, R36, R32 ;  /* 0x0000002422207223 */ /* 0x000fe20000000020 */
[--C-:B------:R-:W-:Y:S01]  /*08c0*/  IMAD.WIDE.U32 R26, R10, 0x4, R22.reuse ;  /* 0x000000040a1a7825 */ /* 0x100fe200078e0016 */
[----:B------:R-:W2:Y:S03]  /*08d0*/  LDG.E.CONSTANT R34, desc[UR8][R20.64] ;  /* 0x0000000814227981 */ /* 0x000ea6000c1e9900 */
[----:B------:R-:W-:Y:S01]  /*08e0*/  IMAD.WIDE.U32 R22, R37, 0x4, R22 ;  /* 0x0000000425167825 */ /* 0x000fe200078e0016 */
[----:B------:R1:W3:Y:S04]  /*08f0*/  LDG.E.CONSTANT R24, desc[UR8][R24.64] ;  /* 0x0000000818187981 */ /* 0x0002e8000c1e9900 */
[----:B------:R-:W3:Y:S04]  /*0900*/  LDG.E.CONSTANT R36, desc[UR8][R20.64+0x4] ;  /* 0x0000040814247981 */ /* 0x000ee8000c1e9900 */
[----:B------:R-:W4:Y:S04]  /*0910*/  LDG.E.CONSTANT R22, desc[UR8][R22.64] ;  /* 0x0000000816167981 */ /* 0x000f28000c1e9900 */
[----:B------:R-:W4:Y:S04]  /*0920*/  LDG.E.CONSTANT R26, desc[UR8][R26.64] ;  /* 0x000000081a1a7981 */ /* 0x000f28000c1e9900 */
[----:B------:R-:W4:Y:S04]  /*0930*/  LDG.E.CONSTANT R31, desc[UR8][R20.64+0xc] ;  /* 0x00000c08141f7981 */ /* 0x000f28000c1e9900 */
[----:B------:R-:W4:Y:S01]  /*0940*/  LDG.E.CONSTANT R23, desc[UR8][R20.64+0x8] ;  /* 0x0000080814177981 */ /* 0x000f22000c1e9900 */
[----:B0-----:R-:W-:-:S02]  /*0950*/  IADD3 R30, P1, PT, R20, 0x20, RZ ;  /* 0x00000020141e7810 */ /* 0x001fc40007f3e0ff */
[----:B------:R-:W-:Y:S02]  /*0960*/  IADD3 R12, PT, PT, R12, 0x8, RZ ;  /* 0x000000080c0c7810 */ /* 0x000fe40007ffe0ff */
[----:B-1----:R-:W-:Y:S02]  /*0970*/  IADD3.X R25, PT, PT, RZ, R21, RZ, P1, !PT ;  /* 0x00000015ff197210 */ /* 0x002fe40000ffe4ff */
[----:B------:R-:W-:Y:S01]  /*0980*/  ISETP.NE.AND P1, PT, R12, RZ, PT ;  /* 0x000000ff0c00720c */ /* 0x000fe20003f25270 */
[C---:B------:R-:W-:Y:S01]  /*0990*/  IMAD.WIDE.U32 R18, R0.reuse, 0x4, R18 ;  /* 0x0000000400127825 */ /* 0x040fe200078e0012 */
[C---:B------:R-:W-:Y:S02]  /*09a0*/  IADD3 R10, PT, PT, R0.reuse, R10, RZ ;  /* 0x0000000a000a7210 */ /* 0x040fe40007ffe0ff */
[C---:B------:R-:W-:Y:S01]  /*09b0*/  IADD3 R35, PT, PT, R0.reuse, R35, RZ ;  /* 0x0000002300237210 */ /* 0x040fe20007ffe0ff */
[C---:B------:R-:W-:Y:S01]  /*09c0*/  IMAD.IADD R37, R0.reuse, 0x1, R37 ;  /* 0x0000000100257824 */ /* 0x040fe200078e0225 */
[C---:B------:R-:W-:Y:S01]  /*09d0*/  IADD3 R33, PT, PT, R0.reuse, R33, RZ ;  /* 0x0000002100217210 */ /* 0x040fe20007ffe0ff */
[C---:B------:R-:W-:Y:S01]  /*09e0*/  IMAD.IADD R29, R0.reuse, 0x1, R29 ;  /* 0x00000001001d7824 */ /* 0x040fe200078e021d */
[----:B------:R-:W-:-:S02]  /*09f0*/  IADD3 R13, PT, PT, R0, R13, RZ ;  /* 0x0000000d000d7210 */ /* 0x000fc40007ffe0ff */
[----:B------:R-:W-:Y:S01]  /*0a00*/  IADD3 R11, PT, PT, R0, R11, RZ ;  /* 0x0000000b000b7210 */ /* 0x000fe20007ffe0ff */
[----:B--2---:R-:W-:-:S04]  /*0a10*/  FFMA R28, R28, R34, R32 ;  /* 0x000000221c1c7223 */ /* 0x004fc80000000020 */
[----:B---3--:R-:W-:-:S04]  /*0a20*/  FFMA R28, R24, R36, R28 ;  /* 0x00000024181c7223 */ /* 0x008fc8000000001c */
[----:B----4-:R-:W-:-:S04]  /*0a30*/  FFMA R27, R26, R23, R28 ;  /* 0x000000171a1b7223 */ /* 0x010fc8000000001c */
[----:B------:R-:W-:Y:S01]  /*0a40*/  FFMA R27, R22, R31, R27 ;  /* 0x0000001f161b7223 */ /* 0x000fe2000000001b */
[----:B------:R-:W-:Y:S06]  /*0a50*/  @P1 BRA `(.L_x_143) ;  /* 0xfffffffc00441947 */ /* 0x000fec000383ffff */
[----:B------:R-:W-:-:S07]  /*0a60*/  MOV R24, R2 ;  /* 0x0000000200187202 */ /* 0x000fce0000000f00 */
.L_x_142:
[----:B------:R-:W0:Y:S02]  /*0a70*/  LDCU UR5, c[0x0][0x3a0] ;  /* 0x00007400ff0577ac */ /* 0x000e240008000800 */
[----:B0-----:R-:W-:-:S04]  /*0a80*/  ULOP3.LUT UR6, UR5, 0x7, URZ, 0xc0, !UPT ;  /* 0x0000000705067892 */ /* 0x001fc8000f8ec0ff */
[----:B------:R-:W-:-:S09]  /*0a90*/  UISETP.NE.AND UP0, UPT, UR6, URZ, UPT ;  /* 0x000000ff0600728c */ /* 0x000fd2000bf05270 */
[----:B------:R-:W-:Y:S05]  /*0aa0*/  BRA.U !UP0, `(.L_x_144) ;  /* 0x0000000508247547 */ /* 0x000fea000b800000 */
[----:B------:R-:W-:Y:S02]  /*0ab0*/  ULOP3.LUT UR7, UR5, 0x3, URZ, 0xc0, !UPT ;  /* 0x0000000305077892 */ /* 0x000fe4000f8ec0ff */
[----:B------:R-:W-:Y:S02]  /*0ac0*/  UIADD3 UR5, UPT, UPT, UR6, -0x1, URZ ;  /* 0xffffffff06057890 */ /* 0x000fe4000fffe0ff */
[----:B------:R-:W-:Y:S02]  /*0ad0*/  UISETP.NE.AND UP1, UPT, UR7, URZ, UPT ;  /* 0x000000ff0700728c */ /* 0x000fe4000bf25270 */
[----:B------:R-:W-:-:S09]  /*0ae0*/  UISETP.GE.U32.AND UP0, UPT, UR5, 0x3, UPT ;  /* 0x000000030500788c */ /* 0x000fd2000bf06070 */
[----:B------:R-:W-:Y:S05]  /*0af0*/  BRA.U !UP0, `(.L_x_145) ;  /* 0x00000001087c7547 */ /* 0x000fea000b800000 */
[----:B------:R-:W0:Y:S01]  /*0b00*/  LDC R25, c[0x0][0x398] ;  /* 0x0000e600ff197b82 */ /* 0x000e220000000800 */
[C---:B------:R-:W-:Y:S01]  /*0b10*/  VIADD R21, R24.reuse, UR10 ;  /* 0x0000000a18157c36 */ /* 0x040fe20008000000 */
[----:B------:R-:W-:-:S04]  /*0b20*/  IADD3 R28, P1, PT, R24, UR10, RZ ;  /* 0x0000000a181c7c10 */ /* 0x000fc8000ff3e0ff */
[----:B------:R-:W-:Y:S02]  /*0b30*/  IADD3.X R29, PT, PT, RZ, RZ, RZ, P1, !PT ;  /* 0x000000ffff1d7210 */ /* 0x000fe40000ffe4ff */
[----:B------:R-:W1:Y:S08]  /*0b40*/  LDC.64 R18, c[0x0][0x388] ;  /* 0x0000e200ff127b82 */ /* 0x000e700000000a00 */
[----:B------:R-:W2:Y:S08]  /*0b50*/  LDC.64 R12, c[0x0][0x380] ;  /* 0x0000e000ff0c7b82 */ /* 0x000eb00000000a00 */
[----:B------:R-:W3:Y:S01]  /*0b60*/  LDC.64 R10, c[0x0][0x388] ;  /* 0x0000e200ff0a7b82 */ /* 0x000ee20000000a00 */
[----:B0-----:R-:W-:-:S05]  /*0b70*/  IMAD R20, R24, R25, R3 ;  /* 0x0000001918147224 */ /* 0x001fca00078e0203 */
[----:B------:R-:W-:Y:S01]  /*0b80*/  IADD3 R26, PT, PT, R20, R25, RZ ;  /* 0x00000019141a7210 */ /* 0x000fe20007ffe0ff */
[----:B-1----:R-:W-:-:S06]  /*0b90*/  IMAD.WIDE.U32 R18, R21, 0x4, R18 ;  /* 0x0000000415127825 */ /* 0x002fcc00078e0012 */
[----:B------:R-:W4:Y:S01]  /*0ba0*/  LDG.E.CONSTANT R18, desc[UR8][R18.64] ;  /* 0x0000000812127981 */ /* 0x000f22000c1e9900 */
[----:B--2---:R-:W-:-:S04]  /*0bb0*/  IMAD.WIDE.U32 R20, R20, 0x4, R12 ;  /* 0x0000000414147825 */ /* 0x004fc800078e000c */
[C---:B------:R-:W-:Y:S01]  /*0bc0*/  IMAD.WIDE.U32 R22, R26.reuse, 0x4, R12 ;  /* 0x000000041a167825 */ /* 0x040fe200078e000c */
[----:B------:R-:W-:Y:S01]  /*0bd0*/  IADD3 R26, PT, PT, R26, R25, RZ ;  /* 0x000000191a1a7210 */ /* 0x000fe20007ffe0ff */
[----:B------:R-:W4:Y:S01]  /*0be0*/  LDG.E.CONSTANT R20, desc[UR8][R20.64] ;  /* 0x0000000814147981 */ /* 0x000f22000c1e9900 */
[----:B---3--:R-:W-:-:S03]  /*0bf0*/  LEA R10, P1, R28, R10, 0x2 ;  /* 0x0000000a1c0a7211 */ /* 0x008fc600078210ff */
[----:B------:R-:W2:Y:S01]  /*0c00*/  LDG.E.CONSTANT R23, desc[UR8][R22.64] ;  /* 0x0000000816177981 */ /* 0x000ea2000c1e9900 */
[----:B------:R-:W-:Y:S01]  /*0c10*/  LEA.HI.X R11, R28, R11, R29, 0x2, P1 ;  /* 0x0000000b1c0b7211 */ /* 0x000fe200008f141d */
[C---:B------:R-:W-:Y:S02]  /*0c20*/  IMAD.IADD R31, R26.reuse, 0x1, R25 ;  /* 0x000000011a1f7824 */ /* 0x040fe400078e0219 */
[--C-:B------:R-:W-:Y:S02]  /*0c30*/  IMAD.WIDE.U32 R28, R26, 0x4, R12.reuse ;  /* 0x000000041a1c7825 */ /* 0x100fe400078e000c */
[----:B------:R-:W2:Y:S02]  /*0c40*/  LDG.E.CONSTANT R25, desc[UR8][R10.64+0x4] ;  /* 0x000004080a197981 */ /* 0x000ea4000c1e9900 */
[----:B------:R-:W-:Y:S02]  /*0c50*/  IMAD.WIDE.U32 R12, R31, 0x4, R12 ;  /* 0x000000041f0c7825 */ /* 0x000fe400078e000c */
[----:B------:R-:W3:Y:S04]  /*0c60*/  LDG.E.CONSTANT R29, desc[UR8][R28.64] ;  /* 0x000000081c1d7981 */ /* 0x000ee8000c1e9900 */
[----:B------:R-:W3:Y:S04]  /*0c70*/  LDG.E.CONSTANT R26, desc[UR8][R10.64+0x8] ;  /* 0x000008080a1a7981 */ /* 0x000ee8000c1e9900 */
[----:B------:R-:W3:Y:S04]  /*0c80*/  LDG.E.CONSTANT R13, desc[UR8][R12.64] ;  /* 0x000000080c0d7981 */ /* 0x000ee8000c1e9900 */
[----:B------:R-:W3:Y:S01]  /*0c90*/  LDG.E.CONSTANT R19, desc[UR8][R10.64+0xc] ;  /* 0x00000c080a137981 */ /* 0x000ee2000c1e9900 */
[----:B------:R-:W-:Y:S01]  /*0ca0*/  IADD3 R24, PT, PT, R24, 0x4, RZ ;  /* 0x0000000418187810 */ /* 0x000fe20007ffe0ff */
[----:B----45:R-:W-:-:S04]  /*0cb0*/  FFMA R18, R20, R18, R27 ;  /* 0x0000001214127223 */ /* 0x030fc8000000001b */
[----:B--2---:R-:W-:-:S04]  /*0cc0*/  FFMA R18, R23, R25, R18 ;  /* 0x0000001917127223 */ /* 0x004fc80000000012 */
[----:B---3--:R-:W-:-:S04]  /*0cd0*/  FFMA R18, R29, R26, R18 ;  /* 0x0000001a1d127223 */ /* 0x008fc80000000012 */
[----:B------:R-:W-:-:S07]  /*0ce0*/  FFMA R27, R13, R19, R18 ;  /* 0x000000130d1b7223 */ /* 0x000fce0000000012 */
.L_x_145:
[----:B------:R-:W-:Y:S05]  /*0cf0*/  BRA.U !UP1, `(.L_x_144) ;  /* 0x0000000109907547 */ /* 0x000fea000b800000 */
[----:B------:R-:W0:Y:S01]  /*0d00*/  LDCU UR5, c[0x0][0x3a0] ;  /* 0x00007400ff0577ac */ /* 0x000e220008000800 */
[----:B------:R-:W-:Y:S02]  /*0d10*/  UISETP.NE.AND UP0, UPT, UR7, 0x1, UPT ;  /* 0x000000010700788c */ /* 0x000fe4000bf05270 */
[----:B0-----:R-:W-:-:S07]  /*0d20*/  ULOP3.LUT UP1, URZ, UR5, 0x1, URZ, 0xc0, !UPT ;  /* 0x0000000105ff7892 */ /* 0x001fce000f82c0ff */
[----:B------:R-:W-:Y:S05]  /*0d30*/  BRA.U !UP0, `(.L_x_146) ;  /* 0x0000000108547547 */ /* 0x000fea000b800000 */
[----:B------:R-:W0:Y:S01]  /*0d40*/  LDC R18, c[0x0][0x398] ;  /* 0x0000e600ff127b82 */ /* 0x000e220000000800 */
[C---:B------:R-:W-:Y:S02]  /*0d50*/  IADD3 R23, PT, PT, R24.reuse, UR10, RZ ;  /* 0x0000000a18177c10 */ /* 0x040fe4000fffe0ff */
[----:B------:R-:W-:-:S04]  /*0d60*/  IADD3 R22, P1, PT, R24, UR10, RZ ;  /* 0x0000000a18167c10 */ /* 0x000fc8000ff3e0ff */
[----:B------:R-:W-:Y:S01]  /*0d70*/  IADD3.X R25, PT, PT, RZ, RZ, RZ, P1, !PT ;  /* 0x000000ffff197210 */ /* 0x000fe20000ffe4ff */
[----:B------:R-:W1:Y:S08]  /*0d80*/  LDC.64 R20, c[0x0][0x388] ;  /* 0x0000e200ff147b82 */ /* 0x000e700000000a00 */
[----:B------:R-:W2:Y:S08]  /*0d90*/  LDC.64 R12, c[0x0][0x380] ;  /* 0x0000e000ff0c7b82 */ /* 0x000eb00000000a00 */
[----:B------:R-:W3:Y:S01]  /*0da0*/  LDC.64 R10, c[0x0][0x388] ;  /* 0x0000e200ff0a7b82 */ /* 0x000ee20000000a00 */
[----:B0-----:R-:W-:-:S02]  /*0db0*/  IMAD R19, R24, R18, R3 ;  /* 0x0000001218137224 */ /* 0x001fc400078e0203 */
[----:B-1----:R-:W-:-:S04]  /*0dc0*/  IMAD.WIDE.U32 R20, R23, 0x4, R20 ;  /* 0x0000000417147825 */ /* 0x002fc800078e0014 */
[C---:B------:R-:W-:Y:S02]  /*0dd0*/  IMAD.IADD R23, R19.reuse, 0x1, R18 ;  /* 0x0000000113177824 */ /* 0x040fe400078e0212 */
[----:B------:R-:W4:Y:S01]  /*0de0*/  LDG.E.CONSTANT R20, desc[UR8][R20.64] ;  /* 0x0000000814147981 */ /* 0x000f22000c1e9900 */
[----:B--2---:R-:W-:-:S04]  /*0df0*/  IMAD.WIDE.U32 R18, R19, 0x4, R12 ;  /* 0x0000000413127825 */ /* 0x004fc800078e000c */
[----:B------:R-:W-:Y:S02]  /*0e00*/  IMAD.WIDE.U32 R12, R23, 0x4, R12 ;  /* 0x00000004170c7825 */ /* 0x000fe400078e000c */
[----:B------:R-:W4:Y:S01]  /*0e10*/  LDG.E.CONSTANT R18, desc[UR8][R18.64] ;  /* 0x0000000812127981 */ /* 0x000f22000c1e9900 */
[----:B---3--:R-:W-:-:S03]  /*0e20*/  LEA R10, P1, R22, R10, 0x2 ;  /* 0x0000000a160a7211 */ /* 0x008fc600078210ff */
[----:B------:R-:W2:Y:S01]  /*0e30*/  LDG.E.CONSTANT R12, desc[UR8][R12.64] ;  /* 0x000000080c0c7981 */ /* 0x000ea2000c1e9900 */
[----:B------:R-:W-:-:S05]  /*0e40*/  LEA.HI.X R11, R22, R11, R25, 0x2, P1 ;  /* 0x0000000b160b7211 */ /* 0x000fca00008f1419 */
[----:B------:R-:W2:Y:S01]  /*0e50*/  LDG.E.CONSTANT R10, desc[UR8][R10.64+0x4] ;  /* 0x000004080a0a7981 */ /* 0x000ea2000c1e9900 */
[----:B------:R-:W-:Y:S01]  /*0e60*/  IADD3 R24, PT, PT, R24, 0x2, RZ ;  /* 0x0000000218187810 */ /* 0x000fe20007ffe0ff */
[----:B----45:R-:W-:-:S04]  /*0e70*/  FFMA R27, R18, R20, R27 ;  /* 0x00000014121b7223 */ /* 0x030fc8000000001b */
[----:B--2---:R-:W-:-:S07]  /*0e80*/  FFMA R27, R12, R10, R27 ;  /* 0x0000000a0c1b7223 */ /* 0x004fce000000001b */
.L_x_146:
[----:B------:R-:W-:Y:S05]  /*0e90*/  BRA.U !UP1, `(.L_x_144) ;  /* 0x0000000109287547 */ /* 0x000fea000b800000 */
[----:B------:R-:W0:Y:S01]  /*0ea0*/  LDC R19, c[0x0][0x398] ;  /* 0x0000e600ff137b82 */ /* 0x000e220000000800 */
[----:B------:R-:W-:-:S07]  /*0eb0*/  IADD3 R21, PT, PT, R24, UR10, RZ ;  /* 0x0000000a18157c10 */ /* 0x000fce000fffe0ff */
[----:B------:R-:W1:Y:S08]  /*0ec0*/  LDC.64 R12, c[0x0][0x388] ;  /* 0x0000e200ff0c7b82 */ /* 0x000e700000000a00 */
[----:B------:R-:W2:Y:S01]  /*0ed0*/  LDC.64 R10, c[0x0][0x380] ;  /* 0x0000e000ff0a7b82 */ /* 0x000ea20000000a00 */
[----:B0-----:R-:W-:Y:S02]  /*0ee0*/  IMAD R19, R24, R19, R3 ;  /* 0x0000001318137224 */ /* 0x001fe400078e0203 */
[----:B-1----:R-:W-:-:S06]  /*0ef0*/  IMAD.WIDE.U32 R12, R21, 0x4, R12 ;  /* 0x00000004150c7825 */ /* 0x002fcc00078e000c */
[----:B------:R-:W3:Y:S01]  /*0f00*/  LDG.E.CONSTANT R12, desc[UR8][R12.64] ;  /* 0x000000080c0c7981 */ /* 0x000ee2000c1e9900 */
[----:B--2---:R-:W-:-:S06]  /*0f10*/  IMAD.WIDE.U32 R10, R19, 0x4, R10 ;  /* 0x00000004130a7825 */ /* 0x004fcc00078e000a */
[----:B------:R-:W3:Y:S02]  /*0f20*/  LDG.E.CONSTANT R10, desc[UR8][R10.64] ;  /* 0x000000080a0a7981 */ /* 0x000ee4000c1e9900 */
[----:B---3-5:R-:W-:-:S07]  /*0f30*/  FFMA R27, R10, R12, R27 ;  /* 0x0000000c0a1b7223 */ /* 0x028fce000000001b */
.L_x_144:
[----:B-----5:R0:W-:Y:S01]  /*0f40*/  STG.E desc[UR8][R16.64], R27 ;  /* 0x0000001b10007986 */ /* 0x0201e2000c101908 */
[----:B------:R-:W-:Y:S05]  /*0f50*/  @P0 BRA `(.L_x_147) ;  /* 0xfffffff400900947 */ /* 0x000fea000383ffff */
[----:B------:R-:W1:Y:S01]  /*0f60*/  LDCU UR4, c[0x0][0x398] ;  /* 0x00007300ff0477ac */ /* 0x000e620008000800 */
[----:B------:R-:W-:-:S04]  /*0f70*/  IADD3 R3, PT, PT, R3, 0x1, RZ ;  /* 0x0000000103037810 */ /* 0x000fc80007ffe0ff */
[----:B-1----:R-:W-:-:S13]  /*0f80*/  ISETP.NE.AND P0, PT, R3, UR4, PT ;  /* 0x0000000403007c0c */ /* 0x002fda000bf05270 */
[----:B------:R-:W-:Y:S05]  /*0f90*/  @P0 BRA `(.L_x_148) ;  /* 0xfffffff400580947 */ /* 0x000fea000383ffff */
[----:B------:R-:W-:Y:S05]  /*0fa0*/  EXIT ;  /* 0x000000000000794d */ /* 0x000fea0003800000 */
.L_x_149:
        /* <DEDUP_REMOVED lines=13> */
.L_x_906:


//--------------------- .text._Z10abT_gpu_dbPKfS0_Pfiii --------------------------
	.section	.text._Z10abT_gpu_dbPKfS0_Pfiii,"ax",@progbits
	.align	128
        .global         _Z10abT_gpu_dbPKfS0_Pfiii
        .type           _Z10abT_gpu_dbPKfS0_Pfiii,@function
        .size           _Z10abT_gpu_dbPKfS0_Pfiii,(.L_x_907 - _Z10abT_gpu_dbPKfS0_Pfiii)
        .other          _Z10abT_gpu_dbPKfS0_Pfiii,@"STO_CUDA_ENTRY STV_DEFAULT"
_Z10abT_gpu_dbPKfS0_Pfiii:
.text._Z10abT_gpu_dbPKfS0_Pfiii:
        /* <DEDUP_REMOVED lines=30> */
[----:B------:R-:W-:Y:S02]  /*01e0*/  LEA R27, R3, UR4, 0x6 ;  /* 0x00000004031b7c11 */ /* 0x000fe4000f8e30ff */
[----:B------:R-:W-:-:S03]  /*01f0*/  LEA R0, R2, UR5, 0x6 ;  /* 0x0000000502007c11 */ /* 0x000fc6000f8e30ff */
[----:B------:R-:W-:Y:S02]  /*0200*/  IMAD R26, R2, 0x4, R27 ;  /* 0x00000004021a7824 */ /* 0x000fe400078e021b */
        /* <DEDUP_REMOVED lines=15> */
.L_x_157:
        /* <DEDUP_REMOVED lines=18> */
[----:B------:R-:W-:Y:S01]  /*0420*/  LOP3.LUT R5, R21, UR10, RZ, 0xfc, !PT ;  /* 0x0000000a15057c12 */ /* 0x000fe2000f8efcff */
[----:B------:R-:W-:-:S03]  /*0430*/  IMAD.MOV.U32 R23, RZ, RZ, R18 ;  /* 0x000000ffff177224 */ /* 0x000fc600078e0012 */
[----:B------:R-:W-:Y:S01]  /*0440*/  IADD3 R22, PT, PT, -R20, R5, RZ ;  /* 0x0000000514167210 */ /* 0x000fe20007ffe1ff */
[----:B0-----:R-:W-:Y:S02]  /*0450*/  ULEA UR5, UR6, UR5, 0x18 ;  /* 0x0000000506057291 */ /* 0x001fe4000f8ec0ff */
[----:B------:R-:W-:-:S04]  /*0460*/  ULEA UR7, UR6, UR7, 0x18 ;  /* 0x0000000706077291 */ /* 0x000fc8000f8ec0ff */
[----:B------:R-:W-:Y:S02]  /*0470*/  LEA R27, R3, UR5, 0x6 ;  /* 0x00000005031b7c11 */ /* 0x000fe4000f8e30ff */
[----:B------:R-:W-:Y:S02]  /*0480*/  LEA R0, R2, UR7, 0x6 ;  /* 0x0000000702007c11 */ /* 0x000fe4000f8e30ff */
[----:B------:R-:W-:-:S03]  /*0490*/  LEA R24, R25, R27, 0xa ;  /* 0x0000001b19187211 */ /* 0x000fc600078e50ff */
[----:B------:R-:W-:Y:S02]  /*04a0*/  IMAD R25, R25, 0x400, R0 ;  /* 0x0000040019197824 */ /* 0x000fe400078e0200 */
[----:B------:R-:W-:Y:S02]  /*04b0*/  VIADD R24, R24, 0x10 ;  /* 0x0000001018187836 */ /* 0x000fe40000000000 */
[----:B------:R-:W-:-:S07]  /*04c0*/  VIADD R25, R25, 0x10 ;  /* 0x0000001019197836 */ /* 0x000fce0000000000 */
.L_x_154:
[----:B------:R-:W-:Y:S01]  /*04d0*/  LDS.128 R4, [R24+-0x10] ;  /* 0xfffff00018047984 */ /* 0x000fe20000000c00 */
[----:B------:R-:W-:Y:S01]  /*04e0*/  IADD3 R22, PT, PT, R22, 0x8, RZ ;  /* 0x0000000816167810 */ /* 0x000fe20007ffe0ff */
[----:B------:R-:W-:Y:S02]  /*04f0*/  VIADD R23, R23, 0x8 ;  /* 0x0000000817177836 */ /* 0x000fe40000000000 */
[----:B------:R-:W0:Y:S01]  /*0500*/  LDS.128 R8, [R25+-0x10] ;  /* 0xfffff00019087984 */ /* 0x000e220000000c00 */
[----:B------:R-:W-:Y:S01]  /*0510*/  ISETP.NE.AND P2, PT, R22, RZ, PT ;  /* 0x000000ff1600720c */ /* 0x000fe20003f45270 */
[----:B0-----:R-:W-:Y:S02]  /*0520*/  FFMA R4, R4, R8, R15 ;  /* 0x0000000804047223 */ /* 0x001fe4000000000f */
[----:B------:R0:W-:Y:S02]  /*0530*/  LDS.128 R12, [R24] ;  /* 0x00000000180c7984 */ /* 0x0001e40000000c00 */
[----:B------:R-:W-:-:S04]  /*0540*/  FFMA R5, R5, R9, R4 ;  /* 0x0000000905057223 */ /* 0x000fc80000000004 */
[----:B------:R-:W-:Y:S01]  /*0550*/  FFMA R6, R6, R10, R5 ;  /* 0x0000000a06067223 */ /* 0x000fe20000000005 */
[----:B0-----:R-:W-:-:S03]  /*0560*/  VIADD R24, R24, 0x20 ;  /* 0x0000002018187836 */ /* 0x001fc60000000000 */
[----:B------:R-:W-:Y:S02]  /*0570*/  FFMA R11, R7, R11, R6 ;  /* 0x0000000b070b7223 */ /* 0x000fe40000000006 */
[----:B------:R0:W1:Y:S02]  /*0580*/  LDS.128 R4, [R25] ;  /* 0x0000000019047984 */ /* 0x0000640000000c00 */
[----:B0-----:R-:W-:Y:S01]  /*0590*/  IADD3 R25, PT, PT, R25, 0x20, RZ ;  /* 0x0000002019197810 */ /* 0x001fe20007ffe0ff */
[----:B-1----:R-:W-:-:S04]  /*05a0*/  FFMA R4, R12, R4, R11 ;  /* 0x000000040c047223 */ /* 0x002fc8000000000b */
[----:B------:R-:W-:-:S04]  /*05b0*/  FFMA R5, R13, R5, R4 ;  /* 0x000000050d057223 */ /* 0x000fc80000000004 */
[----:B------:R-:W-:-:S04]  /*05c0*/  FFMA R6, R14, R6, R5 ;  /* 0x000000060e067223 */ /* 0x000fc80000000005 */
[----:B------:R-:W-:Y:S01]  /*05d0*/  FFMA R15, R15, R7, R6 ;  /* 0x000000070f0f7223 */ /* 0x000fe20000000006 */
[----:B------:R-:W-:Y:S06]  /*05e0*/  @P2 BRA `(.L_x_154) ;  /* 0xfffffffc00b82947 */ /* 0x000fec000383ffff */
.L_x_153:
[----:B------:R-:W-:Y:S05]  /*05f0*/  @!P1 BRA `(.L_x_152) ;  /* 0x0000000000ac9947 */ /* 0x000fea0003800000 */
[----:B------:R-:W-:Y:S02]  /*0600*/  ISETP.GE.U32.AND P1, PT, R21, 0x4, PT ;  /* 0x000000041500780c */ /* 0x000fe40003f26070 */
[----:B------:R-:W-:Y:S02]  /*0610*/  LOP3.LUT R4, R17, 0xffff, RZ, 0xc0, !PT ;  /* 0x0000ffff11047812 */ /* 0x000fe400078ec0ff */
[----:B------:R-:W-:-:S03]  /*0620*/  LOP3.LUT P2, R14, R20, 0x3, RZ, 0xc0, !PT ;  /* 0x00000003140e7812 */ /* 0x000fc6000784c0ff */
[C---:B------:R-:W-:Y:S01]  /*0630*/  IMAD R5, R4.reuse, 0x400, R27 ;  /* 0x0000040004057824 */ /* 0x040fe200078e021b */
[----:B------:R-:W-:-:S05]  /*0640*/  LEA R4, R4, R0, 0xa ;  /* 0x0000000004047211 */ /* 0x000fca00078e50ff */
        /* <DEDUP_REMOVED lines=17> */
.L_x_155:
        /* <DEDUP_REMOVED lines=15> */
.L_x_156:
[----:B------:R-:W-:-:S05]  /*0850*/  @!P2 IMAD.IADD R23, R23, 0x1, -R18 ;  /* 0x000000011717a824 */ /* 0x000fca00078e0a12 */
[C---:B------:R-:W-:Y:S01]  /*0860*/  @!P2 LEA R5, R23.reuse, R5, 0x2 ;  /* 0x000000051705a211 */ /* 0x040fe200078e10ff */
[----:B------:R-:W-:-:S04]  /*0870*/  @!P2 IMAD R23, R23, 0x4, R4 ;  /* 0x000000041717a824 */ /* 0x000fc800078e0204 */
[----:B------:R-:W-:Y:S04]  /*0880*/  @!P2 LDS R4, [R5] ;  /* 0x000000000504a984 */ /* 0x000fe80000000800 */
[----:B------:R-:W0:Y:S02]  /*0890*/  @!P2 LDS R23, [R23] ;  /* 0x000000001717a984 */ /* 0x000e240000000800 */
[----:B0-----:R-:W-:-:S07]  /*08a0*/  @!P2 FFMA R15, R4, R23, R15 ;  /* 0x00000017040fa223 */ /* 0x001fce000000000f */
.L_x_152:
[----:B-1----:R-:W-:Y:S05]  /*08b0*/  BSYNC.RECONVERGENT B0 ;  /* 0x0000000000007941 */ /* 0x002fea0003800200 */
.L_x_151:
        /* <DEDUP_REMOVED lines=32> */
.L_x_150:
[----:B------:R-:W-:-:S04]  /*0ac0*/  ISETP.GE.U32.AND P0, PT, R28, UR11, PT ;  /* 0x0000000b1c007c0c */ /* 0x000fc8000bf06070 */
[----:B------:R-:W-:-:S13]  /*0ad0*/  ISETP.GE.U32.OR P0, PT, R29, UR10, P0 ;  /* 0x0000000a1d007c0c */ /* 0x000fda0008706470 */
[----:B------:R-:W-:Y:S05]  /*0ae0*/  @P0 EXIT ;  /* 0x000000000000094d */ /* 0x000fea0003800000 */
[----:B------:R-:W1:Y:S01]  /*0af0*/  LDC.64 R2, c[0x0][0x390] ;  /* 0x0000e400ff027b82 */ /* 0x000e620000000a00 */
[----:B------:R-:W-:-:S04]  /*0b00*/  IMAD R29, R29, UR11, R28 ;  /* 0x0000000b1d1d7c24 */ /* 0x000fc8000f8e021c */
[----:B-1----:R-:W-:-:S05]  /*0b10*/  IMAD.WIDE.U32 R2, R29, 0x4, R2 ;  /* 0x000000041d027825 */ /* 0x002fca00078e0002 */
[----:B------:R-:W-:Y:S01]  /*0b20*/  STG.E desc[UR8][R2.64], R15 ;  /* 0x0000000f02007986 */ /* 0x000fe2000c101908 */
[----:B------:R-:W-:Y:S05]  /*0b30*/  EXIT ;  /* 0x000000000000794d */ /* 0x000fea0003800000 */
.L_x_158:
        /* <DEDUP_REMOVED lines=12> */
.L_x_907:


//--------------------- .text._Z14abT_gpu_i2j2dbPKfS0_Pfiii --------------------------
	.section	.text._Z14abT_gpu_i2j2dbPKfS0_Pfiii,"ax",@progbits
	.align	128
        .global         _Z14abT_gpu_i2j2dbPKfS0_Pfiii
        .type           _Z14abT_gpu_i2j2dbPKfS0_Pfiii,@function
        .size           _Z14abT_gpu_i2j2dbPKfS0_Pfiii,(.L_x_908 - _Z14abT_gpu_i2j2dbPKfS0_Pfiii)
        .other          _Z14abT_gpu_i2j2dbPKfS0_Pfiii,@"STO_CUDA_ENTRY STV_DEFAULT"
_Z14abT_gpu_i2j2dbPKfS0_Pfiii:
.text._Z14abT_gpu_i2j2dbPKfS0_Pfiii:
        /* <DEDUP_REMOVED lines=13> */
[----:B----4-:R-:W-:-:S05]  /*00d0*/  IMAD R0, R0, UR5, RZ ;  /* 0x0000000500007c24 */ /* 0x010fca000f8e02ff */
[----:B------:R-:W-:Y:S01]  /*00e0*/  LEA R35, R0, R9, 0x1 ;  /* 0x0000000900237211 */ /* 0x000fe200078e08ff */
[----:B-1----:R-:W-:-:S03]  /*00f0*/  IMAD R36, R36, UR4, RZ ;  /* 0x0000000424247c24 */ /* 0x002fc6000f8e02ff */
[C---:B------:R-:W-:Y:S02]  /*0100*/  IADD3 R3, PT, PT, R35.reuse, 0x10, RZ ;  /* 0x0000001023037810 */ /* 0x040fe40007ffe0ff */
[----:B---3--:R-:W-:Y:S01]  /*0110*/  ISETP.GE.U32.OR P2, PT, R35, UR12, P0 ;  /* 0x0000000c23007c0c */ /* 0x008fe20008746470 */
[----:B------:R-:W-:Y:S01]  /*0120*/  IMAD R36, R36, 0x2, R25 ;  /* 0x0000000224247824 */ /* 0x000fe200078e0219 */
[----:B------:R-:W-:-:S03]  /*0130*/  ISETP.GE.U32.OR P0, PT, R3, UR12, P0 ;  /* 0x0000000c03007c0c */ /* 0x000fc60008706470 */
[C---:B------:R-:W-:Y:S01]  /*0140*/  VIADD R0, R36.reuse, 0x10 ;  /* 0x0000001024007836 */ /* 0x040fe20000000000 */
[----:B-----5:R-:W-:-:S04]  /*0150*/  ISETP.GE.U32.OR P3, PT, R36, UR13, P1 ;  /* 0x0000000d24007c0c */ /* 0x020fc80008f66470 */
[----:B------:R-:W-:-:S03]  /*0160*/  ISETP.GE.U32.OR P1, PT, R0, UR13, P1 ;  /* 0x0000000d00007c0c */ /* 0x000fc60008f26470 */
[----:B------:R-:W0:Y:S01]  /*0170*/  @!P2 LDC.64 R4, c[0x0][0x380] ;  /* 0x0000e000ff04ab82 */ /* 0x000e220000000a00 */
[--C-:B------:R-:W-:Y:S02]  /*0180*/  @!P2 IMAD R15, R35, UR9, R25.reuse ;  /* 0x00000009230fac24 */ /* 0x100fe4000f8e0219 */
[----:B------:R-:W-:-:S03]  /*0190*/  @!P0 IMAD R17, R3, UR9, R25 ;  /* 0x0000000903118c24 */ /* 0x000fc6000f8e0219 */
[----:B------:R-:W-:Y:S02]  /*01a0*/  @!P3 IMAD R19, R36, UR9, R9 ;  /* 0x000000092413bc24 */ /* 0x000fe4000f8e0209 */
[----:B------:R-:W1:Y:S08]  /*01b0*/  @!P0 LDC.64 R6, c[0x0][0x380] ;  /* 0x0000e000ff068b82 */ /* 0x000e700000000a00 */
[----:B------:R-:W2:Y:S08]  /*01c0*/  @!P3 LDC.64 R10, c[0x0][0x388] ;  /* 0x0000e200ff0abb82 */ /* 0x000eb00000000a00 */
[----:B------:R-:W3:Y:S01]  /*01d0*/  @!P1 LDC.64 R12, c[0x0][0x388] ;  /* 0x0000e200ff0c9b82 */ /* 0x000ee20000000a00 */
[----:B0-----:R-:W-:-:S05]  /*01e0*/  @!P2 IMAD.WIDE.U32 R4, R15, 0x4, R4 ;  /* 0x000000040f04a825 */ /* 0x001fca00078e0004 */
[----:B------:R0:W4:Y:S01]  /*01f0*/  @!P2 LDG.E.CONSTANT R15, desc[UR10][R4.64] ;  /* 0x0000000a040fa981 */ /* 0x000122000c1e9900 */
[----:B-1----:R-:W-:-:S04]  /*0200*/  @!P0 IMAD.WIDE.U32 R6, R17, 0x4, R6 ;  /* 0x0000000411068825 */ /* 0x002fc800078e0006 */
[----:B------:R-:W-:Y:S01]  /*0210*/  @!P1 IMAD R17, R0, UR9, R9 ;  /* 0x0000000900119c24 */ /* 0x000fe2000f8e0209 */
[----:B------:R1:W5:Y:S01]  /*0220*/  @!P0 LDG.E.CONSTANT R8, desc[UR10][R6.64] ;  /* 0x0000000a06088981 */ /* 0x000362000c1e9900 */
[----:B--2---:R-:W-:-:S06]  /*0230*/  @!P3 IMAD.WIDE.U32 R10, R19, 0x4, R10 ;  /* 0x00000004130ab825 */ /* 0x004fcc00078e000a */
[----:B------:R-:W2:Y:S01]  /*0240*/  @!P3 LDG.E.CONSTANT R11, desc[UR10][R10.64] ;  /* 0x0000000a0a0bb981 */ /* 0x000ea2000c1e9900 */
[----:B---3--:R-:W-:-:S06]  /*0250*/  @!P1 IMAD.WIDE.U32 R12, R17, 0x4, R12 ;  /* 0x00000004110c9825 */ /* 0x008fcc00078e000c */
[----:B------:R-:W3:Y:S01]  /*0260*/  @!P1 LDG.E.CONSTANT R12, desc[UR10][R12.64] ;  /* 0x0000000a0c0c9981 */ /* 0x000ee2000c1e9900 */
[----:B------:R-:W0:Y:S01]  /*0270*/  S2UR UR7, SR_CgaCtaId ;  /* 0x00000000000779c3 */ /* 0x000e220000008800 */
[----:B------:R-:W-:Y:S02]  /*0280*/  UMOV UR4, 0x400 ;  /* 0x0000040000047882 */ /* 0x000fe40000000000 */
[----:B------:R-:W-:Y:S02]  /*0290*/  UIADD3 UR5, UPT, UPT, UR4, 0x800, URZ ;  /* 0x0000080004057890 */ /* 0x000fe4000fffe0ff */
[----:B------:R-:W-:Y:S02]  /*02a0*/  UIADD3 UR6, UPT, UPT, UR4, 0x1000, URZ ;  /* 0x0000100004067890 */ /* 0x000fe4000fffe0ff */
[----:B0-----:R-:W-:Y:S02]  /*02b0*/  ULEA UR8, UR7, UR4, 0x18 ;  /* 0x0000000407087291 */ /* 0x001fe4000f8ec0ff */
[----:B------:R-:W-:-:S02]  /*02c0*/  UIADD3 UR4, UPT, UPT, UR4, 0x1800, URZ ;  /* 0x0000180004047890 */ /* 0x000fc4000fffe0ff */
[----:B------:R-:W-:Y:S02]  /*02d0*/  ULEA UR5, UR7, UR5, 0x18 ;  /* 0x0000000507057291 */ /* 0x000fe4000f8ec0ff */
[----:B------:R-:W-:Y:S01]  /*02e0*/  ULEA UR6, UR7, UR6, 0x18 ;  /* 0x0000000607067291 */ /* 0x000fe2000f8ec0ff */
[C---:B------:R-:W-:Y:S01]  /*02f0*/  LEA R34, R9.reuse, UR8, 0x6 ;  /* 0x0000000809227c11 */ /* 0x040fe2000f8e30ff */
[----:B------:R-:W-:Y:S02]  /*0300*/  ULEA UR4, UR7, UR4, 0x18 ;  /* 0x0000000407047291 */ /* 0x000fe4000f8ec0ff */
[----:B------:R-:W-:Y:S02]  /*0310*/  LEA R4, R9, UR5, 0x6 ;  /* 0x0000000509047c11 */ /* 0x000fe4000f8e30ff */
[C---:B------:R-:W-:Y:S02]  /*0320*/  LEA R2, R25.reuse, R34, 0x2 ;  /* 0x0000002219027211 */ /* 0x040fe400078e10ff */
[C---:B------:R-:W-:Y:S01]  /*0330*/  LEA R5, R25.reuse, UR6, 0x6 ;  /* 0x0000000619057c11 */ /* 0x040fe2000f8e30ff */
[C---:B-1----:R-:W-:Y:S01]  /*0340*/  IMAD R7, R25.reuse, 0x4, R4 ;  /* 0x0000000419077824 */ /* 0x042fe200078e0204 */
[----:B------:R-:W-:-:S02]  /*0350*/  LEA R6, R25, UR4, 0x6 ;  /* 0x0000000419067c11 */ /* 0x000fc4000f8e30ff */
[----:B------:R-:W-:-:S03]  /*0360*/  LEA R20, R9, R5, 0x2 ;  /* 0x0000000509147211 */ /* 0x000fc600078e10ff */
[----:B------:R-:W-:Y:S01]  /*0370*/  IMAD R21, R9, 0x4, R6 ;  /* 0x0000000409157824 */ /* 0x000fe200078e0206 */
[----:B------:R-:W-:Y:S01]  /*0380*/  UISETP.GE.AND UP0, UPT, UR9, 0x1, UPT ;  /* 0x000000010900788c */ /* 0x000fe2000bf06270 */
[----:B------:R-:W-:Y:S01]  /*0390*/  HFMA2 R19, -RZ, RZ, 0, 0 ;  /* 0x00000000ff137431 */ /* 0x000fe200000001ff */
[----:B------:R-:W-:Y:S01]  /*03a0*/  CS2R R22, SRZ ;  /* 0x0000000000167805 */ /* 0x000fe2000001ff00 */
[----:B------:R-:W-:Y:S01]  /*03b0*/  IMAD.MOV.U32 R24, RZ, RZ, RZ ;  /* 0x000000ffff187224 */ /* 0x000fe200078e00ff */
[----:B----4-:R0:W-:Y:S04]  /*03c0*/  @!P2 STS [R2], R15 ;  /* 0x0000000f0200a388 */ /* 0x0101e80000000800 */
[----:B------:R0:W-:Y:S04]  /*03d0*/  @P2 STS [R2], RZ ;  /* 0x000000ff02002388 */ /* 0x0001e80000000800 */
[----:B-----5:R0:W-:Y:S04]  /*03e0*/  @!P0 STS [R7], R8 ;  /* 0x0000000807008388 */ /* 0x0201e80000000800 */
[----:B------:R0:W-:Y:S04]  /*03f0*/  @P0 STS [R7], RZ ;  /* 0x000000ff07000388 */ /* 0x0001e80000000800 */
[----:B--2---:R0:W-:Y:S04]  /*0400*/  @!P3 STS [R20], R11 ;  /* 0x0000000b1400b388 */ /* 0x0041e80000000800 */
[----:B------:R0:W-:Y:S04]  /*0410*/  @P3 STS [R20], RZ ;  /* 0x000000ff14003388 */ /* 0x0001e80000000800 */
[----:B---3--:R0:W-:Y:S04]  /*0420*/  @!P1 STS [R21], R12 ;  /* 0x0000000c15009388 */ /* 0x0081e80000000800 */
[----:B------:R0:W-:Y:S01]  /*0430*/  @P1 STS [R21], RZ ;  /* 0x000000ff15001388 */ /* 0x0001e20000000800 */
[----:B------:R-:W-:Y:S06]  /*0440*/  BAR.SYNC.DEFER_BLOCKING 0x0 ;  /* 0x0000000000007b1d */ /* 0x000fec0000010000 */
[----:B------:R-:W-:Y:S05]  /*0450*/  BRA.U !UP0, `(.L_x_159) ;  /* 0x0000001908b07547 */ /* 0x000fea000b800000 */
[C---:B------:R-:W-:Y:S01]  /*0460*/  ISETP.GE.U32.AND P1, PT, R36.reuse, UR13, PT ;  /* 0x0000000d24007c0c */ /* 0x040fe2000bf26070 */
[----:B------:R-:W-:Y:S01]  /*0470*/  VIADD R26, R9, 0x10 ;  /* 0x00000010091a7836 */ /* 0x000fe20000000000 */
[----:B------:R-:W-:Y:S02]  /*0480*/  IADD3 R25, PT, PT, R25, 0x10, RZ ;  /* 0x0000001019197810 */ /* 0x000fe40007ffe0ff */
[----:B------:R-:W-:Y:S02]  /*0490*/  CS2R R22, SRZ ;  /* 0x0000000000167805 */ /* 0x000fe4000001ff00 */
[C---:B------:R-:W-:Y:S01]  /*04a0*/  ISETP.GE.U32.AND P0, PT, R35.reuse, UR12, PT ;  /* 0x0000000c23007c0c */ /* 0x040fe2000bf06070 */
[----:B------:R-:W-:Y:S01]  /*04b0*/  IMAD.MOV.U32 R19, RZ, RZ, RZ ;  /* 0x000000ffff137224 */ /* 0x000fe200078e00ff */
[C---:B------:R-:W-:Y:S01]  /*04c0*/  ISETP.LT.U32.AND P4, PT, R35.reuse, UR12, !P1 ;  /* 0x0000000c23007c0c */ /* 0x040fe2000cf81070 */
[----:B------:R-:W-:Y:S01]  /*04d0*/  IMAD R28, R35, UR9, R25 ;  /* 0x00000009231c7c24 */ /* 0x000fe2000f8e0219 */
[----:B------:R-:W-:Y:S01]  /*04e0*/  MOV R24, RZ ;  /* 0x000000ff00187202 */ /* 0x000fe20000000f00 */
[----:B------:R-:W-:Y:S01]  /*04f0*/  IMAD R29, R36, UR9, R26 ;  /* 0x00000009241d7c24 */ /* 0x000fe2000f8e021a */
[----:B------:R-:W-:Y:S01]  /*0500*/  ISETP.LT.U32.AND P0, PT, R0, UR13, !P0 ;  /* 0x0000000d00007c0c */ /* 0x000fe2000c701070 */
[----:B------:R-:W-:Y:S01]  /*0510*/  UMOV UR4, URZ ;  /* 0x000000ff00047c82 */ /* 0x000fe20008000000 */
[----:B------:R-:W-:Y:S01]  /*0520*/  ISETP.LT.U32.AND P1, PT, R3, UR12, !P1 ;  /* 0x0000000c03007c0c */ /* 0x000fe2000cf21070 */
[----:B------:R-:W-:Y:S01]  /*0530*/  UMOV UR5, URZ ;  /* 0x000000ff00057c82 */ /* 0x000fe20008000000 */
[----:B------:R-:W-:-:S11]  /*0540*/  PRMT R27, RZ, 0x7610, R27 ;  /* 0x00007610ff1b7816 */ /* 0x000fd6000000001b */
.L_x_184:
[----:B-1----:R-:W1:Y:S01]  /*0550*/  LDCU UR14, c[0x0][0x3a0] ;  /* 0x00007400ff0e77ac */ /* 0x002e620008000800 */
[----:B------:R-:W-:Y:S01]  /*0560*/  MOV R9, UR5 ;  /* 0x0000000500097c02 */ /* 0x000fe20008000f00 */
[----:B------:R-:W-:Y:S01]  /*0570*/  BSSY.RECONVERGENT B0, `(.L_x_160) ;  /* 0x000005d000007945 */ /* 0x000fe20003800200 */
[----:B------:R-:W-:-:S04]  /*0580*/  UIADD3 UR6, UPT, UPT, UR5, 0x10, URZ ;  /* 0x0000001005067890 */ /* 0x000fc8000fffe0ff */
[----:B-1----:R-:W-:-:S04]  /*0590*/  UISETP.LT.AND UP0, UPT, UR6, UR14, UPT ;  /* 0x0000000e0600728c */ /* 0x002fc8000bf01270 */
[----:B------:R-:W-:-:S06]  /*05a0*/  USEL UR6, UR6, UR14, UP0 ;  /* 0x0000000e06067287 */ /* 0x000fcc0008000000 */
[----:B------:R-:W-:-:S05]  /*05b0*/  IMAD.U32 R30, RZ, RZ, UR6 ;  /* 0x00000006ff1e7e24 */ /* 0x000fca000f8e00ff */
[----:B------:R-:W-:Y:S02]  /*05c0*/  VIADDMNMX R30, R9, 0x1, R30, !PT ;  /* 0x00000001091e7846 */ /* 0x000fe4000780011e */
[----:B------:R-:W-:Y:S02]  /*05d0*/  MOV R9, UR4 ;  /* 0x0000000400097c02 */ /* 0x000fe40008000f00 */
[----:B------:R-:W-:-:S03]  /*05e0*/  R2UR UR7, R30 ;  /* 0x000000001e0772ca */ /* 0x000fc600000e0000 */
[----:B0-----:R-:W-:-:S04]  /*05f0*/  IMAD R8, R9, -0x10, R30 ;  /* 0xfffffff009087824 */ /* 0x001fc800078e021e */
[----:B------:R-:W-:-:S06]  /*0600*/  VIADD R8, R8, 0xffffffff ;  /* 0xffffffff08087836 */ /* 0x000fcc0000000000 */
[----:B------:R-:W-:Y:S01]  /*0610*/  ULOP3.LUT UR7, UR7, 0x7, URZ, 0xc0, !UPT ;  /* 0x0000000707077892 */ /* 0x000fe2000f8ec0ff */
[----:B------:R-:W-:Y:S11]  /*0620*/  @!P4 BRA `(.L_x_161) ;  /* 0x000000040044c947 */ /* 0x000ff60003800000 */
[----:B------:R-:W-:Y:S01]  /*0630*/  ISETP.GE.U32.AND P2, PT, R8, 0x7, PT ;  /* 0x000000070800780c */ /* 0x000fe20003f46070 */
[----:B------:R-:W-:Y:S01]  /*0640*/  UISETP.NE.AND UP1, UPT, UR7, URZ, UPT ;  /* 0x000000ff0700728c */ /* 0x000fe2000bf25270 */
[----:B------:R-:W-:-:S11]  /*0650*/  MOV R31, UR5 ;  /* 0x00000005001f7c02 */ /* 0x000fd60008000f00 */
[----:B------:R-:W-:Y:S05]  /*0660*/  @!P2 BRA `(.L_x_162) ;  /* 0x000000000080a947 */ /* 0x000fea0003800000 */
[----:B------:R-:W0:Y:S01]  /*0670*/  S2R R34, SR_TID.Y ;  /* 0x0000000000227919 */ /* 0x000e220000002200 */
[----:B------:R-:W1:Y:S01]  /*0680*/  S2UR UR8, SR_CgaCtaId ;  /* 0x00000000000879c3 */ /* 0x000e620000008800 */
[----:B------:R-:W-:Y:S01]  /*0690*/  UMOV UR6, 0x400 ;  /* 0x0000040000067882 */ /* 0x000fe20000000000 */
[----:B------:R-:W-:Y:S01]  /*06a0*/  R2UR UR9, R30 ;  /* 0x000000001e0972ca */ /* 0x000fe200000e0000 */
[----:B------:R-:W-:Y:S01]  /*06b0*/  VIADD R32, R5, 0x10 ;  /* 0x0000001005207836 */ /* 0x000fe20000000000 */
[----:B------:R-:W-:Y:S02]  /*06c0*/  LOP3.LUT R9, R27, 0xffff, RZ, 0xc0, !PT ;  /* 0x0000ffff1b097812 */ /* 0x000fe400078ec0ff */
[----:B------:R-:W-:-:S03]  /*06d0*/  MOV R31, UR5 ;  /* 0x00000005001f7c02 */ /* 0x000fc60008000f00 */
[----:B------:R-:W-:Y:S01]  /*06e0*/  IMAD R32, R9, 0x400, R32 ;  /* 0x0000040009207824 */ /* 0x000fe200078e0220 */
[----:B-1----:R-:W-:Y:S02]  /*06f0*/  ULEA UR8, UR8, UR6, 0x18 ;  /* 0x0000000608087291 */ /* 0x002fe4000f8ec0ff */
[----:B------:R-:W-:-:S04]  /*0700*/  ULEA UR6, UR4, UR7, 0x4 ;  /* 0x0000000704067291 */ /* 0x000fc8000f8e20ff */
[----:B------:R-:W-:Y:S01]  /*0710*/  UIADD3 UR6, UPT, UPT, -UR9, UR6, URZ ;  /* 0x0000000609067290 */ /* 0x000fe2000fffe1ff */
[----:B0-----:R-:W-:-:S04]  /*0720*/  LEA R34, R34, UR8, 0x6 ;  /* 0x0000000822227c11 */ /* 0x001fc8000f8e30ff */
[----:B------:R-:W-:-:S05]  /*0730*/  LEA R33, R9, R34, 0xa ;  /* 0x0000002209217211 */ /* 0x000fca00078e50ff */
[----:B------:R-:W-:-:S07]  /*0740*/  VIADD R33, R33, 0x10 ;  /* 0x0000001021217836 */ /* 0x000fce0000000000 */
.L_x_163:
[----:B------:R-:W-:Y:S01]  /*0750*/  LDS.128 R8, [R33+-0x10] ;  /* 0xfffff00021087984 */ /* 0x000fe20000000c00 */
[----:B------:R-:W-:Y:S01]  /*0760*/  UIADD3 UR6, UPT, UPT, UR6, 0x8, URZ ;  /* 0x0000000806067890 */ /* 0x000fe2000fffe0ff */
[----:B------:R-:W-:Y:S02]  /*0770*/  IADD3 R31, PT, PT, R31, 0x8, RZ ;  /* 0x000000081f1f7810 */ /* 0x000fe40007ffe0ff */
[----:B------:R-:W0:Y:S01]  /*0780*/  LDS.128 R12, [R32+-0x10] ;  /* 0xfffff000200c7984 */ /* 0x000e220000000c00 */
[----:B------:R-:W-:Y:S01]  /*0790*/  UISETP.NE.AND UP0, UPT, UR6, URZ, UPT ;  /* 0x000000ff0600728c */ /* 0x000fe2000bf05270 */
        /* <DEDUP_REMOVED lines=12> */
[----:B------:R-:W-:Y:S06]  /*0860*/  BRA.U UP0, `(.L_x_163) ;  /* 0xfffffffd00b87547 */ /* 0x000fec000b83ffff */
.L_x_162:
[----:B------:R-:W-:Y:S05]  /*0870*/  BRA.U !UP1, `(.L_x_161) ;  /* 0x0000000109b07547 */ /* 0x000fea000b800000 */
[----:B------:R-:W-:Y:S01]  /*0880*/  UISETP.GE.U32.AND UP0, UPT, UR7, 0x4, UPT ;  /* 0x000000040700788c */ /* 0x000fe2000bf06070 */
[----:B------:R-:W-:Y:S02]  /*0890*/  LOP3.LUT R8, R27, 0xffff, RZ, 0xc0, !PT ;  /* 0x0000ffff1b087812 */ /* 0x000fe400078ec0ff */
[----:B------:R-:W-:-:S03]  /*08a0*/  LOP3.LUT R32, R30, 0x3, RZ, 0xc0, !PT ;  /* 0x000000031e207812 */ /* 0x000fc600078ec0ff */
[----:B------:R-:W-:Y:S01]  /*08b0*/  IMAD R9, R8, 0x400, R34 ;  /* 0x0000040008097824 */ /* 0x000fe200078e0222 */
[----:B------:R-:W-:Y:S02]  /*08c0*/  ISETP.NE.AND P2, PT, R32, RZ, PT ;  /* 0x000000ff2000720c */ /* 0x000fe40003f45270 */
[----:B------:R-:W-:Y:S01]  /*08d0*/  LEA R8, R8, R5, 0xa ;  /* 0x0000000508087211 */ /* 0x000fe200078e50ff */
[----:B------:R-:W-:Y:S10]  /*08e0*/  BRA.U !UP0, `(.L_x_164) ;  /* 0x0000000108407547 */ /* 0x000ff4000b800000 */
[C---:B------:R-:W-:Y:S01]  /*08f0*/  VIADD R10, R31.reuse, -UR5 ;  /* 0x800000051f0a7c36 */ /* 0x040fe20008000000 */
        /* <DEDUP_REMOVED lines=15> */
.L_x_164:
[----:B------:R-:W-:Y:S05]  /*09f0*/  @!P2 BRA `(.L_x_161) ;  /* 0x000000000050a947 */ /* 0x000fea0003800000 */
[----:B------:R-:W-:Y:S02]  /*0a00*/  ISETP.NE.AND P2, PT, R32, 0x1, PT ;  /* 0x000000012000780c */ /* 0x000fe40003f45270 */
[----:B------:R-:W-:-:S04]  /*0a10*/  LOP3.LUT R10, R30, 0x1, RZ, 0xc0, !PT ;  /* 0x000000011e0a7812 */ /* 0x000fc800078ec0ff */
[----:B------:R-:W-:-:S07]  /*0a20*/  ISETP.NE.U32.AND P3, PT, R10, 0x1, PT ;  /* 0x000000010a00780c */ /* 0x000fce0003f65070 */
[----:B------:R-:W-:Y:S06]  /*0a30*/  @!P2 BRA `(.L_x_165) ;  /* 0x000000000028a947 */ /* 0x000fec0003800000 */
[C---:B------:R-:W-:Y:S01]  /*0a40*/  VIADD R10, R31.reuse, -UR5 ;  /* 0x800000051f0a7c36 */ /* 0x040fe20008000000 */
        /* <DEDUP_REMOVED lines=9> */
.L_x_165:
[----:B------:R-:W-:-:S05]  /*0ae0*/  @!P3 VIADD R31, R31, -UR5 ;  /* 0x800000051f1fbc36 */ /* 0x000fca0008000000 */
[C---:B------:R-:W-:Y:S01]  /*0af0*/  @!P3 LEA R9, R31.reuse, R9, 0x2 ;  /* 0x000000091f09b211 */ /* 0x040fe200078e10ff */
[----:B------:R-:W-:-:S04]  /*0b00*/  @!P3 IMAD R31, R31, 0x4, R8 ;  /* 0x000000041f1fb824 */ /* 0x000fc800078e0208 */
[----:B------:R-:W-:Y:S04]  /*0b10*/  @!P3 LDS R8, [R9] ;  /* 0x000000000908b984 */ /* 0x000fe80000000800 */
[----:B------:R-:W0:Y:S02]  /*0b20*/  @!P3 LDS R31, [R31] ;  /* 0x000000001f1fb984 */ /* 0x000e240000000800 */
[----:B0-----:R-:W-:-:S07]  /*0b30*/  @!P3 FFMA R19, R8, R31, R19 ;  /* 0x0000001f0813b223 */ /* 0x001fce0000000013 */
.L_x_161:
[----:B------:R-:W-:Y:S05]  /*0b40*/  BSYNC.RECONVERGENT B0 ;  /* 0x0000000000007941 */ /* 0x000fea0003800200 */
.L_x_160:
[----:B------:R-:W-:Y:S01]  /*0b50*/  MOV R9, UR4 ;  /* 0x0000000400097c02 */ /* 0x000fe20008000f00 */
[----:B------:R-:W-:Y:S04]  /*0b60*/  BSSY.RECONVERGENT B0, `(.L_x_166) ;  /* 0x0000057000007945 */ /* 0x000fe80003800200 */
[----:B------:R-:W-:Y:S01]  /*0b70*/  IMAD R8, R9, -0x10, R30 ;  /* 0xfffffff009087824 */ /* 0x000fe200078e021e */
[----:B------:R-:W-:Y:S06]  /*0b80*/  @!P0 BRA `(.L_x_167) ;  /* 0x0000000400508947 */ /* 0x000fec0003800000 */
[----:B------:R-:W-:Y:S01]  /*0b90*/  VIADD R9, R8, 0xffffffff ;  /* 0xffffffff08097836 */ /* 0x000fe20000000000 */
[----:B------:R-:W-:Y:S01]  /*0ba0*/  LOP3.LUT R11, R27, 0xffff, RZ, 0xc0, !PT ;  /* 0x0000ffff1b0b7812 */ /* 0x000fe200078ec0ff */
[----:B------:R-:W-:-:S03]  /*0bb0*/  UISETP.NE.AND UP0, UPT, UR7, URZ, UPT ;  /* 0x000000ff0700728c */ /* 0x000fc6000bf05270 */
[----:B------:R-:W-:Y:S01]  /*0bc0*/  ISETP.GE.U32.AND P2, PT, R9, 0x7, PT ;  /* 0x000000070900780c */ /* 0x000fe20003f46070 */
[C---:B------:R-:W-:Y:S01]  /*0bd0*/  IMAD R10, R11.reuse, 0x400, R34 ;  /* 0x000004000b0a7824 */ /* 0x040fe200078e0222 */
[----:B------:R-:W-:Y:S02]  /*0be0*/  MOV R9, UR5 ;  /* 0x0000000500097c02 */ /* 0x000fe40008000f00 */
[----:B------:R-:W-:-:S09]  /*0bf0*/  LEA R11, R11, R6, 0xa ;  /* 0x000000060b0b7211 */ /* 0x000fd200078e50ff */
[----:B------:R-:W-:Y:S05]  /*0c00*/  @!P2 BRA `(.L_x_168) ;  /* 0x000000000088a947 */ /* 0x000fea0003800000 */
[----:B------:R-:W-:Y:S01]  /*0c10*/  IMAD.U32 R9, RZ, RZ, UR5 ;  /* 0x00000005ff097e24 */ /* 0x000fe2000f8e00ff */
[----:B------:R-:W-:Y:S01]  /*0c20*/  IADD3 R18, PT, PT, R8, -UR7, RZ ;  /* 0x8000000708127c10 */ /* 0x000fe2000fffe0ff */
[----:B------:R-:W-:-:S06]  /*0c30*/  UMOV UR6, URZ ;  /* 0x000000ff00067c82 */ /* 0x000fcc0008000000 */
.L_x_169:
[C---:B------:R-:W-:Y:S01]  /*0c40*/  VIADD R13, R9.reuse, -UR5 ;  /* 0x80000005090d7c36 */ /* 0x040fe20008000000 */
[----:B------:R-:W-:Y:S01]  /*0c50*/  UIADD3 UR6, UPT, UPT, UR6, 0x8, URZ ;  /* 0x0000000806067890 */ /* 0x000fe2000fffe0ff */
[----:B------:R-:W-:-:S03]  /*0c60*/  IADD3 R9, PT, PT, R9, 0x8, RZ ;  /* 0x0000000809097810 */ /* 0x000fc60007ffe0ff */
[C---:B------:R-:W-:Y:S01]  /*0c70*/  LEA R12, R13.reuse, R10, 0x2 ;  /* 0x0000000a0d0c7211 */ /* 0x040fe200078e10ff */
[----:B------:R-:W-:Y:S01]  /*0c80*/  IMAD R13, R13, 0x4, R11 ;  /* 0x000000040d0d7824 */ /* 0x000fe200078e020b */
[----:B------:R-:W-:-:S03]  /*0c90*/  ISETP.NE.AND P2, PT, R18, UR6, PT ;  /* 0x0000000612007c0c */ /* 0x000fc6000bf45270 */
[----:B------:R-:W-:Y:S04]  /*0ca0*/  LDS R15, [R12] ;  /* 0x000000000c0f7984 */ /* 0x000fe80000000800 */
[----:B------:R-:W0:Y:S04]  /*0cb0*/  LDS R14, [R13] ;  /* 0x000000000d0e7984 */ /* 0x000e280000000800 */
[----:B------:R-:W-:Y:S04]  /*0cc0*/  LDS R16, [R13+0x4] ;  /* 0x000004000d107984 */ /* 0x000fe80000000800 */
[----:B------:R-:W-:Y:S04]  /*0cd0*/  LDS R17, [R12+0x8] ;  /* 0x000008000c117984 */ /* 0x000fe80000000800 */
[----:B------:R-:W-:Y:S04]  /*0ce0*/  LDS R31, [R12+0x1c] ;  /* 0x00001c000c1f7984 */ /* 0x000fe80000000800 */
[----:B------:R-:W-:Y:S01]  /*0cf0*/  LDS R32, [R13+0x1c] ;  /* 0x00001c000d207984 */ /* 0x000fe20000000800 */
[----:B0-----:R-:W-:-:S03]  /*0d00*/  FFMA R14, R15, R14, R22 ;  /* 0x0000000e0f0e7223 */ /* 0x001fc60000000016 */
[----:B------:R-:W0:Y:S04]  /*0d10*/  LDS R15, [R12+0x4] ;  /* 0x000004000c0f7984 */ /* 0x000e280000000800 */
[----:B------:R-:W1:Y:S01]  /*0d20*/  LDS R22, [R13+0x8] ;  /* 0x000008000d167984 */ /* 0x000e620000000800 */
[----:B0-----:R-:W-:-:S03]  /*0d30*/  FFMA R14, R15, R16, R14 ;  /* 0x000000100f0e7223 */ /* 0x001fc6000000000e */
[----:B------:R-:W-:Y:S01]  /*0d40*/  LDS R15, [R12+0xc] ;  /* 0x00000c000c0f7984 */ /* 0x000fe20000000800 */
[----:B-1----:R-:W-:-:S03]  /*0d50*/  FFMA R14, R17, R22, R14 ;  /* 0x00000016110e7223 */ /* 0x002fc6000000000e */
[----:B------:R-:W0:Y:S04]  /*0d60*/  LDS R16, [R13+0xc] ;  /* 0x00000c000d107984 */ /* 0x000e280000000800 */
[----:B------:R-:W-:Y:S04]  /*0d70*/  LDS R17, [R12+0x10] ;  /* 0x000010000c117984 */ /* 0x000fe80000000800 */
[----:B------:R-:W1:Y:S01]  /*0d80*/  LDS R22, [R13+0x10] ;  /* 0x000010000d167984 */ /* 0x000e620000000800 */
[----:B0-----:R-:W-:-:S03]  /*0d90*/  FFMA R14, R15, R16, R14 ;  /* 0x000000100f0e7223 */ /* 0x001fc6000000000e */
[----:B------:R-:W-:Y:S04]  /*0da0*/  LDS R15, [R12+0x14] ;  /* 0x000014000c0f7984 */ /* 0x000fe80000000800 */
[----:B------:R-:W0:Y:S01]  /*0db0*/  LDS R16, [R13+0x14] ;  /* 0x000014000d107984 */ /* 0x000e220000000800 */
[----:B-1----:R-:W-:-:S03]  /*0dc0*/  FFMA R14, R17, R22, R14 ;  /* 0x00000016110e7223 */ /* 0x002fc6000000000e */
[----:B------:R-:W-:Y:S04]  /*0dd0*/  LDS R17, [R12+0x18] ;  /* 0x000018000c117984 */ /* 0x000fe80000000800 */
[----:B------:R-:W1:Y:S01]  /*0de0*/  LDS R22, [R13+0x18] ;  /* 0x000018000d167984 */ /* 0x000e620000000800 */
[----:B0-----:R-:W-:-:S04]  /*0df0*/  FFMA R14, R15, R16, R14 ;  /* 0x000000100f0e7223 */ /* 0x001fc8000000000e */
[----:B-1----:R-:W-:-:S04]  /*0e00*/  FFMA R22, R17, R22, R14 ;  /* 0x0000001611167223 */ /* 0x002fc8000000000e */
[----:B------:R-:W-:Y:S01]  /*0e10*/  FFMA R22, R31, R32, R22 ;  /* 0x000000201f167223 */ /* 0x000fe20000000016 */
[----:B------:R-:W-:Y:S06]  /*0e20*/  @P2 BRA `(.L_x_169) ;  /* 0xfffffffc00842947 */ /* 0x000fec000383ffff */
.L_x_168:
[----:B------:R-:W-:Y:S05]  /*0e30*/  BRA.U !UP0, `(.L_x_167) ;  /* 0x0000000108a47547 */ /* 0x000fea000b800000 */
[----:B------:R-:W-:-:S09]  /*0e40*/  UISETP.GE.U32.AND UP0, UPT, UR7, 0x4, UPT ;  /* 0x000000040700788c */ /* 0x000fd2000bf06070 */
[----:B------:R-:W-:Y:S05]  /*0e50*/  BRA.U !UP0, `(.L_x_170) ;  /* 0x0000000108407547 */ /* 0x000fea000b800000 */
        /* <DEDUP_REMOVED lines=16> */
.L_x_170:
[----:B------:R-:W-:-:S04]  /*0f60*/  LOP3.LUT R13, R30, 0x3, RZ, 0xc0, !PT ;  /* 0x000000031e0d7812 */ /* 0x000fc800078ec0ff */
[----:B------:R-:W-:-:S13]  /*0f70*/  ISETP.NE.AND P2, PT, R13, RZ, PT ;  /* 0x000000ff0d00720c */ /* 0x000fda0003f45270 */
[----:B------:R-:W-:Y:S05]  /*0f80*/  @!P2 BRA `(.L_x_167) ;  /* 0x000000000050a947 */ /* 0x000fea0003800000 */
[----:B------:R-:W-:Y:S02]  /*0f90*/  ISETP.NE.AND P2, PT, R13, 0x1, PT ;  /* 0x000000010d00780c */ /* 0x000fe40003f45270 */
[----:B------:R-:W-:-:S04]  /*0fa0*/  LOP3.LUT R12, R30, 0x1, RZ, 0xc0, !PT ;  /* 0x000000011e0c7812 */ /* 0x000fc800078ec0ff */
[----:B------:R-:W-:-:S07]  /*0fb0*/  ISETP.NE.U32.AND P3, PT, R12, 0x1, PT ;  /* 0x000000010c00780c */ /* 0x000fce0003f65070 */
[----:B------:R-:W-:Y:S06]  /*0fc0*/  @!P2 BRA `(.L_x_171) ;  /* 0x000000000028a947 */ /* 0x000fec0003800000 */
[C---:B------:R-:W-:Y:S01]  /*0fd0*/  VIADD R12, R9.reuse, -UR5 ;  /* 0x80000005090c7c36 */ /* 0x040fe20008000000 */
[----:B------:R-:W-:-:S04]  /*0fe0*/  IADD3 R9, PT, PT, R9, 0x2, RZ ;  /* 0x0000000209097810 */ /* 0x000fc80007ffe0ff */
        /* <DEDUP_REMOVED lines=8> */
.L_x_171:
[----:B------:R-:W-:-:S04]  /*1070*/  @!P3 VIADD R9, R9, -UR5 ;  /* 0x800000050909bc36 */ /* 0x000fc80008000000 */
[C---:B------:R-:W-:Y:S01]  /*1080*/  @!P3 IMAD R11, R9.reuse, 0x4, R11 ;  /* 0x00000004090bb824 */ /* 0x040fe200078e020b */
[----:B------:R-:W-:-:S05]  /*1090*/  @!P3 LEA R10, R9, R10, 0x2 ;  /* 0x0000000a090ab211 */ /* 0x000fca00078e10ff */
[----:B------:R-:W-:Y:S04]  /*10a0*/  @!P3 LDS R9, [R10] ;  /* 0x000000000a09b984 */ /* 0x000fe80000000800 */
[----:B------:R-:W0:Y:S02]  /*10b0*/  @!P3 LDS R11, [R11] ;  /* 0x000000000b0bb984 */ /* 0x000e240000000800 */
[----:B0-----:R-:W-:-:S07]  /*10c0*/  @!P3 FFMA R22, R9, R11, R22 ;  /* 0x0000000b0916b223 */ /* 0x001fce0000000016 */
.L_x_167:
[----:B------:R-:W-:Y:S05]  /*10d0*/  BSYNC.RECONVERGENT B0 ;  /* 0x0000000000007941 */ /* 0x000fea0003800200 */
.L_x_166:
[----:B------:R-:W-:Y:S04]  /*10e0*/  BSSY.RECONVERGENT B0, `(.L_x_172) ;  /* 0x0000056000007945 */ /* 0x000fe80003800200 */
[----:B------:R-:W-:Y:S05]  /*10f0*/  @!P1 BRA `(.L_x_173) ;  /* 0x0000000400509947 */ /* 0x000fea0003800000 */
[----:B------:R-:W-:Y:S01]  /*1100*/  IADD3 R9, PT, PT, R8, -0x1, RZ ;  /* 0xffffffff08097810 */ /* 0x000fe20007ffe0ff */
[----:B------:R-:W-:Y:S01]  /*1110*/  UISETP.NE.AND UP0, UPT, UR7, URZ, UPT ;  /* 0x000000ff0700728c */ /* 0x000fe2000bf05270 */
[----:B------:R-:W-:Y:S02]  /*1120*/  LOP3.LUT R11, R27, 0xffff, RZ, 0xc0, !PT ;  /* 0x0000ffff1b0b7812 */ /* 0x000fe400078ec0ff */
[----:B------:R-:W-:Y:S01]  /*1130*/  ISETP.GE.U32.AND P2, PT, R9, 0x7, PT ;  /* 0x000000070900780c */ /* 0x000fe20003f46070 */
[----:B------:R-:W-:Y:S01]  /*1140*/  IMAD.U32 R9, RZ, RZ, UR5 ;  /* 0x00000005ff097e24 */ /* 0x000fe2000f8e00ff */
[C---:B------:R-:W-:Y:S01]  /*1150*/  LEA R10, R11.reuse, R4, 0xa ;  /* 0x000000040b0a7211 */ /* 0x040fe200078e50ff */
[----:B------:R-:W-:-:S10]  /*1160*/  IMAD R11, R11, 0x400, R5 ;  /* 0x000004000b0b7824 */ /* 0x000fd400078e0205 */
[----:B------:R-:W-:Y:S05]  /*1170*/  @!P2 BRA `(.L_x_174) ;  /* 0x000000000088a947 */ /* 0x000fea0003800000 */
[----:B------:R-:W-:Y:S01]  /*1180*/  MOV R9, UR5 ;  /* 0x0000000500097c02 */ /* 0x000fe20008000f00 */
[----:B------:R-:W-:Y:S01]  /*1190*/  VIADD R18, R8, -UR7 ;  /* 0x8000000708127c36 */ /* 0x000fe20008000000 */
[----:B------:R-:W-:-:S06]  /*11a0*/  UMOV UR6, URZ ;  /* 0x000000ff00067c82 */ /* 0x000fcc0008000000 */
.L_x_175:
[C---:B------:R-:W-:Y:S01]  /*11b0*/  IADD3 R13, PT, PT, R9.reuse, -UR5, RZ ;  /* 0x80000005090d7c10 */ /* 0x040fe2000fffe0ff */
        /* <DEDUP_REMOVED lines=30> */
.L_x_174:
[----:B------:R-:W-:Y:S05]  /*13a0*/  BRA.U !UP0, `(.L_x_173) ;  /* 0x0000000108a47547 */ /* 0x000fea000b800000 */
[----:B------:R-:W-:-:S09]  /*13b0*/  UISETP.GE.U32.AND UP0, UPT, UR7, 0x4, UPT ;  /* 0x000000040700788c */ /* 0x000fd2000bf06070 */
[----:B------:R-:W-:Y:S05]  /*13c0*/  BRA.U !UP0, `(.L_x_176) ;  /* 0x0000000108407547 */ /* 0x000fea000b800000 */
[C---:B------:R-:W-:Y:S02]  /*13d0*/  IADD3 R12, PT, PT, R9.reuse, -UR5, RZ ;  /* 0x80000005090c7c10 */ /* 0x040fe4000fffe0ff */
        /* <DEDUP_REMOVED lines=15> */
.L_x_176:
[----:B------:R-:W-:-:S04]  /*14d0*/  LOP3.LUT R13, R30, 0x3, RZ, 0xc0, !PT ;  /* 0x000000031e0d7812 */ /* 0x000fc800078ec0ff */
[----:B------:R-:W-:-:S13]  /*14e0*/  ISETP.NE.AND P2, PT, R13, RZ, PT ;  /* 0x000000ff0d00720c */ /* 0x000fda0003f45270 */
[----:B------:R-:W-:Y:S05]  /*14f0*/  @!P2 BRA `(.L_x_173) ;  /* 0x000000000050a947 */ /* 0x000fea0003800000 */
[----:B------:R-:W-:Y:S02]  /*1500*/  ISETP.NE.AND P2, PT, R13, 0x1, PT ;  /* 0x000000010d00780c */ /* 0x000fe40003f45270 */
[----:B------:R-:W-:-:S04]  /*1510*/  LOP3.LUT R12, R30, 0x1, RZ, 0xc0, !PT ;  /* 0x000000011e0c7812 */ /* 0x000fc800078ec0ff */
[----:B------:R-:W-:-:S07]  /*1520*/  ISETP.NE.U32.AND P3, PT, R12, 0x1, PT ;  /* 0x000000010c00780c */ /* 0x000fce0003f65070 */
[----:B------:R-:W-:Y:S06]  /*1530*/  @!P2 BRA `(.L_x_177) ;  /* 0x000000000028a947 */ /* 0x000fec0003800000 */
[C---:B------:R-:W-:Y:S02]  /*1540*/  IADD3 R12, PT, PT, R9.reuse, -UR5, RZ ;  /* 0x80000005090c7c10 */ /* 0x040fe4000fffe0ff */
        /* <DEDUP_REMOVED lines=9> */
.L_x_177:
[----:B------:R-:W-:-:S05]  /*15e0*/  @!P3 VIADD R9, R9, -UR5 ;  /* 0x800000050909bc36 */ /* 0x000fca0008000000 */
[C---:B------:R-:W-:Y:S02]  /*15f0*/  @!P3 LEA R10, R9.reuse, R10, 0x2 ;  /* 0x0000000a090ab211 */ /* 0x040fe400078e10ff */
[----:B------:R-:W-:-:S04]  /*1600*/  @!P3 LEA R9, R9, R11, 0x2 ;  /* 0x0000000b0909b211 */ /* 0x000fc800078e10ff */
[----:B------:R-:W-:Y:S04]  /*1610*/  @!P3 LDS R10, [R10] ;  /* 0x000000000a0ab984 */ /* 0x000fe80000000800 */
[----:B------:R-:W0:Y:S02]  /*1620*/  @!P3 LDS R9, [R9] ;  /* 0x000000000909b984 */ /* 0x000e240000000800 */
[----:B0-----:R-:W-:-:S07]  /*1630*/  @!P3 FFMA R23, R10, R9, R23 ;  /* 0x000000090a17b223 */ /* 0x001fce0000000017 */
.L_x_173:
[----:B------:R-:W-:Y:S05]  /*1640*/  BSYNC.RECONVERGENT B0 ;  /* 0x0000000000007941 */ /* 0x000fea0003800200 */
.L_x_172:
[----:B------:R-:W-:Y:S04]  /*1650*/  BSSY.RECONVERGENT B0, `(.L_x_178) ;  /* 0x0000056000007945 */ /* 0x000fe80003800200 */
[----:B------:R-:W-:Y:S05]  /*1660*/  @!P0 BRA `(.L_x_179) ;  /* 0x0000000400508947 */ /* 0x000fea0003800000 */
[----:B------:R-:W-:Y:S01]  /*1670*/  VIADD R9, R8, 0xffffffff ;  /* 0xffffffff08097836 */ /* 0x000fe20000000000 */
[----:B------:R-:W-:Y:S01]  /*1680*/  LOP3.LUT R11, R27, 0xffff, RZ, 0xc0, !PT ;  /* 0x0000ffff1b0b7812 */ /* 0x000fe200078ec0ff */
[----:B------:R-:W-:-:S03]  /*1690*/  UISETP.NE.AND UP0, UPT, UR7, URZ, UPT ;  /* 0x000000ff0700728c */ /* 0x000fc6000bf05270 */
[----:B------:R-:W-:Y:S02]  /*16a0*/  ISETP.GE.U32.AND P2, PT, R9, 0x7, PT ;  /* 0x000000070900780c */ /* 0x000fe40003f46070 */
[C---:B------:R-:W-:Y:S01]  /*16b0*/  LEA R10, R11.reuse, R4, 0xa ;  /* 0x000000040b0a7211 */ /* 0x040fe200078e50ff */
[----:B------:R-:W-:Y:S01]  /*16c0*/  IMAD R11, R11, 0x400, R6 ;  /* 0x000004000b0b7824 */ /* 0x000fe200078e0206 */
[----:B------:R-:W-:-:S09]  /*16d0*/  MOV R9, UR5 ;  /* 0x0000000500097c02 */ /* 0x000fd20008000f00 */
[----:B------:R-:W-:Y:S05]  /*16e0*/  @!P2 BRA `(.L_x_180) ;  /* 0x000000000088a947 */ /* 0x000fea0003800000 */
[----:B------:R-:W-:Y:S01]  /*16f0*/  IADD3 R8, PT, PT, R8, -UR7, RZ ;  /* 0x8000000708087c10 */ /* 0x000fe2000fffe0ff */
[----:B------:R-:W-:Y:S01]  /*1700*/  UMOV UR6, URZ ;  /* 0x000000ff00067c82 */ /* 0x000fe20008000000 */
[----:B------:R-:W-:-:S07]  /*1710*/  MOV R9, UR5 ;  /* 0x0000000500097c02 */ /* 0x000fce0008000f00 */
.L_x_181:
[C---:B------:R-:W-:Y:S01]  /*1720*/  VIADD R12, R9.reuse, -UR5 ;  /* 0x80000005090c7c36 */ /* 0x040fe20008000000 */
        /* <DEDUP_REMOVED lines=29> */
[----:B------:R-:W-:Y:S06]  /*1900*/  @P2 BRA `(.L_x_181) ;  /* 0xfffffffc00842947 */ /* 0x000fec000383ffff */
.L_x_180:
[----:B------:R-:W-:Y:S05]  /*1910*/  BRA.U !UP0, `(.L_x_179) ;  /* 0x0000000108a47547 */ /* 0x000fea000b800000 */
[----:B------:R-:W-:Y:S01]  /*1920*/  UISETP.GE.U32.AND UP0, UPT, UR7, 0x4, UPT ;  /* 0x000000040700788c */ /* 0x000fe2000bf06070 */
[----:B------:R-:W-:-:S04]  /*1930*/  LOP3.LUT R32, R30, 0x3, RZ, 0xc0, !PT ;  /* 0x000000031e207812 */ /* 0x000fc800078ec0ff */
[----:B------:R-:W-:-:S04]  /*1940*/  ISETP.NE.AND P2, PT, R32, RZ, PT ;  /* 0x000000ff2000720c */ /* 0x000fc80003f45270 */
[----:B------:R-:W-:Y:S09]  /*1950*/  BRA.U !UP0, `(.L_x_182) ;  /* 0x0000000108407547 */ /* 0x000ff2000b800000 */
        /* <DEDUP_REMOVED lines=16> */
.L_x_182:
[----:B------:R-:W-:Y:S05]  /*1a60*/  @!P2 BRA `(.L_x_179) ;  /* 0x000000000050a947 */ /* 0x000fea0003800000 */
[----:B------:R-:W-:Y:S02]  /*1a70*/  ISETP.NE.AND P2, PT, R32, 0x1, PT ;  /* 0x000000012000780c */ /* 0x000fe40003f45270 */
[----:B------:R-:W-:-:S04]  /*1a80*/  LOP3.LUT R30, R30, 0x1, RZ, 0xc0, !PT ;  /* 0x000000011e1e7812 */ /* 0x000fc800078ec0ff */
[----:B------:R-:W-:-:S07]  /*1a90*/  ISETP.NE.U32.AND P3, PT, R30, 0x1, PT ;  /* 0x000000011e00780c */ /* 0x000fce0003f65070 */
[----:B------:R-:W-:Y:S06]  /*1aa0*/  @!P2 BRA `(.L_x_183) ;  /* 0x000000000028a947 */ /* 0x000fec0003800000 */
[C---:B------:R-:W-:Y:S02]  /*1ab0*/  IADD3 R8, PT, PT, R9.reuse, -UR5, RZ ;  /* 0x8000000509087c10 */ /* 0x040fe4000fffe0ff */
        /* <DEDUP_REMOVED lines=9> */
.L_x_183:
[----:B------:R-:W-:-:S05]  /*1b50*/  @!P3 VIADD R9, R9, -UR5 ;  /* 0x800000050909bc36 */ /* 0x000fca0008000000 */
[C---:B------:R-:W-:Y:S02]  /*1b60*/  @!P3 LEA R11, R9.reuse, R11, 0x2 ;  /* 0x0000000b090bb211 */ /* 0x040fe400078e10ff */
[----:B------:R-:W-:-:S04]  /*1b70*/  @!P3 LEA R10, R9, R10, 0x2 ;  /* 0x0000000a090ab211 */ /* 0x000fc800078e10ff */
[----:B------:R-:W-:Y:S04]  /*1b80*/  @!P3 LDS R11, [R11] ;  /* 0x000000000b0bb984 */ /* 0x000fe80000000800 */
[----:B------:R-:W0:Y:S02]  /*1b90*/  @!P3 LDS R9, [R10] ;  /* 0x000000000a09b984 */ /* 0x000e240000000800 */
[----:B0-----:R-:W-:-:S07]  /*1ba0*/  @!P3 FFMA R24, R9, R11, R24 ;  /* 0x0000000b0918b223 */ /* 0x001fce0000000018 */
.L_x_179:
[----:B------:R-:W-:Y:S05]  /*1bb0*/  BSYNC.RECONVERGENT B0 ;  /* 0x0000000000007941 */ /* 0x000fea0003800200 */
.L_x_178:
[----:B------:R-:W0:Y:S01]  /*1bc0*/  LDCU UR12, c[0x0][0x398] ;  /* 0x00007300ff0c77ac */ /* 0x000e220008000800 */
[----:B------:R-:W-:Y:S01]  /*1bd0*/  VIADD R8, R25, UR5 ;  /* 0x0000000519087c36 */ /* 0x000fe20008000000 */
[----:B------:R-:W-:Y:S01]  /*1be0*/  MOV R17, UR14 ;  /* 0x0000000e00117c02 */ /* 0x000fe20008000f00 */
[----:B------:R-:W1:Y:S03]  /*1bf0*/  LDCU UR13, c[0x0][0x39c] ;  /* 0x00007380ff0d77ac */ /* 0x000e660008000800 */
[----:B------:R-:W-:Y:S02]  /*1c00*/  ISETP.GE.U32.AND P2, PT, R8, UR14, PT ;  /* 0x0000000e08007c0c */ /* 0x000fe4000bf46070 */
[----:B------:R-:W-:-:S04]  /*1c10*/  IADD3 R8, PT, PT, R26, UR5, RZ ;  /* 0x000000051a087c10 */ /* 0x000fc8000fffe0ff */
[----:B------:R-:W-:Y:S02]  /*1c20*/  ISETP.GE.U32.AND P3, PT, R8, UR14, PT ;  /* 0x0000000e08007c0c */ /* 0x000fe4000bf66070 */
[----:B0-----:R-:W-:Y:S02]  /*1c30*/  ISETP.GE.U32.OR P5, PT, R35, UR12, P2 ;  /* 0x0000000c23007c0c */ /* 0x001fe400097a6470 */
[----:B------:R-:W-:Y:S02]  /*1c40*/  ISETP.GE.U32.OR P2, PT, R3, UR12, P2 ;  /* 0x0000000c03007c0c */ /* 0x000fe40009746470 */
[----:B-1----:R-:W-:Y:S02]  /*1c50*/  ISETP.GE.U32.OR P6, PT, R36, UR13, P3 ;  /* 0x0000000d24007c0c */ /* 0x002fe40009fc6470 */
[----:B------:R-:W-:-:S07]  /*1c60*/  ISETP.GE.U32.OR P3, PT, R0, UR13, P3 ;  /* 0x0000000d00007c0c */ /* 0x000fce0009f66470 */
[----:B------:R-:W0:Y:S02]  /*1c70*/  @!P5 LDC.64 R14, c[0x0][0x380] ;  /* 0x0000e000ff0edb82 */ /* 0x000e240000000a00 */
[----:B------:R-:W-:Y:S01]  /*1c80*/  @!P2 IMAD R16, R17, 0x10, R28 ;  /* 0x000000101110a824 */ /* 0x000fe200078e021c */
[----:B------:R-:W-:-:S04]  /*1c90*/  @!P5 IADD3 R17, PT, PT, R28, UR5, RZ ;  /* 0x000000051c11dc10 */ /* 0x000fc8000fffe0ff */
[----:B------:R-:W-:Y:S01]  /*1ca0*/  @!P2 IADD3 R31, PT, PT, R16, UR5, RZ ;  /* 0x00000005101fac10 */ /* 0x000fe2000fffe0ff */
[----:B------:R-:W1:Y:S01]  /*1cb0*/  @!P2 LDC.64 R12, c[0x0][0x380] ;  /* 0x0000e000ff0cab82 */ /* 0x000e620000000a00 */
[----:B------:R-:W-:-:S05]  /*1cc0*/  IMAD.U32 R16, RZ, RZ, UR14 ;  /* 0x0000000eff107e24 */ /* 0x000fca000f8e00ff */
[----:B------:R-:W-:Y:S02]  /*1cd0*/  @!P3 LEA R16, R16, R29, 0x4 ;  /* 0x0000001d1010b211 */ /* 0x000fe400078e20ff */
[----:B------:R-:W2:Y:S08]  /*1ce0*/  @!P6 LDC.64 R10, c[0x0][0x388] ;  /* 0x0000e200ff0aeb82 */ /* 0x000eb00000000a00 */
[----:B------:R-:W3:Y:S01]  /*1cf0*/  @!P3 LDC.64 R8, c[0x0][0x388] ;  /* 0x0000e200ff08bb82 */ /* 0x000ee20000000a00 */
[----:B0-----:R-:W-:Y:S01]  /*1d00*/  @!P5 IMAD.WIDE.U32 R14, R17, 0x4, R14 ;  /* 0x00000004110ed825 */ /* 0x001fe200078e000e */
[----:B------:R-:W-:-:S05]  /*1d10*/  @!P6 IADD3 R17, PT, PT, R29, UR5, RZ ;  /* 0x000000051d11ec10 */ /* 0x000fca000fffe0ff */
[----:B------:R-:W4:Y:S01]  /*1d20*/  @!P5 LDG.E.CONSTANT R14, desc[UR10][R14.64] ;  /* 0x0000000a0e0ed981 */ /* 0x000f22000c1e9900 */
[----:B-1----:R-:W-:-:S04]  /*1d30*/  @!P2 IMAD.WIDE.U32 R12, R31, 0x4, R12 ;  /* 0x000000041f0ca825 */ /* 0x002fc800078e000c */
[----:B------:R-:W-:Y:S02]  /*1d40*/  @!P3 VIADD R31, R16, UR5 ;  /* 0x00000005101fbc36 */ /* 0x000fe40008000000 */
[----:B------:R0:W5:Y:S01]  /*1d50*/  @!P2 LDG.E.CONSTANT R12, desc[UR10][R12.64] ;  /* 0x0000000a0c0ca981 */ /* 0x000162000c1e9900 */
[----:B--2---:R-:W-:-:S06]  /*1d60*/  @!P6 IMAD.WIDE.U32 R10, R17, 0x4, R10 ;  /* 0x00000004110ae825 */ /* 0x004fcc00078e000a */
[----:B------:R-:W2:Y:S01]  /*1d70*/  @!P6 LDG.E.CONSTANT R10, desc[UR10][R10.64] ;  /* 0x0000000a0a0ae981 */ /* 0x000ea2000c1e9900 */
[----:B---3--:R-:W-:-:S06]  /*1d80*/  @!P3 IMAD.WIDE.U32 R8, R31, 0x4, R8 ;  /* 0x000000041f08b825 */ /* 0x008fcc00078e0008 */
[----:B------:R1:W3:Y:S01]  /*1d90*/  @!P3 LDG.E.CONSTANT R8, desc[UR10][R8.64] ;  /* 0x0000000a0808b981 */ /* 0x0002e2000c1e9900 */
[----:B------:R-:W-:-:S04]  /*1da0*/  LOP3.LUT R27, R27, 0x1, RZ, 0xc, !PT ;  /* 0x000000011b1b7812 */ /* 0x000fc800078e0cff */
[----:B------:R-:W-:-:S04]  /*1db0*/  @!P5 LOP3.LUT R16, R27, 0xffff, RZ, 0xc0, !PT ;  /* 0x0000ffff1b10d812 */ /* 0x000fc800078ec0ff */
[----:B------:R-:W-:Y:S02]  /*1dc0*/  @!P5 LEA R17, R16, R2, 0xa ;  /* 0x000000021011d211 */ /* 0x000fe400078e50ff */
[----:B------:R-:W-:-:S04]  /*1dd0*/  @P5 LOP3.LUT R16, R27, 0xffff, RZ, 0xc0, !PT ;  /* 0x0000ffff1b105812 */ /* 0x000fc800078ec0ff */
[C---:B------:R-:W-:Y:S01]  /*1de0*/  @P5 LEA R15, R16.reuse, R2, 0xa ;  /* 0x00000002100f5211 */ /* 0x040fe200078e50ff */
[C---:B0-----:R-:W-:Y:S01]  /*1df0*/  @!P2 IMAD R13, R16.reuse, 0x400, R7 ;  /* 0x00000400100da824 */ /* 0x041fe200078e0207 */
[C---:B------:R-:W-:Y:S01]  /*1e00*/  @P2 LEA R18, R16.reuse, R7, 0xa ;  /* 0x0000000710122211 */ /* 0x040fe200078e50ff */
[C---:B------:R-:W-:Y:S01]  /*1e10*/  @P6 IMAD R30, R16.reuse, 0x400, R20 ;  /* 0x00000400101e6824 */ /* 0x040fe200078e0214 */
[C---:B-1----:R-:W-:Y:S02]  /*1e20*/  @!P6 LEA R9, R16.reuse, R20, 0xa ;  /* 0x000000141009e211 */ /* 0x042fe400078e50ff */
[CC--:B------:R-:W-:Y:S02]  /*1e30*/  @!P3 LEA R11, R16.reuse, R21.reuse, 0xa ;  /* 0x00000015100bb211 */ /* 0x0c0fe400078e50ff */
[----:B------:R-:W-:Y:S01]  /*1e40*/  @P3 LEA R16, R16, R21, 0xa ;  /* 0x0000001510103211 */ /* 0x000fe200078e50ff */
[----:B------:R-:W-:-:S04]  /*1e50*/  UIADD3 UR5, UPT, UPT, UR5, 0x10, URZ ;  /* 0x0000001005057890 */ /* 0x000fc8000fffe0ff */
[----:B------:R-:W-:Y:S02]  /*1e60*/  UISETP.GE.AND UP0, UPT, UR5, UR14, UPT ;  /* 0x0000000e0500728c */ /* 0x000fe4000bf06270 */
[----:B------:R-:W-:Y:S01]  /*1e70*/  UIADD3 UR4, UPT, UPT, UR4, 0x1, URZ ;  /* 0x0000000104047890 */ /* 0x000fe2000fffe0ff */
        /* <DEDUP_REMOVED lines=10> */
.L_x_159:
[----:B------:R-:W-:Y:S02]  /*1f20*/  ISETP.GE.U32.AND P0, PT, R36, UR13, PT ;  /* 0x0000000d24007c0c */ /* 0x000fe4000bf06070 */
[----:B------:R-:W-:Y:S02]  /*1f30*/  ISETP.GE.U32.AND P1, PT, R0, UR13, PT ;  /* 0x0000000d00007c0c */ /* 0x000fe4000bf26070 */
[C---:B------:R-:W-:Y:S02]  /*1f40*/  ISETP.GE.U32.OR P2, PT, R35.reuse, UR12, P0 ;  /* 0x0000000c23007c0c */ /* 0x040fe40008746470 */
[----:B------:R-:W-:Y:S02]  /*1f50*/  ISETP.GE.U32.OR P3, PT, R35, UR12, P1 ;  /* 0x0000000c23007c0c */ /* 0x000fe40008f66470 */
[C---:B------:R-:W-:Y:S02]  /*1f60*/  ISETP.GE.U32.OR P0, PT, R3.reuse, UR12, P0 ;  /* 0x0000000c03007c0c */ /* 0x040fe40008706470 */
[----:B------:R-:W-:-:S07]  /*1f70*/  ISETP.GE.U32.OR P1, PT, R3, UR12, P1 ;  /* 0x0000000c03007c0c */ /* 0x000fce0008f26470 */
[----:B------:R-:W2:Y:S01]  /*1f80*/  @!P2 LDC.64 R4, c[0x0][0x390] ;  /* 0x0000e400ff04ab82 */ /* 0x000ea20000000a00 */
[C---:B01----:R-:W-:Y:S02]  /*1f90*/  @!P2 IMAD R11, R35.reuse, UR13, R36 ;  /* 0x0000000d230bac24 */ /* 0x043fe4000f8e0224 */
[----:B------:R-:W-:Y:S02]  /*1fa0*/  @!P3 IMAD R35, R35, UR13, R0 ;  /* 0x0000000d2323bc24 */ /* 0x000fe4000f8e0200 */
[----:B------:R-:W-:-:S03]  /*1fb0*/  @!P0 IMAD R13, R3, UR13, R36 ;  /* 0x0000000d030d8c24 */ /* 0x000fc6000f8e0224 */
[----:B------:R-:W0:Y:S08]  /*1fc0*/  @!P3 LDC.64 R6, c[0x0][0x390] ;  /* 0x0000e400ff06bb82 */ /* 0x000e300000000a00 */
[----:B------:R-:W1:Y:S01]  /*1fd0*/  @!P0 LDC.64 R8, c[0x0][0x390] ;  /* 0x0000e400ff088b82 */ /* 0x000e620000000a00 */
[----:B--2---:R-:W-:-:S05]  /*1fe0*/  @!P2 IMAD.WIDE.U32 R4, R11, 0x4, R4 ;  /* 0x000000040b04a825 */ /* 0x004fca00078e0004 */
[----:B------:R2:W-:Y:S01]  /*1ff0*/  @!P2 STG.E desc[UR10][R4.64], R19 ;  /* 0x000000130400a986 */ /* 0x0005e2000c10190a */
[----:B0-----:R-:W-:-:S05]  /*2000*/  @!P3 IMAD.WIDE.U32 R6, R35, 0x4, R6 ;  /* 0x000000042306b825 */ /* 0x001fca00078e0006 */
[----:B------:R2:W-:Y:S01]  /*2010*/  @!P3 STG.E desc[UR10][R6.64], R22 ;  /* 0x000000160600b986 */ /* 0x0005e2000c10190a */
[----:B-1----:R-:W-:-:S05]  /*2020*/  @!P0 IMAD.WIDE.U32 R8, R13, 0x4, R8 ;  /* 0x000000040d088825 */ /* 0x002fca00078e0008 */
[----:B------:R2:W-:Y:S01]  /*2030*/  @!P0 STG.E desc[UR10][R8.64], R23 ;  /* 0x0000001708008986 */ /* 0x0005e2000c10190a */
[----:B------:R-:W-:Y:S05]  /*2040*/  @P1 EXIT ;  /* 0x000000000000194d */ /* 0x000fea0003800000 */
[----:B--2---:R-:W0:Y:S01]  /*2050*/  LDC.64 R4, c[0x0][0x390] ;  /* 0x0000e400ff047b82 */ /* 0x004e220000000a00 */
[----:B------:R-:W-:-:S04]  /*2060*/  IMAD R3, R3, UR13, R0 ;  /* 0x0000000d03037c24 */ /* 0x000fc8000f8e0200 */
[----:B0-----:R-:W-:-:S05]  /*2070*/  IMAD.WIDE.U32 R2, R3, 0x4, R4 ;  /* 0x0000000403027825 */ /* 0x001fca00078e0004 */
[----:B------:R-:W-:Y:S01]  /*2080*/  STG.E desc[UR10][R2.64], R24 ;  /* 0x0000001802007986 */ /* 0x000fe2000c10190a */
[----:B------:R-:W-:Y:S05]  /*2090*/  EXIT ;  /* 0x000000000000794d */ /* 0x000fea0003800000 */
.L_x_185:
        /* <DEDUP_REMOVED lines=14> */
.L_x_908:


//--------------------- .text._Z12abT_gpu_i4j4PKfS0_Pfiii --------------------------
	.section	.text._Z12abT_gpu_i4j4PKfS0_Pfiii,"ax",@progbits
	.align	128
        .global         _Z12abT_gpu_i4j4PKfS0_Pfiii
        .type           _Z12abT_gpu_i4j4PKfS0_Pfiii,@function
        .size           _Z12abT_gpu_i4j4PKfS0_Pfiii,(.L_x_909 - _Z12abT_gpu_i4j4PKfS0_Pfiii)
        .other          _Z12abT_gpu_i4j4PKfS0_Pfiii,@"STO_CUDA_ENTRY STV_DEFAULT"
_Z12abT_gpu_i4j4PKfS0_Pfiii:
.text._Z12abT_gpu_i4j4PKfS0_Pfiii:
        /* <DEDUP_REMOVED lines=27> */
[----:B------:R-:W-:Y:S01]  /*01b0*/  IADD3 R0, PT, PT, R24, 0x10, RZ ;  /* 0x0000001018007810 */ /* 0x000fe20007ffe0ff */
[----:B------:R-:W-:Y:S01]  /*01c0*/  IMAD.MOV.U32 R47, RZ, RZ, RZ ;  /* 0x000000ffff2f7224 */ /* 0x000fe200078e00ff */
[----:B------:R-:W-:Y:S02]  /*01d0*/  IADD3 R26, PT, PT, R25, 0x10, RZ ;  /* 0x00000010191a7810 */ /* 0x000fe40007ffe0ff */
[----:B------:R-:W-:Y:S02]  /*01e0*/  CS2R R22, SRZ ;  /* 0x0000000000167805 */ /* 0x000fe4000001ff00 */
[----:B------:R-:W-:Y:S02]  /*01f0*/  CS2R R20, SRZ ;  /* 0x0000000000147805 */ /* 0x000fe4000001ff00 */
[----:B------:R-:W-:-:S02]  /*0200*/  CS2R R10, SRZ ;  /* 0x00000000000a7805 */ /* 0x000fc4000001ff00 */
[----:B------:R-:W-:Y:S02]  /*0210*/  CS2R R8, SRZ ;  /* 0x0000000000087805 */ /* 0x000fe4000001ff00 */
[----:B------:R-:W-:Y:S02]  /*0220*/  CS2R R6, SRZ ;  /* 0x0000000000067805 */ /* 0x000fe4000001ff00 */
[----:B------:R-:W-:Y:S01]  /*0230*/  CS2R R4, SRZ ;  /* 0x0000000000047805 */ /* 0x000fe2000001ff00 */
[----:B------:R-:W-:Y:S01]  /*0240*/  IMAD.MOV.U32 R27, RZ, RZ, RZ ;  /* 0x000000ffff1b7224 */ /* 0x000fe200078e00ff */
[----:B0-----:R-:W-:Y:S01]  /*0250*/  ISETP.GE.U32.AND P0, PT, R25, UR4, PT ;  /* 0x0000000419007c0c */ /* 0x001fe2000bf06070 */
[----:B------:R-:W-:Y:S02]  /*0260*/  UMOV UR4, 0x400 ;  /* 0x0000040000047882 */ /* 0x000fe40000000000 */
[----:B------:R-:W-:Y:S01]  /*0270*/  UIADD3 UR6, UPT, UPT, UR4, 0x800, URZ ;  /* 0x0000080004067890 */ /* 0x000fe2000fffe0ff */
[----:B------:R-:W-:Y:S01]  /*0280*/  ISETP.LT.U32.AND P4, PT, R0, UR5, !P0 ;  /* 0x0000000500007c0c */ /* 0x000fe2000c781070 */
[----:B------:R-:W-:Y:S01]  /*0290*/  UIADD3 UR7, UPT, UPT, UR4, 0xc00, URZ ;  /* 0x00000c0004077890 */ /* 0x000fe2000fffe0ff */
[----:B------:R-:W-:Y:S01]  /*02a0*/  ISETP.LT.U32.AND P3, PT, R2, UR5, !P0 ;  /* 0x0000000502007c0c */ /* 0x000fe2000c761070 */
[----:B-1----:R-:W-:Y:S01]  /*02b0*/  ULEA UR14, UR11, UR4, 0x18 ;  /* 0x000000040b0e7291 */ /* 0x002fe2000f8ec0ff */
[----:B------:R-:W-:Y:S01]  /*02c0*/  ISETP.LT.U32.AND P0, PT, R24, UR5, !P0 ;  /* 0x0000000518007c0c */ /* 0x000fe2000c701070 */
[----:B------:R-:W-:Y:S01]  /*02d0*/  UIADD3 UR5, UPT, UPT, UR4, 0x400, URZ ;  /* 0x0000040004057890 */ /* 0x000fe2000fffe0ff */
[----:B------:R-:W-:Y:S01]  /*02e0*/  CS2R R2, SRZ ;  /* 0x0000000000027805 */ /* 0x000fe2000001ff00 */
[----:B------:R-:W-:Y:S01]  /*02f0*/  UIADD3 UR8, UPT, UPT, UR4, 0x1000, URZ ;  /* 0x0000100004087890 */ /* 0x000fe2000fffe0ff */
[----:B------:R-:W-:Y:S01]  /*0300*/  P2R R36, PR, RZ, 0x1 ;  /* 0x00000001ff247803 */ /* 0x000fe20000000000 */
[----:B------:R-:W-:Y:S01]  /*0310*/  UIADD3 UR9, UPT, UPT, UR4, 0x1400, URZ ;  /* 0x0000140004097890 */ /* 0x000fe2000fffe0ff */
[----:B------:R-:W-:Y:S01]  /*0320*/  MOV R0, RZ ;  /* 0x000000ff00007202 */ /* 0x000fe20000000f00 */
[----:B------:R-:W-:Y:S01]  /*0330*/  UIADD3 UR10, UPT, UPT, UR4, 0x1800, URZ ;  /* 0x00001800040a7890 */ /* 0x000fe2000fffe0ff */
[----:B------:R-:W-:Y:S01]  /*0340*/  LEA R28, R12, UR14, 0x6 ;  /* 0x0000000e0c1c7c11 */ /* 0x000fe2000f8e30ff */
[----:B------:R-:W-:-:S02]  /*0350*/  UIADD3 UR4, UPT, UPT, UR4, 0x1c00, URZ ;  /* 0x00001c0004047890 */ /* 0x000fc4000fffe0ff */
[----:B------:R-:W-:Y:S02]  /*0360*/  ULEA UR5, UR11, UR5, 0x18 ;  /* 0x000000050b057291 */ /* 0x000fe4000f8ec0ff */
[----:B------:R-:W-:Y:S02]  /*0370*/  ULEA UR6, UR11, UR6, 0x18 ;  /* 0x000000060b067291 */ /* 0x000fe4000f8ec0ff */
[----:B------:R-:W-:Y:S02]  /*0380*/  ULEA UR7, UR11, UR7, 0x18 ;  /* 0x000000070b077291 */ /* 0x000fe4000f8ec0ff */
[----:B------:R-:W-:Y:S01]  /*0390*/  ULEA UR8, UR11, UR8, 0x18 ;  /* 0x000000080b087291 */ /* 0x000fe2000f8ec0ff */
[C---:B------:R-:W-:Y:S01]  /*03a0*/  LEA R29, R12.reuse, UR5, 0x6 ;  /* 0x000000050c1d7c11 */ /* 0x040fe2000f8e30ff */
[----:B------:R-:W-:Y:S01]  /*03b0*/  ULEA UR9, UR11, UR9, 0x18 ;  /* 0x000000090b097291 */ /* 0x000fe2000f8ec0ff */
[C---:B------:R-:W-:Y:S01]  /*03c0*/  LEA R30, R12.reuse, UR6, 0x6 ;  /* 0x000000060c1e7c11 */ /* 0x040fe2000f8e30ff */
[----:B------:R-:W-:Y:S01]  /*03d0*/  ULEA UR10, UR11, UR10, 0x18 ;  /* 0x0000000a0b0a7291 */ /* 0x000fe2000f8ec0ff */
[----:B------:R-:W-:Y:S01]  /*03e0*/  LEA R31, R12, UR7, 0x6 ;  /* 0x000000070c1f7c11 */ /* 0x000fe2000f8e30ff */
[----:B------:R-:W-:Y:S01]  /*03f0*/  ULEA UR4, UR11, UR4, 0x18 ;  /* 0x000000040b047291 */ /* 0x000fe2000f8ec0ff */
[----:B------:R-:W-:-:S02]  /*0400*/  LEA R32, R35, UR8, 0x6 ;  /* 0x0000000823207c11 */ /* 0x000fc4000f8e30ff */
[C---:B------:R-:W-:Y:S02]  /*0410*/  LEA R33, R35.reuse, UR9, 0x6 ;  /* 0x0000000923217c11 */ /* 0x040fe4000f8e30ff */
[C---:B------:R-:W-:Y:S02]  /*0420*/  LEA R34, R35.reuse, UR10, 0x6 ;  /* 0x0000000a23227c11 */ /* 0x040fe4000f8e30ff */
[----:B------:R-:W-:Y:S01]  /*0430*/  LEA R35, R35, UR4, 0x6 ;  /* 0x0000000423237c11 */ /* 0x000fe2000f8e30ff */
[----:B------:R-:W-:-:S06]  /*0440*/  UMOV UR4, URZ ;  /* 0x000000ff00047c82 */ /* 0x000fcc0008000000 */
.L_x_283:
[----:B0-----:R-:W0:Y:S01]  /*0450*/  S2R R18, SR_TID.X ;  /* 0x0000000000127919 */ /* 0x001e220000002100 */
[----:B------:R-:W1:Y:S01]  /*0460*/  LDCU UR5, c[0x0][0x3a0] ;  /* 0x00007400ff0577ac */ /* 0x000e620008000800 */
[----:B------:R-:W2:Y:S01]  /*0470*/  LDC R44, c[0x0][0x3a0] ;  /* 0x0000e800ff2c7b82 */ /* 0x000ea20000000800 */
[----:B------:R-:W-:Y:S01]  /*0480*/  IMAD.MOV.U32 R37, RZ, RZ, R27 ;  /* 0x000000ffff257224 */ /* 0x000fe200078e001b */
[C---:B------:R-:W-:Y:S01]  /*0490*/  IADD3 R38, PT, PT, R25.reuse, 0x20, RZ ;  /* 0x0000002019267810 */ /* 0x040fe20007ffe0ff */
[----:B------:R-:W3:Y:S01]  /*04a0*/  LDCU UR16, c[0x0][0x398] ;  /* 0x00007300ff1077ac */ /* 0x000ee20008000800 */
[----:B------:R-:W-:Y:S01]  /*04b0*/  MOV R43, RZ ;  /* 0x000000ff002b7202 */ /* 0x000fe20000000f00 */
[----:B------:R-:W-:Y:S01]  /*04c0*/  HFMA2 R45, -RZ, RZ, 0, 0 ;  /* 0x00000000ff2d7431 */ /* 0x000fe200000001ff */
[----:B------:R-:W4:Y:S01]  /*04d0*/  S2R R46, SR_TID.Y ;  /* 0x00000000002e7919 */ /* 0x000f220000002200 */
[----:B------:R-:W5:Y:S01]  /*04e0*/  LDCU UR17, c[0x0][0x39c] ;  /* 0x00007380ff1177ac */ /* 0x000f620008000800 */
[----:B------:R-:W-:Y:S01]  /*04f0*/  ISETP.NE.AND P6, PT, R36, RZ, PT ;  /* 0x000000ff2400720c */ /* 0x000fe20003fc5270 */
[----:B--2---:R-:W-:-:S02]  /*0500*/  IMAD R40, R25, R44, RZ ;  /* 0x0000002c19287224 */ /* 0x004fc400078e02ff */
[----:B------:R-:W-:Y:S01]  /*0510*/  IMAD.SHL.U32 R19, R44, 0x10, RZ ;  /* 0x000000102c137824 */ /* 0x000fe200078e00ff */
[C---:B0-----:R-:W-:Y:S01]  /*0520*/  IADD3 R12, PT, PT, R18.reuse, R27, RZ ;  /* 0x0000001b120c7210 */ /* 0x041fe20007ffe0ff */
[----:B------:R-:W-:-:S03]  /*0530*/  IMAD.IADD R39, R18, 0x1, R37 ;  /* 0x0000000112277824 */ /* 0x000fc600078e0225 */
[----:B-1----:R-:W-:-:S04]  /*0540*/  ISETP.GE.U32.AND P0, PT, R12, UR5, PT ;  /* 0x000000050c007c0c */ /* 0x002fc8000bf06070 */
[----:B---3--:R-:W-:Y:S02]  /*0550*/  ISETP.GE.U32.OR P2, PT, R25, UR16, P0 ;  /* 0x0000001019007c0c */ /* 0x008fe40008746470 */
[----:B------:R-:W-:Y:S02]  /*0560*/  ISETP.GE.U32.OR P5, PT, R26, UR16, P0 ;  /* 0x000000101a007c0c */ /* 0x000fe400087a6470 */
[----:B------:R-:W-:-:S09]  /*0570*/  ISETP.GE.U32.OR P1, PT, R38, UR16, P0 ;  /* 0x0000001026007c0c */ /* 0x000fd20008726470 */
[----:B------:R-:W0:Y:S01]  /*0580*/  @!P2 LDC.64 R12, c[0x0][0x380] ;  /* 0x0000e000ff0cab82 */ /* 0x000e220000000a00 */
[----:B------:R-:W-:-:S07]  /*0590*/  @!P2 IADD3 R17, PT, PT, R40, R39, RZ ;  /* 0x000000272811a210 */ /* 0x000fce0007ffe0ff */
[----:B------:R-:W1:Y:S01]  /*05a0*/  @!P5 LDC.64 R14, c[0x0][0x380] ;  /* 0x0000e000ff0edb82 */ /* 0x000e620000000a00 */
[----:B0-----:R-:W-:-:S04]  /*05b0*/  @!P2 IMAD.WIDE.U32 R16, R17, 0x4, R12 ;  /* 0x000000041110a825 */ /* 0x001fc800078e000c */
[----:B------:R-:W-:Y:S01]  /*05c0*/  IMAD R12, R25, R44, R19 ;  /* 0x0000002c190c7224 */ /* 0x000fe200078e0213 */
[----:B------:R-:W-:Y:S01]  /*05d0*/  LEA R42, R44, R40, 0x5 ;  /* 0x000000282c2a7211 */ /* 0x000fe200078e28ff */
[----:B------:R0:W2:Y:S02]  /*05e0*/  @!P2 LDG.E.CONSTANT R43, desc[UR12][R16.64] ;  /* 0x0000000c102ba981 */ /* 0x0000a4000c1e9900 */
[----:B------:R-:W-:Y:S02]  /*05f0*/  @!P5 IMAD.IADD R41, R12, 0x1, R39 ;  /* 0x000000010c29d824 */ /* 0x000fe400078e0227 */
[----:B------:R-:W3:Y:S02]  /*0600*/  @!P1 LDC.64 R12, c[0x0][0x380] ;  /* 0x0000e000ff0c9b82 */ /* 0x000ee40000000a00 */
[----:B-1----:R-:W-:-:S04]  /*0610*/  @!P5 IMAD.WIDE.U32 R14, R41, 0x4, R14 ;  /* 0x00000004290ed825 */ /* 0x002fc800078e000e */
[----:B------:R-:W-:Y:S01]  /*0620*/  VIADD R41, R25, 0x30 ;  /* 0x0000003019297836 */ /* 0x000fe20000000000 */
[----:B0-----:R-:W-:Y:S01]  /*0630*/  MOV R16, RZ ;  /* 0x000000ff00107202 */ /* 0x001fe20000000f00 */
[----:B------:R0:W2:Y:S03]  /*0640*/  @!P5 LDG.E.CONSTANT R45, desc[UR12][R14.64] ;  /* 0x0000000c0e2dd981 */ /* 0x0000a6000c1e9900 */
[----:B------:R-:W-:Y:S01]  /*0650*/  ISETP.GE.U32.OR P0, PT, R41, UR16, P0 ;  /* 0x0000001029007c0c */ /* 0x000fe20008706470 */
[----:B------:R-:W-:-:S04]  /*0660*/  @!P1 IMAD.IADD R41, R42, 0x1, R39 ;  /* 0x000000012a299824 */ /* 0x000fc800078e0227 */
[----:B---3--:R-:W-:-:S08]  /*0670*/  @!P1 IMAD.WIDE.U32 R40, R41, 0x4, R12 ;  /* 0x0000000429289825 */ /* 0x008fd000078e000c */
[----:B------:R-:W0:Y:S01]  /*0680*/  @!P0 LDC.64 R12, c[0x0][0x380] ;  /* 0x0000e000ff0c8b82 */ /* 0x000e220000000a00 */
[----:B------:R1:W3:Y:S01]  /*0690*/  @!P1 LDG.E.CONSTANT R16, desc[UR12][R40.64] ;  /* 0x0000000c28109981 */ /* 0x0002e2000c1e9900 */
[----:B------:R-:W-:Y:S02]  /*06a0*/  IMAD.IADD R42, R19, 0x1, R42 ;  /* 0x00000001132a7824 */ /* 0x000fe400078e022a */
[----:B------:R-:W-:-:S03]  /*06b0*/  IMAD.MOV.U32 R48, RZ, RZ, RZ ;  /* 0x000000ffff307224 */ /* 0x000fc600078e00ff */
[----:B------:R-:W-:-:S05]  /*06c0*/  @!P0 IADD3 R39, PT, PT, R42, R39, RZ ;  /* 0x000000272a278210 */ /* 0x000fca0007ffe0ff */
[----:B0-----:R-:W-:Y:S01]  /*06d0*/  @!P0 IMAD.WIDE.U32 R14, R39, 0x4, R12 ;  /* 0x00000004270e8825 */ /* 0x001fe200078e000c */
[----:B----4-:R-:W-:-:S04]  /*06e0*/  IADD3 R12, PT, PT, R46, R37, RZ ;  /* 0x000000252e0c7210 */ /* 0x010fc80007ffe0ff */
[----:B------:R0:W4:Y:S01]  /*06f0*/  @!P0 LDG.E.CONSTANT R48, desc[UR12][R14.64] ;  /* 0x0000000c0e308981 */ /* 0x000122000c1e9900 */
[----:B------:R-:W-:Y:S01]  /*0700*/  ISETP.GE.U32.AND P0, PT, R12, UR5, PT ;  /* 0x000000050c007c0c */ /* 0x000fe2000bf06070 */
[C---:B-1----:R-:W-:Y:S01]  /*0710*/  IMAD R41, R24.reuse, R44, RZ ;  /* 0x0000002c18297224 */ /* 0x042fe200078e02ff */
[----:B------:R-:W-:Y:S01]  /*0720*/  IADD3 R39, PT, PT, R24, 0x10, RZ ;  /* 0x0000001018277810 */ /* 0x000fe20007ffe0ff */
[----:B------:R-:W-:Y:S01]  /*0730*/  IMAD.IADD R42, R46, 0x1, R37 ;  /* 0x000000012e2a7824 */ /* 0x000fe200078e0225 */
[----:B-----5:R-:W-:Y:S01]  /*0740*/  ISETP.GE.U32.OR P1, PT, R24, UR17, P0 ;  /* 0x0000001118007c0c */ /* 0x020fe20008726470 */
[C---:B------:R-:W-:Y:S01]  /*0750*/  IMAD R40, R18.reuse, 0x4, R28 ;  /* 0x0000000412287824 */ /* 0x040fe200078e021c */
[----:B------:R-:W-:Y:S01]  /*0760*/  ISETP.GE.U32.OR P2, PT, R39, UR17, P0 ;  /* 0x0000001127007c0c */ /* 0x000fe20008746470 */
[C---:B------:R-:W-:Y:S01]  /*0770*/  IMAD R17, R18.reuse, 0x4, R30 ;  /* 0x0000000412117824 */ /* 0x040fe200078e021e */
[----:B------:R-:W-:-:S09]  /*0780*/  LEA R50, R18, R29, 0x2 ;  /* 0x0000001d12327211 */ /* 0x000fd200078e10ff */
[----:B------:R-:W1:Y:S01]  /*0790*/  @!P1 LDC.64 R12, c[0x0][0x388] ;  /* 0x0000e200ff0c9b82 */ /* 0x000e620000000a00 */
[----:B0-----:R-:W-:-:S05]  /*07a0*/  @!P1 IADD3 R15, PT, PT, R41, R42, RZ ;  /* 0x0000002a290f9210 */ /* 0x001fca0007ffe0ff */
[----:B-1----:R-:W-:Y:S02]  /*07b0*/  @!P1 IMAD.WIDE.U32 R14, R15, 0x4, R12 ;  /* 0x000000040f0e9825 */ /* 0x002fe400078e000c */
[----:B------:R-:W0:Y:S01]  /*07c0*/  @!P2 LDC.64 R12, c[0x0][0x388] ;  /* 0x0000e200ff0cab82 */ /* 0x000e220000000a00 */
[----:B--2---:R1:W-:Y:S02]  /*07d0*/  STS [R40], R43 ;  /* 0x0000002b28007388 */ /* 0x0043e40000000800 */
[----:B-1----:R-:W-:Y:S02]  /*07e0*/  IMAD.MOV.U32 R43, RZ, RZ, RZ ;  /* 0x000000ffff2b7224 */ /* 0x002fe400078e00ff */
[----:B------:R-:W-:Y:S01]  /*07f0*/  VIADD R40, R24, 0x20 ;  /* 0x0000002018287836 */ /* 0x000fe20000000000 */
[----:B------:R-:W-:Y:S04]  /*0800*/  STS [R50], R45 ;  /* 0x0000002d32007388 */ /* 0x000fe80000000800 */
[----:B------:R1:W2:Y:S01]  /*0810*/  @!P1 LDG.E.CONSTANT R43, desc[UR12][R14.64] ;  /* 0x0000000c0e2b9981 */ /* 0x0002a2000c1e9900 */
[----:B------:R-:W-:-:S03]  /*0820*/  ISETP.GE.U32.OR P1, PT, R40, UR17, P0 ;  /* 0x0000001128007c0c */ /* 0x000fc60008726470 */
[----:B---3--:R3:W-:Y:S02]  /*0830*/  STS [R17], R16 ;  /* 0x0000001011007388 */ /* 0x0087e40000000800 */
[----:B---3--:R-:W-:-:S05]  /*0840*/  IMAD R17, R24, R44, R19 ;  /* 0x0000002c18117224 */ /* 0x008fca00078e0213 */
[----:B------:R-:W-:-:S05]  /*0850*/  @!P2 IADD3 R17, PT, PT, R17, R42, RZ ;  /* 0x0000002a1111a210 */ /* 0x000fca0007ffe0ff */
[----:B0-----:R-:W-:Y:S02]  /*0860*/  @!P2 IMAD.WIDE.U32 R16, R17, 0x4, R12 ;  /* 0x000000041110a825 */ /* 0x001fe400078e000c */
[----:B------:R-:W0:Y:S01]  /*0870*/  @!P1 LDC.64 R12, c[0x0][0x388] ;  /* 0x0000e200ff0c9b82 */ /* 0x000e220000000a00 */
[----:B------:R-:W-:Y:S01]  /*0880*/  LEA R50, R44, R41, 0x5 ;  /* 0x000000292c327211 */ /* 0x000fe200078e28ff */
[----:B------:R-:W-:-:S05]  /*0890*/  VIADD R41, R24, 0x30 ;  /* 0x0000003018297836 */ /* 0x000fca0000000000 */
[----:B------:R-:W-:Y:S01]  /*08a0*/  ISETP.GE.U32.OR P0, PT, R41, UR17, P0 ;  /* 0x0000001129007c0c */ /* 0x000fe20008706470 */
[----:B-1----:R-:W-:Y:S02]  /*08b0*/  @!P1 IMAD.IADD R15, R50, 0x1, R42 ;  /* 0x00000001320f9824 */ /* 0x002fe400078e022a */
[----:B------:R-:W-:Y:S01]  /*08c0*/  IMAD.MOV.U32 R45, RZ, RZ, RZ ;  /* 0x000000ffff2d7224 */ /* 0x000fe200078e00ff */
[----:B------:R-:W-:Y:S01]  /*08d0*/  IADD3 R19, PT, PT, R19, R50, RZ ;  /* 0x0000003213137210 */ /* 0x000fe20007ffe0ff */
[----:B------:R-:W-:-:S04]  /*08e0*/  HFMA2 R44, -RZ, RZ, 0, 0 ;  /* 0x00000000ff2c7431 */ /* 0x000fc800000001ff */
[----:B------:R1:W3:Y:S01]  /*08f0*/  @!P2 LDG.E.CONSTANT R45, desc[UR12][R16.64] ;  /* 0x0000000c102da981 */ /* 0x0002e2000c1e9900 */
[----:B0-----:R-:W-:-:S03]  /*0900*/  @!P1 IMAD.WIDE.U32 R14, R15, 0x4, R12 ;  /* 0x000000040f0e9825 */ /* 0x001fc600078e000c */
[----:B------:R-:W0:Y:S01]  /*0910*/  @!P0 LDC.64 R12, c[0x0][0x388] ;  /* 0x0000e200ff0c8b82 */ /* 0x000e220000000a00 */
[----:B-1----:R-:W-:Y:S01]  /*0920*/  @!P0 IMAD.IADD R17, R19, 0x1, R42 ;  /* 0x0000000113118824 */ /* 0x002fe200078e022a */
[----:B------:R1:W5:Y:S03]  /*0930*/  @!P1 LDG.E.CONSTANT R44, desc[UR12][R14.64] ;  /* 0x0000000c0e2c9981 */ /* 0x000366000c1e9900 */
[----:B0-----:R-:W-:Y:S01]  /*0940*/  @!P0 IMAD.WIDE.U32 R12, R17, 0x4, R12 ;  /* 0x00000004110c8825 */ /* 0x001fe200078e000c */
[----:B------:R-:W-:-:S06]  /*0950*/  MOV R17, RZ ;  /* 0x000000ff00117202 */ /* 0x000fcc0000000f00 */
[----:B------:R-:W5:Y:S01]  /*0960*/  @!P0 LDG.E.CONSTANT R17, desc[UR12][R12.64] ;  /* 0x0000000c0c118981 */ /* 0x000f62000c1e9900 */
[----:B-1----:R-:W-:-:S04]  /*0970*/  IADD3 R14, PT, PT, R27, 0x10, RZ ;  /* 0x000000101b0e7810 */ /* 0x002fc80007ffe0ff */
[----:B------:R-:W-:-:S04]  /*0980*/  VIMNMX R16, PT, PT, R14, UR5, PT ;  /* 0x000000050e107c48 */ /* 0x000fc8000bfe0100 */
[----:B------:R-:W-:-:S04]  /*0990*/  VIADDMNMX R15, R27, 0x1, R16, !PT ;  /* 0x000000011b0f7846 */ /* 0x000fc80007800110 */
[----:B------:R-:W-:Y:S02]  /*09a0*/  R2UR UR9, R15 ;  /* 0x000000000f0972ca */ /* 0x000fe400000e0000 */
[----:B------:R-:W-:Y:S01]  /*09b0*/  LEA R49, R18, R31, 0x2 ;  /* 0x0000001f12317211 */ /* 0x000fe200078e10ff */
[C---:B------:R-:W-:Y:S01]  /*09c0*/  IMAD R42, R46.reuse, 0x4, R32 ;  /* 0x000000042e2a7824 */ /* 0x040fe200078e0220 */
[C---:B------:R-:W-:Y:S01]  /*09d0*/  LEA R15, R46.reuse, R34, 0x2 ;  /* 0x000000222e0f7211 */ /* 0x040fe200078e10ff */
[----:B------:R-:W-:Y:S02]  /*09e0*/  IMAD R16, R46, 0x4, R33 ;  /* 0x000000042e107824 */ /* 0x000fe400078e0221 */
[----:B----4-:R0:W-:Y:S06]  /*09f0*/  STS [R49], R48 ;  /* 0x0000003031007388 */ /* 0x0101ec0000000800 */
[----:B------:R-:W-:-:S02]  /*0a00*/  ULOP3.LUT UR11, UR9, 0x7, URZ, 0xc0, !UPT ;  /* 0x00000007090b7892 */ /* 0x000fc4000f8ec0ff */
[----:B------:R-:W-:Y:S01]  /*0a10*/  UIMAD UR14, UR4, -0x10, UR9 ;  /* 0xfffffff0040e78a4 */ /* 0x000fe2000f8e0209 */
[----:B0-----:R-:W-:Y:S01]  /*0a20*/  IMAD R48, R46, 0x4, R35 ;  /* 0x000000042e307824 */ /* 0x001fe200078e0223 */
[----:B------:R-:W-:Y:S01]  /*0a30*/  ULOP3.LUT UR10, UR9, 0x3, URZ, 0xc0, !UPT ;  /* 0x00000003090a7892 */ /* 0x000fe2000f8ec0ff */
[----:B------:R-:W-:Y:S01]  /*0a40*/  ISETP.GE.AND P2, PT, R14, UR5, PT ;  /* 0x000000050e007c0c */ /* 0x000fe2000bf46270 */
[----:B------:R-:W-:Y:S01]  /*0a50*/  UIADD3 UR15, UPT, UPT, UR14, -0x1, URZ ;  /* 0xffffffff0e0f7890 */ /* 0x000fe2000fffe0ff */
[----:B------:R-:W-:Y:S01]  /*0a60*/  BSSY.RECONVERGENT B0, `(.L_x_187) ;  /* 0x0000058000007945 */ /* 0x000fe20003800200 */
[----:B------:R-:W-:Y:S01]  /*0a70*/  IMAD.MOV.U32 R27, RZ, RZ, R14 ;  /* 0x000000ffff1b7224 */ /* 0x000fe200078e000e */
[----:B--2---:R0:W-:Y:S02]  /*0a80*/  STS [R42], R43 ;  /* 0x0000002b2a007388 */ /* 0x0041e40000000800 */
[----:B0-----:R-:W-:-:S04]  /*0a90*/  MOV R42, UR11 ;  /* 0x0000000b002a7c02 */ /* 0x001fc80008000f00 */
[----:B------:R-:W-:Y:S01]  /*0aa0*/  IADD3 R42, PT, PT, R42, -0x1, RZ ;  /* 0xffffffff2a2a7810 */ /* 0x000fe20007ffe0ff */
[----:B---3--:R0:W-:Y:S04]  /*0ab0*/  STS [R16], R45 ;  /* 0x0000002d10007388 */ /* 0x0081e80000000800 */
[----:B-----5:R0:W-:Y:S04]  /*0ac0*/  STS [R15], R44 ;  /* 0x0000002c0f007388 */ /* 0x0201e80000000800 */
[----:B------:R0:W-:Y:S01]  /*0ad0*/  STS [R48], R17 ;  /* 0x0000001130007388 */ /* 0x0001e20000000800 */
[----:B------:R-:W-:Y:S06]  /*0ae0*/  BAR.SYNC.DEFER_BLOCKING 0x0 ;  /* 0x0000000000007b1d */ /* 0x000fec0000010000 */
[----:B------:R-:W-:Y:S05]  /*0af0*/  @!P6 BRA `(.L_x_188) ;  /* 0x000000040038e947 */ /* 0x000fea0003800000 */
[----:B------:R-:W-:Y:S01]  /*0b00*/  IMAD.U32 R12, RZ, RZ, UR15 ;  /* 0x0000000fff0c7e24 */ /* 0x000fe2000f8e00ff */
[----:B------:R-:W-:Y:S01]  /*0b10*/  UISETP.NE.AND UP1, UPT, UR11, URZ, UPT ;  /* 0x000000ff0b00728c */ /* 0x000fe2000bf25270 */
[----:B0-----:R-:W-:-:S03]  /*0b20*/  MOV R44, R37 ;  /* 0x00000025002c7202 */ /* 0x001fc60000000f00 */
[----:B------:R-:W-:-:S13]  /*0b30*/  ISETP.GE.U32.AND P0, PT, R12, 0x7, PT ;  /* 0x000000070c00780c */ /* 0x000fda0003f06070 */
[----:B------:R-:W-:Y:S05]  /*0b40*/  @!P0 BRA `(.L_x_189) ;  /* 0x0000000000788947 */ /* 0x000fea0003800000 */
[----:B------:R-:W0:Y:S01]  /*0b50*/  S2UR UR7, SR_CgaCtaId ;  /* 0x00000000000779c3 */ /* 0x000e220000008800 */
[----:B------:R-:W-:Y:S01]  /*0b60*/  UMOV UR6, 0x400 ;  /* 0x0000040000067882 */ /* 0x000fe20000000000 */
[----:B------:R-:W-:Y:S01]  /*0b70*/  ULEA UR5, UR4, UR11, 0x4 ;  /* 0x0000000b04057291 */ /* 0x000fe2000f8e20ff */
[----:B------:R-:W-:Y:S01]  /*0b80*/  IMAD.MOV.U32 R44, RZ, RZ, R37 ;  /* 0x000000ffff2c7224 */ /* 0x000fe200078e0025 */
[----:B------:R-:W-:Y:S02]  /*0b90*/  UIADD3 UR8, UPT, UPT, UR6, 0x1000, URZ ;  /* 0x0000100006087890 */ /* 0x000fe4000fffe0ff */
[----:B------:R-:W-:Y:S02]  /*0ba0*/  UIADD3 UR5, UPT, UPT, -UR9, UR5, URZ ;  /* 0x0000000509057290 */ /* 0x000fe4000fffe1ff */
[----:B0-----:R-:W-:Y:S02]  /*0bb0*/  ULEA UR8, UR7, UR8, 0x18 ;  /* 0x0000000807087291 */ /* 0x001fe4000f8ec0ff */
[----:B------:R-:W-:-:S04]  /*0bc0*/  ULEA UR6, UR7, UR6, 0x18 ;  /* 0x0000000607067291 */ /* 0x000fc8000f8ec0ff */
[----:B------:R-:W-:Y:S02]  /*0bd0*/  LEA R32, R18, UR8, 0x6 ;  /* 0x0000000812207c11 */ /* 0x000fe4000f8e30ff */
[----:B------:R-:W-:-:S03]  /*0be0*/  LEA R28, R46, UR6, 0x6 ;  /* 0x000000062e1c7c11 */ /* 0x000fc6000f8e30ff */
[----:B------:R-:W-:Y:S01]  /*0bf0*/  VIADD R45, R32, 0x10 ;  /* 0x00000010202d7836 */ /* 0x000fe20000000000 */
[----:B------:R-:W-:-:S07]  /*0c00*/  IADD3 R43, PT, PT, R28, 0x10, RZ ;  /* 0x000000101c2b7810 */ /* 0x000fce0007ffe0ff */
.L_x_190:
[----:B------:R-:W-:Y:S01]  /*0c10*/  LDS.128 R12, [R43+-0x10] ;  /* 0xfffff0002b0c7984 */ /* 0x000fe20000000c00 */
[----:B------:R-:W-:Y:S01]  /*0c20*/  UIADD3 UR5, UPT, UPT, UR5, 0x8, URZ ;  /* 0x0000000805057890 */ /* 0x000fe2000fffe0ff */
[----:B------:R-:W-:Y:S02]  /*0c30*/  IADD3 R44, PT, PT, R44, 0x8, RZ ;  /* 0x000000082c2c7810 */ /* 0x000fe40007ffe0ff */
[----:B------:R-:W0:Y:S01]  /*0c40*/  LDS.128 R16, [R45+-0x10] ;  /* 0xfffff0002d107984 */ /* 0x000e220000000c00 */
[----:B------:R-:W-:Y:S01]  /*0c50*/  UISETP.NE.AND UP0, UPT, UR5, URZ, UPT ;  /* 0x000000ff0500728c */ /* 0x000fe2000bf05270 */
[----:B0-----:R-:W-:-:S04]  /*0c60*/  FFMA R12, R12, R16, R47 ;  /* 0x000000100c0c7223 */ /* 0x001fc8000000002f */
[----:B------:R-:W-:-:S04]  /*0c70*/  FFMA R13, R13, R17, R12 ;  /* 0x000000110d0d7223 */ /* 0x000fc8000000000c */
[----:B------:R-:W-:-:S04]  /*0c80*/  FFMA R14, R14, R18, R13 ;  /* 0x000000120e0e7223 */ /* 0x000fc8000000000d */
[----:B------:R-:W-:Y:S02]  /*0c90*/  FFMA R47, R15, R19, R14 ;  /* 0x000000130f2f7223 */ /* 0x000fe4000000000e */
[----:B------:R0:W-:Y:S04]  /*0ca0*/  LDS.128 R12, [R43] ;  /* 0x000000002b0c7984 */ /* 0x0001e80000000c00 */
[----:B------:R1:W2:Y:S01]  /*0cb0*/  LDS.128 R16, [R45] ;  /* 0x000000002d107984 */ /* 0x0002a20000000c00 */
[----:B0-----:R-:W-:Y:S01]  /*0cc0*/  VIADD R43, R43, 0x20 ;  /* 0x000000202b2b7836 */ /* 0x001fe20000000000 */
[----:B-1----:R-:W-:Y:S01]  /*0cd0*/  IADD3 R45, PT, PT, R45, 0x20, RZ ;  /* 0x000000202d2d7810 */ /* 0x002fe20007ffe0ff */
[----:B--2---:R-:W-:-:S04]  /*0ce0*/  FFMA R12, R12, R16, R47 ;  /* 0x000000100c0c7223 */ /* 0x004fc8000000002f */
[----:B------:R-:W-:-:S04]  /*0cf0*/  FFMA R13, R13, R17, R12 ;  /* 0x000000110d0d7223 */ /* 0x000fc8000000000c */
[----:B------:R-:W-:-:S04]  /*0d00*/  FFMA R14, R14, R18, R13 ;  /* 0x000000120e0e7223 */ /* 0x000fc8000000000d */
[----:B------:R-:W-:Y:S01]  /*0d10*/  FFMA R47, R15, R19, R14 ;  /* 0x000000130f2f7223 */ /* 0x000fe2000000000e */
[----:B------:R-:W-:Y:S06]  /*0d20*/  BRA.U UP0, `(.L_x_190) ;  /* 0xfffffffd00b87547 */ /* 0x000fec000b83ffff */
.L_x_189:
[----:B------:R-:W-:Y:S05]  /*0d30*/  BRA.U !UP1, `(.L_x_188) ;  /* 0x0000000109a87547 */ /* 0x000fea000b800000 */
[----:B------:R-:W-:Y:S01]  /*0d40*/  ISETP.GE.U32.AND P0, PT, R42, 0x3, PT ;  /* 0x000000032a00780c */ /* 0x000fe20003f06070 */
[----:B------:R-:W-:-:S12]  /*0d50*/  UISETP.NE.AND UP0, UPT, UR10, URZ, UPT ;  /* 0x000000ff0a00728c */ /* 0x000fd8000bf05270 */
[----:B------:R-:W-:Y:S05]  /*0d60*/  @!P0 BRA `(.L_x_191) ;  /* 0x0000000000408947 */ /* 0x000fea0003800000 */
[C---:B------:R-:W-:Y:S01]  /*0d70*/  IMAD.IADD R13, R44.reuse, 0x1, -R37 ;  /* 0x000000012c0d7824 */ /* 0x040fe200078e0a25 */
[----:B------:R-:W-:-:S04]  /*0d80*/  IADD3 R44, PT, PT, R44, 0x4, RZ ;  /* 0x000000042c2c7810 */ /* 0x000fc80007ffe0ff */
[C---:B------:R-:W-:Y:S01]  /*0d90*/  LEA R12, R13.reuse, R28, 0x2 ;  /* 0x0000001c0d0c7211 */ /* 0x040fe200078e10ff */
[----:B------:R-:W-:-:S04]  /*0da0*/  IMAD R13, R13, 0x4, R32 ;  /* 0x000000040d0d7824 */ /* 0x000fc800078e0220 */
        /* <DEDUP_REMOVED lines=9> */
[----:B0-----:R-:W-:-:S04]  /*0e40*/  FFMA R14, R15, R16, R14 ;  /* 0x000000100f0e7223 */ /* 0x001fc8000000000e */
[----:B------:R-:W-:-:S04]  /*0e50*/  FFMA R14, R17, R18, R14 ;  /* 0x00000012110e7223 */ /* 0x000fc8000000000e */
[----:B-1----:R-:W-:-:S07]  /*0e60*/  FFMA R47, R47, R19, R14 ;  /* 0x000000132f2f7223 */ /* 0x002fce000000000e */
.L_x_191:
        /* <DEDUP_REMOVED lines=17> */
.L_x_192:
[----:B------:R-:W-:-:S05]  /*0f80*/  @!P1 IMAD.IADD R13, R44, 0x1, -R37 ;  /* 0x000000012c0d9824 */ /* 0x000fca00078e0a25 */
[C---:B------:R-:W-:Y:S01]  /*0f90*/  @!P1 LEA R12, R13.reuse, R28, 0x2 ;  /* 0x0000001c0d0c9211 */ /* 0x040fe200078e10ff */
[----:B------:R-:W-:-:S05]  /*0fa0*/  @!P1 IMAD R13, R13, 0x4, R32 ;  /* 0x000000040d0d9824 */ /* 0x000fca00078e0220 */
[----:B------:R-:W-:Y:S04]  /*0fb0*/  @!P1 LDS R12, [R12] ;  /* 0x000000000c0c9984 */ /* 0x000fe80000000800 */
[----:B------:R-:W0:Y:S02]  /*0fc0*/  @!P1 LDS R13, [R13] ;  /* 0x000000000d0d9984 */ /* 0x000e240000000800 */
[----:B0-----:R-:W-:-:S07]  /*0fd0*/  @!P1 FFMA R47, R12, R13, R47 ;  /* 0x0000000d0c2f9223 */ /* 0x001fce000000002f */
.L_x_188:
[----:B------:R-:W-:Y:S05]  /*0fe0*/  BSYNC.RECONVERGENT B0 ;  /* 0x0000000000007941 */ /* 0x000fea0003800200 */
.L_x_187:
[----:B------:R-:W-:Y:S04]  /*0ff0*/  BSSY.RECONVERGENT B0, `(.L_x_193) ;  /* 0x0000055000007945 */ /* 0x000fe80003800200 */
[----:B------:R-:W-:Y:S05]  /*1000*/  @!P4 BRA `(.L_x_194) ;  /* 0x00000004004cc947 */ /* 0x000fea0003800000 */
[----:B------:R-:W-:Y:S01]  /*1010*/  MOV R12, UR15 ;  /* 0x0000000f000c7c02 */ /* 0x000fe20008000f00 */
        /* <DEDUP_REMOVED lines=8> */
.L_x_196:
[C---:B0-----:R-:W-:Y:S01]  /*10a0*/  IADD3 R15, PT, PT, R14.reuse, -R37, RZ ;  /* 0x800000250e0f7210 */ /* 0x041fe20007ffe0ff */
        /* <DEDUP_REMOVED lines=26> */
[----:B-1----:R-:W-:-:S04]  /*1250*/  FFMA R16, R19, R18, R16 ;  /* 0x0000001213107223 */ /* 0x002fc80000000010 */
[----:B0-----:R-:W-:-:S04]  /*1260*/  FFMA R23, R17, R23, R16 ;  /* 0x0000001711177223 */ /* 0x001fc80000000010 */
[----:B------:R-:W-:Y:S01]  /*1270*/  FFMA R23, R44, R43, R23 ;  /* 0x0000002b2c177223 */ /* 0x000fe20000000017 */
[----:B------:R-:W-:Y:S06]  /*1280*/  @P0 BRA `(.L_x_196) ;  /* 0xfffffffc00840947 */ /* 0x000fec000383ffff */
.L_x_195:
[----:B------:R-:W-:Y:S05]  /*1290*/  BRA.U !UP0, `(.L_x_194) ;  /* 0x0000000108a87547 */ /* 0x000fea000b800000 */
[----:B------:R-:W-:Y:S01]  /*12a0*/  ISETP.GE.U32.AND P0, PT, R42, 0x3, PT ;  /* 0x000000032a00780c */ /* 0x000fe20003f06070 */
[----:B------:R-:W-:-:S12]  /*12b0*/  UISETP.NE.AND UP0, UPT, UR10, URZ, UPT ;  /* 0x000000ff0a00728c */ /* 0x000fd8000bf05270 */
[----:B------:R-:W-:Y:S05]  /*12c0*/  @!P0 BRA `(.L_x_197) ;  /* 0x0000000000408947 */ /* 0x000fea0003800000 */
[C---:B------:R-:W-:Y:S02]  /*12d0*/  IMAD.IADD R12, R14.reuse, 0x1, -R37 ;  /* 0x000000010e0c7824 */ /* 0x040fe400078e0a25 */
[----:B------:R-:W-:-:S03]  /*12e0*/  VIADD R14, R14, 0x4 ;  /* 0x000000040e0e7836 */ /* 0x000fc60000000000 */
[C---:B------:R-:W-:Y:S02]  /*12f0*/  LEA R13, R12.reuse, R28, 0x2 ;  /* 0x0000001c0c0d7211 */ /* 0x040fe400078e10ff */
[----:B0-----:R-:W-:-:S03]  /*1300*/  LEA R15, R12, R33, 0x2 ;  /* 0x000000210c0f7211 */ /* 0x001fc600078e10ff */
        /* <DEDUP_REMOVED lines=12> */
.L_x_197:
        /* <DEDUP_REMOVED lines=10> */
[----:B0-----:R-:W-:-:S03]  /*1470*/  LEA R15, R12, R33, 0x2 ;  /* 0x000000210c0f7211 */ /* 0x001fc600078e10ff */
[----:B------:R-:W-:Y:S04]  /*1480*/  LDS R12, [R13] ;  /* 0x000000000d0c7984 */ /* 0x000fe80000000800 */
[----:B------:R-:W0:Y:S04]  /*1490*/  LDS R16, [R15] ;  /* 0x000000000f107984 */ /* 0x000e280000000800 */
[----:B------:R-:W-:Y:S04]  /*14a0*/  LDS R17, [R13+0x4] ;  /* 0x000004000d117984 */ /* 0x000fe80000000800 */
[----:B------:R-:W1:Y:S01]  /*14b0*/  LDS R18, [R15+0x4] ;  /* 0x000004000f127984 */ /* 0x000e620000000800 */
[----:B0-----:R-:W-:-:S04]  /*14c0*/  FFMA R12, R12, R16, R23 ;  /* 0x000000100c0c7223 */ /* 0x001fc80000000017 */
[----:B-1----:R-:W-:-:S07]  /*14d0*/  FFMA R23, R17, R18, R12 ;  /* 0x0000001211177223 */ /* 0x002fce000000000c */
.L_x_198:
[----:B------:R-:W-:-:S04]  /*14e0*/  @!P1 IADD3 R12, PT, PT, R14, -R37, RZ ;  /* 0x800000250e0c9210 */ /* 0x000fc80007ffe0ff */
[C---:B------:R-:W-:Y:S01]  /*14f0*/  @!P1 LEA R13, R12.reuse, R28, 0x2 ;  /* 0x0000001c0c0d9211 */ /* 0x040fe200078e10ff */
[----:B------:R-:W-:-:S04]  /*1500*/  @!P1 IMAD R14, R12, 0x4, R33 ;  /* 0x000000040c0e9824 */ /* 0x000fc800078e0221 */
[----:B------:R-:W-:Y:S04]  /*1510*/  @!P1 LDS R12, [R13] ;  /* 0x000000000d0c9984 */ /* 0x000fe80000000800 */
[----:B------:R-:W1:Y:S02]  /*1520*/  @!P1 LDS R14, [R14] ;  /* 0x000000000e0e9984 */ /* 0x000e640000000800 */
[----:B-1----:R-:W-:-:S07]  /*1530*/  @!P1 FFMA R23, R12, R14, R23 ;  /* 0x0000000e0c179223 */ /* 0x002fce0000000017 */
.L_x_194:
[----:B------:R-:W-:Y:S05]  /*1540*/  BSYNC.RECONVERGENT B0 ;  /* 0x0000000000007941 */ /* 0x000fea0003800200 */
.L_x_193:
[----:B------:R-:W-:Y:S04]  /*1550*/  BSSY.RECONVERGENT B0, `(.L_x_199) ;  /* 0x0000055000007945 */ /* 0x000fe80003800200 */
[----:B------:R-:W-:Y:S05]  /*1560*/  @!P3 BRA `(.L_x_200) ;  /* 0x00000004004cb947 */ /* 0x000fea0003800000 */
        /* <DEDUP_REMOVED lines=9> */
.L_x_202:
        /* <DEDUP_REMOVED lines=31> */
.L_x_201:
        /* <DEDUP_REMOVED lines=20> */
.L_x_203:
        /* <DEDUP_REMOVED lines=17> */
.L_x_204:
[----:B------:R-:W-:-:S04]  /*1a40*/  @!P1 IADD3 R13, PT, PT, R14, -R37, RZ ;  /* 0x800000250e0d9210 */ /* 0x000fc80007ffe0ff */
[C---:B------:R-:W-:Y:S01]  /*1a50*/  @!P1 LEA R12, R13.reuse, R28, 0x2 ;  /* 0x0000001c0d0c9211 */ /* 0x040fe200078e10ff */
[----:B------:R-:W-:-:S04]  /*1a60*/  @!P1 IMAD R14, R13, 0x4, R34 ;  /* 0x000000040d0e9824 */ /* 0x000fc800078e0222 */
[----:B------:R-:W-:Y:S04]  /*1a70*/  @!P1 LDS R13, [R12] ;  /* 0x000000000c0d9984 */ /* 0x000fe80000000800 */
[----:B------:R-:W1:Y:S02]  /*1a80*/  @!P1 LDS R14, [R14] ;  /* 0x000000000e0e9984 */ /* 0x000e640000000800 */
[----:B-1----:R-:W-:-:S07]  /*1a90*/  @!P1 FFMA R22, R13, R14, R22 ;  /* 0x0000000e0d169223 */ /* 0x002fce0000000016 */
.L_x_200:
[----:B------:R-:W-:Y:S05]  /*1aa0*/  BSYNC.RECONVERGENT B0 ;  /* 0x0000000000007941 */ /* 0x000fea0003800200 */
.L_x_199:
[----:B------:R-:W-:Y:S01]  /*1ab0*/  ISETP.GE.U32.AND P1, PT, R41, UR17, PT ;  /* 0x0000001129007c0c */ /* 0x000fe2000bf26070 */
[----:B------:R-:W-:Y:S03]  /*1ac0*/  BSSY.RECONVERGENT B0, `(.L_x_205) ;  /* 0x0000056000007945 */ /* 0x000fe60003800200 */
        /* <DEDUP_REMOVED lines=11> */
.L_x_208:
        /* <DEDUP_REMOVED lines=31> */
.L_x_207:
        /* <DEDUP_REMOVED lines=20> */
.L_x_209:
        /* <DEDUP_REMOVED lines=17> */
.L_x_210:
[----:B------:R-:W-:-:S04]  /*1fc0*/  @!P5 IADD3 R12, PT, PT, R14, -R37, RZ ;  /* 0x800000250e0cd210 */ /* 0x000fc80007ffe0ff */
[C---:B------:R-:W-:Y:S01]  /*1fd0*/  @!P5 LEA R13, R12.reuse, R28, 0x2 ;  /* 0x0000001c0c0dd211 */ /* 0x040fe200078e10ff */
[----:B------:R-:W-:-:S04]  /*1fe0*/  @!P5 IMAD R14, R12, 0x4, R35 ;  /* 0x000000040c0ed824 */ /* 0x000fc800078e0223 */
[----:B------:R-:W-:Y:S04]  /*1ff0*/  @!P5 LDS R12, [R13] ;  /* 0x000000000d0cd984 */ /* 0x000fe80000000800 */
[----:B------:R-:W1:Y:S02]  /*2000*/  @!P5 LDS R14, [R14] ;  /* 0x000000000e0ed984 */ /* 0x000e640000000800 */
[----:B-1----:R-:W-:-:S07]  /*2010*/  @!P5 FFMA R21, R12, R14, R21 ;  /* 0x0000000e0c15d223 */ /* 0x002fce0000000015 */
.L_x_206:
[----:B------:R-:W-:Y:S05]  /*2020*/  BSYNC.RECONVERGENT B0 ;  /* 0x0000000000007941 */ /* 0x000fea0003800200 */
.L_x_205:
        /* <DEDUP_REMOVED lines=13> */
.L_x_214:
        /* <DEDUP_REMOVED lines=31> */
.L_x_213:
[----:B------:R-:W-:Y:S05]  /*22f0*/  BRA.U !UP0, `(.L_x_212) ;  /* 0x0000000108a87547 */ /* 0x000fea000b800000 */
[----:B------:R-:W-:Y:S01]  /*2300*/  ISETP.GE.U32.AND P5, PT, R42, 0x3, PT ;  /* 0x000000032a00780c */ /* 0x000fe20003fa6070 */
[----:B------:R-:W-:-:S12]  /*2310*/  UISETP.NE.AND UP0, UPT, UR10, URZ, UPT ;  /* 0x000000ff0a00728c */ /* 0x000fd8000bf05270 */
[----:B------:R-:W-:Y:S05]  /*2320*/  @!P5 BRA `(.L_x_215) ;  /* 0x000000000040d947 */ /* 0x000fea0003800000 */
[C---:B------:R-:W-:Y:S02]  /*2330*/  IMAD.IADD R12, R14.reuse, 0x1, -R37 ;  /* 0x000000010e0c7824 */ /* 0x040fe400078e0a25 */
[----:B------:R-:W-:-:S03]  /*2340*/  VIADD R14, R14, 0x4 ;  /* 0x000000040e0e7836 */ /* 0x000fc60000000000 */
[C---:B------:R-:W-:Y:S02]  /*2350*/  LEA R13, R12.reuse, R29, 0x2 ;  /* 0x0000001d0c0d7211 */ /* 0x040fe400078e10ff */
[----:B------:R-:W-:-:S03]  /*2360*/  LEA R12, R12, R32, 0x2 ;  /* 0x000000200c0c7211 */ /* 0x000fc600078e10ff */
[----:B0-----:R-:W-:Y:S04]  /*2370*/  LDS R15, [R13] ;  /* 0x000000000d0f7984 */ /* 0x001fe80000000800 */
        /* <DEDUP_REMOVED lines=11> */
.L_x_215:
        /* <DEDUP_REMOVED lines=11> */
[----:B0-----:R-:W-:Y:S04]  /*24e0*/  LDS R15, [R13] ;  /* 0x000000000d0f7984 */ /* 0x001fe80000000800 */
[----:B------:R-:W0:Y:S04]  /*24f0*/  LDS R16, [R12] ;  /* 0x000000000c107984 */ /* 0x000e280000000800 */
[----:B------:R-:W-:Y:S04]  /*2500*/  LDS R18, [R13+0x4] ;  /* 0x000004000d127984 */ /* 0x000fe80000000800 */
[----:B------:R-:W1:Y:S01]  /*2510*/  LDS R17, [R12+0x4] ;  /* 0x000004000c117984 */ /* 0x000e620000000800 */
[----:B0-----:R-:W-:-:S04]  /*2520*/  FFMA R15, R15, R16, R20 ;  /* 0x000000100f0f7223 */ /* 0x001fc80000000014 */
[----:B-1----:R-:W-:-:S07]  /*2530*/  FFMA R20, R18, R17, R15 ;  /* 0x0000001112147223 */ /* 0x002fce000000000f */
.L_x_216:
[----:B------:R-:W-:-:S04]  /*2540*/  @!P5 IADD3 R12, PT, PT, R14, -R37, RZ ;  /* 0x800000250e0cd210 */ /* 0x000fc80007ffe0ff */
[C---:B------:R-:W-:Y:S01]  /*2550*/  @!P5 LEA R13, R12.reuse, R29, 0x2 ;  /* 0x0000001d0c0dd211 */ /* 0x040fe200078e10ff */
[----:B------:R-:W-:-:S05]  /*2560*/  @!P5 IMAD R12, R12, 0x4, R32 ;  /* 0x000000040c0cd824 */ /* 0x000fca00078e0220 */
[----:B------:R-:W-:Y:S04]  /*2570*/  @!P5 LDS R13, [R13] ;  /* 0x000000000d0dd984 */ /* 0x000fe80000000800 */
[----:B------:R-:W1:Y:S02]  /*2580*/  @!P5 LDS R12, [R12] ;  /* 0x000000000c0cd984 */ /* 0x000e640000000800 */
[----:B-1----:R-:W-:-:S07]  /*2590*/  @!P5 FFMA R20, R13, R12, R20 ;  /* 0x0000000c0d14d223 */ /* 0x002fce0000000014 */
.L_x_212:
[----:B------:R-:W-:Y:S05]  /*25a0*/  BSYNC.RECONVERGENT B0 ;  /* 0x0000000000007941 */ /* 0x000fea0003800200 */
.L_x_211:
        /* <DEDUP_REMOVED lines=12> */
.L_x_220:
[C---:B0-----:R-:W-:Y:S01]  /*2670*/  IADD3 R16, PT, PT, R14.reuse, -R37, RZ ;  /* 0x800000250e107210 */ /* 0x041fe20007ffe0ff */
        /* <DEDUP_REMOVED lines=30> */
.L_x_219:
        /* <DEDUP_REMOVED lines=20> */
.L_x_221:
        /* <DEDUP_REMOVED lines=17> */
.L_x_222:
[----:B------:R-:W-:-:S04]  /*2ab0*/  @!P5 IADD3 R12, PT, PT, R14, -R37, RZ ;  /* 0x800000250e0cd210 */ /* 0x000fc80007ffe0ff */
[C---:B------:R-:W-:Y:S01]  /*2ac0*/  @!P5 LEA R13, R12.reuse, R29, 0x2 ;  /* 0x0000001d0c0dd211 */ /* 0x040fe200078e10ff */
[----:B------:R-:W-:-:S04]  /*2ad0*/  @!P5 IMAD R14, R12, 0x4, R33 ;  /* 0x000000040c0ed824 */ /* 0x000fc800078e0221 */
[----:B------:R-:W-:Y:S04]  /*2ae0*/  @!P5 LDS R12, [R13] ;  /* 0x000000000d0cd984 */ /* 0x000fe80000000800 */
[----:B------:R-:W1:Y:S02]  /*2af0*/  @!P5 LDS R14, [R14] ;  /* 0x000000000e0ed984 */ /* 0x000e640000000800 */
[----:B-1----:R-:W-:-:S07]  /*2b00*/  @!P5 FFMA R11, R12, R14, R11 ;  /* 0x0000000e0c0bd223 */ /* 0x002fce000000000b */
.L_x_218:
[----:B------:R-:W-:Y:S05]  /*2b10*/  BSYNC.RECONVERGENT B0 ;  /* 0x0000000000007941 */ /* 0x000fea0003800200 */
.L_x_217:
        /* <DEDUP_REMOVED lines=12> */
.L_x_226:
        /* <DEDUP_REMOVED lines=13> */
[----:B------:R-:W-:Y:S04]  /*2cb0*/  LDS R17, [R13+0x4] ;  /* 0x000004000d117984 */ /* 0x000fe80000000800 */
[----:B------:R-:W0:Y:S02]  /*2cc0*/  LDS R10, [R15+0x4] ;  /* 0x000004000f0a7984 */ /* 0x000e240000000800 */
[----:B0-----:R-:W-:Y:S02]  /*2cd0*/  FFMA R10, R17, R10, R16 ;  /* 0x0000000a110a7223 */ /* 0x001fe40000000010 */
[----:B------:R-:W-:Y:S02]  /*2ce0*/  LDS R17, [R13+0xc] ;  /* 0x00000c000d117984 */ /* 0x000fe40000000800 */
[----:B------:R-:W-:-:S02]  /*2cf0*/  FFMA R10, R19, R18, R10 ;  /* 0x00000012130a7223 */ /* 0x000fc4000000000a */
        /* <DEDUP_REMOVED lines=13> */
.L_x_225:
        /* <DEDUP_REMOVED lines=9> */
[----:B0-----:R-:W-:Y:S04]  /*2e60*/  LDS R15, [R13] ;  /* 0x000000000d0f7984 */ /* 0x001fe80000000800 */
        /* <DEDUP_REMOVED lines=11> */
.L_x_227:
        /* <DEDUP_REMOVED lines=11> */
[----:B0-----:R-:W-:Y:S04]  /*2fd0*/  LDS R15, [R13] ;  /* 0x000000000d0f7984 */ /* 0x001fe80000000800 */
[----:B------:R-:W0:Y:S04]  /*2fe0*/  LDS R16, [R12] ;  /* 0x000000000c107984 */ /* 0x000e280000000800 */
[----:B------:R-:W-:Y:S04]  /*2ff0*/  LDS R17, [R13+0x4] ;  /* 0x000004000d117984 */ /* 0x000fe80000000800 */
[----:B------:R-:W1:Y:S01]  /*3000*/  LDS R18, [R12+0x4] ;  /* 0x000004000c127984 */ /* 0x000e620000000800 */
[----:B0-----:R-:W-:-:S04]  /*3010*/  FFMA R10, R15, R16, R10 ;  /* 0x000000100f0a7223 */ /* 0x001fc8000000000a */
[----:B-1----:R-:W-:-:S07]  /*3020*/  FFMA R10, R17, R18, R10 ;  /* 0x00000012110a7223 */ /* 0x002fce000000000a */
.L_x_228:
[----:B------:R-:W-:-:S05]  /*3030*/  @!P5 IADD3 R12, PT, PT, R14, -R37, RZ ;  /* 0x800000250e0cd210 */ /* 0x000fca0007ffe0ff */
[C---:B------:R-:W-:Y:S01]  /*3040*/  @!P5 IMAD R13, R12.reuse, 0x4, R29 ;  /* 0x000000040c0dd824 */ /* 0x040fe200078e021d */
[----:B------:R-:W-:-:S05]  /*3050*/  @!P5 LEA R12, R12, R34, 0x2 ;  /* 0x000000220c0cd211 */ /* 0x000fca00078e10ff */
[----:B------:R-:W-:Y:S04]  /*3060*/  @!P5 LDS R13, [R13] ;  /* 0x000000000d0dd984 */ /* 0x000fe80000000800 */
[----:B------:R-:W1:Y:S02]  /*3070*/  @!P5 LDS R12, [R12] ;  /* 0x000000000c0cd984 */ /* 0x000e640000000800 */
[----:B-1----:R-:W-:-:S07]  /*3080*/  @!P5 FFMA R10, R13, R12, R10 ;  /* 0x0000000c0d0ad223 */ /* 0x002fce000000000a */
.L_x_224:
[----:B------:R-:W-:Y:S05]  /*3090*/  BSYNC.RECONVERGENT B0 ;  /* 0x0000000000007941 */ /* 0x000fea0003800200 */
.L_x_223:
        /* <DEDUP_REMOVED lines=12> */
.L_x_232:
[C---:B0-----:R-:W-:Y:S01]  /*3160*/  IMAD.IADD R16, R14.reuse, 0x1, -R37 ;  /* 0x000000010e107824 */ /* 0x041fe200078e0a25 */
        /* <DEDUP_REMOVED lines=30> */
.L_x_231:
[----:B------:R-:W-:Y:S05]  /*3350*/  BRA.U !UP0, `(.L_x_230) ;  /* 0x0000000108ac7547 */ /* 0x000fea000b800000 */
[----:B------:R-:W-:Y:S01]  /*3360*/  MOV R12, UR11 ;  /* 0x0000000b000c7c02 */ /* 0x000fe20008000f00 */
[----:B------:R-:W-:-:S03]  /*3370*/  UISETP.NE.AND UP0, UPT, UR10, URZ, UPT ;  /* 0x000000ff0a00728c */ /* 0x000fc6000bf05270 */
[----:B------:R-:W-:-:S13]  /*3380*/  ISETP.GE.U32.AND P0, PT, R12, 0x4, PT ;  /* 0x000000040c00780c */ /* 0x000fda0003f06070 */
[----:B------:R-:W-:Y:S05]  /*3390*/  @!P0 BRA `(.L_x_233) ;  /* 0x0000000000408947 */ /* 0x000fea0003800000 */
[C---:B------:R-:W-:Y:S02]  /*33a0*/  IADD3 R12, PT, PT, R14.reuse, -R37, RZ ;  /* 0x800000250e0c7210 */ /* 0x040fe40007ffe0ff */
[----:B------:R-:W-:Y:S02]  /*33b0*/  IADD3 R14, PT, PT, R14, 0x4, RZ ;  /* 0x000000040e0e7810 */ /* 0x000fe40007ffe0ff */
        /* <DEDUP_REMOVED lines=14> */
.L_x_233:
        /* <DEDUP_REMOVED lines=9> */
[C---:B0-----:R-:W-:Y:S01]  /*3530*/  LEA R15, R12.reuse, R35, 0x2 ;  /* 0x000000230c0f7211 */ /* 0x041fe200078e10ff */
[----:B------:R-:W-:-:S04]  /*3540*/  IMAD R13, R12, 0x4, R29 ;  /* 0x000000040c0d7824 */ /* 0x000fc800078e021d */
[----:B------:R-:W-:Y:S04]  /*3550*/  LDS R16, [R15] ;  /* 0x000000000f107984 */ /* 0x000fe80000000800 */
[----:B------:R-:W0:Y:S04]  /*3560*/  LDS R12, [R13] ;  /* 0x000000000d0c7984 */ /* 0x000e280000000800 */
[----:B------:R-:W-:Y:S04]  /*3570*/  LDS R18, [R13+0x4] ;  /* 0x000004000d127984 */ /* 0x000fe80000000800 */
[----:B------:R-:W1:Y:S01]  /*3580*/  LDS R17, [R15+0x4] ;  /* 0x000004000f117984 */ /* 0x000e620000000800 */
[----:B0-----:R-:W-:-:S04]  /*3590*/  FFMA R9, R12, R16, R9 ;  /* 0x000000100c097223 */ /* 0x001fc80000000009 */
[----:B-1----:R-:W-:-:S07]  /*35a0*/  FFMA R9, R18, R17, R9 ;  /* 0x0000001112097223 */ /* 0x002fce0000000009 */
.L_x_234:
[----:B------:R-:W-:-:S05]  /*35b0*/  @!P5 IMAD.IADD R12, R14, 0x1, -R37 ;  /* 0x000000010e0cd824 */ /* 0x000fca00078e0a25 */
[C---:B------:R-:W-:Y:S02]  /*35c0*/  @!P5 LEA R14, R12.reuse, R35, 0x2 ;  /* 0x000000230c0ed211 */ /* 0x040fe400078e10ff */
[----:B------:R-:W-:-:S04]  /*35d0*/  @!P5 LEA R13, R12, R29, 0x2 ;  /* 0x0000001d0c0dd211 */ /* 0x000fc800078e10ff */
[----:B------:R-:W-:Y:S04]  /*35e0*/  @!P5 LDS R14, [R14] ;  /* 0x000000000e0ed984 */ /* 0x000fe80000000800 */
[----:B------:R-:W1:Y:S02]  /*35f0*/  @!P5 LDS R12, [R13] ;  /* 0x000000000d0cd984 */ /* 0x000e640000000800 */
[----:B-1----:R-:W-:-:S07]  /*3600*/  @!P5 FFMA R9, R12, R14, R9 ;  /* 0x0000000e0c09d223 */ /* 0x002fce0000000009 */
.L_x_230:
[----:B------:R-:W-:Y:S05]  /*3610*/  BSYNC.RECONVERGENT B0 ;  /* 0x0000000000007941 */ /* 0x000fea0003800200 */
.L_x_229:
[----:B------:R-:W-:Y:S01]  /*3620*/  ISETP.GE.U32.AND P0, PT, R24, UR17, PT ;  /* 0x0000001118007c0c */ /* 0x000fe2000bf06070 */
        /* <DEDUP_REMOVED lines=12> */
.L_x_238:
        /* <DEDUP_REMOVED lines=31> */
.L_x_237:
        /* <DEDUP_REMOVED lines=21> */
.L_x_239:
        /* <DEDUP_REMOVED lines=17> */
.L_x_240:
[----:B------:R-:W-:-:S04]  /*3b40*/  @!P5 IADD3 R13, PT, PT, R14, -R37, RZ ;  /* 0x800000250e0dd210 */ /* 0x000fc80007ffe0ff */
[C---:B------:R-:W-:Y:S01]  /*3b50*/  @!P5 LEA R12, R13.reuse, R30, 0x2 ;  /* 0x0000001e0d0cd211 */ /* 0x040fe200078e10ff */
[----:B------:R-:W-:-:S04]  /*3b60*/  @!P5 IMAD R14, R13, 0x4, R32 ;  /* 0x000000040d0ed824 */ /* 0x000fc800078e0220 */
[----:B------:R-:W-:Y:S04]  /*3b70*/  @!P5 LDS R13, [R12] ;  /* 0x000000000c0dd984 */ /* 0x000fe80000000800 */
[----:B------:R-:W1:Y:S02]  /*3b80*/  @!P5 LDS R14, [R14] ;  /* 0x000000000e0ed984 */ /* 0x000e640000000800 */
[----:B-1----:R-:W-:-:S07]  /*3b90*/  @!P5 FFMA R8, R13, R14, R8 ;  /* 0x0000000e0d08d223 */ /* 0x002fce0000000008 */
.L_x_236:
[----:B------:R-:W-:Y:S05]  /*3ba0*/  BSYNC.RECONVERGENT B0 ;  /* 0x0000000000007941 */ /* 0x000fea0003800200 */
.L_x_235:
        /* <DEDUP_REMOVED lines=13> */
.L_x_244:
        /* <DEDUP_REMOVED lines=31> */
.L_x_243:
        /* <DEDUP_REMOVED lines=8> */
[----:B0-----:R-:W-:-:S04]  /*3ef0*/  IMAD R15, R12, 0x4, R33 ;  /* 0x000000040c0f7824 */ /* 0x001fc800078e0221 */
        /* <DEDUP_REMOVED lines=12> */
.L_x_245:
        /* <DEDUP_REMOVED lines=10> */
[----:B0-----:R-:W-:-:S04]  /*4060*/  IMAD R15, R12, 0x4, R33 ;  /* 0x000000040c0f7824 */ /* 0x001fc800078e0221 */
[----:B------:R-:W-:Y:S04]  /*4070*/  LDS R12, [R13] ;  /* 0x000000000d0c7984 */ /* 0x000fe80000000800 */
[----:B------:R-:W0:Y:S04]  /*4080*/  LDS R16, [R15] ;  /* 0x000000000f107984 */ /* 0x000e280000000800 */
[----:B------:R-:W-:Y:S04]  /*4090*/  LDS R18, [R13+0x4] ;  /* 0x000004000d127984 */ /* 0x000fe80000000800 */
[----:B------:R-:W1:Y:S01]  /*40a0*/  LDS R17, [R15+0x4] ;  /* 0x000004000f117984 */ /* 0x000e620000000800 */
[----:B0-----:R-:W-:-:S04]  /*40b0*/  FFMA R7, R12, R16, R7 ;  /* 0x000000100c077223 */ /* 0x001fc80000000007 */
[----:B-1----:R-:W-:-:S07]  /*40c0*/  FFMA R7, R18, R17, R7 ;  /* 0x0000001112077223 */ /* 0x002fce0000000007 */
.L_x_246:
[----:B------:R-:W-:-:S04]  /*40d0*/  @!P5 IADD3 R12, PT, PT, R14, -R37, RZ ;  /* 0x800000250e0cd210 */ /* 0x000fc80007ffe0ff */
[C---:B------:R-:W-:Y:S01]  /*40e0*/  @!P5 LEA R14, R12.reuse, R33, 0x2 ;  /* 0x000000210c0ed211 */ /* 0x040fe200078e10ff */
[----:B------:R-:W-:-:S05]  /*40f0*/  @!P5 IMAD R13, R12, 0x4, R30 ;  /* 0x000000040c0dd824 */ /* 0x000fca00078e021e */
[----:B------:R-:W-:Y:S04]  /*4100*/  @!P5 LDS R12, [R13] ;  /* 0x000000000d0cd984 */ /* 0x000fe80000000800 */
[----:B------:R-:W1:Y:S02]  /*4110*/  @!P5 LDS R14, [R14] ;  /* 0x000000000e0ed984 */ /* 0x000e640000000800 */
[----:B-1----:R-:W-:-:S07]  /*4120*/  @!P5 FFMA R7, R12, R14, R7 ;  /* 0x0000000e0c07d223 */ /* 0x002fce0000000007 */
.L_x_242:
[----:B------:R-:W-:Y:S05]  /*4130*/  BSYNC.RECONVERGENT B0 ;  /* 0x0000000000007941 */ /* 0x000fea0003800200 */
.L_x_241:
[----:B------:R-:W-:Y:S01]  /*4140*/  ISETP.GE.U32.AND P5, PT, R40, UR17, PT ;  /* 0x0000001128007c0c */ /* 0x000fe2000bfa6070 */
        /* <DEDUP_REMOVED lines=12> */
.L_x_250:
        /* <DEDUP_REMOVED lines=31> */
.L_x_249:
        /* <DEDUP_REMOVED lines=21> */
.L_x_251:
        /* <DEDUP_REMOVED lines=17> */
.L_x_252:
[----:B------:R-:W-:-:S05]  /*4660*/  @!P5 IMAD.IADD R13, R14, 0x1, -R37 ;  /* 0x000000010e0dd824 */ /* 0x000fca00078e0a25 */
[C---:B------:R-:W-:Y:S02]  /*4670*/  @!P5 LEA R14, R13.reuse, R34, 0x2 ;  /* 0x000000220d0ed211 */ /* 0x040fe400078e10ff */
[----:B------:R-:W-:-:S04]  /*4680*/  @!P5 LEA R12, R13, R30, 0x2 ;  /* 0x0000001e0d0cd211 */ /* 0x000fc800078e10ff */
[----:B------:R-:W-:Y:S04]  /*4690*/  @!P5 LDS R14, [R14] ;  /* 0x000000000e0ed984 */ /* 0x000fe80000000800 */
[----:B------:R-:W1:Y:S02]  /*46a0*/  @!P5 LDS R13, [R12] ;  /* 0x000000000c0dd984 */ /* 0x000e640000000800 */
[----:B-1----:R-:W-:-:S07]  /*46b0*/  @!P5 FFMA R6, R13, R14, R6 ;  /* 0x0000000e0d06d223 */ /* 0x002fce0000000006 */
.L_x_248:
[----:B------:R-:W-:Y:S05]  /*46c0*/  BSYNC.RECONVERGENT B0 ;  /* 0x0000000000007941 */ /* 0x000fea0003800200 */
.L_x_247:
        /* <DEDUP_REMOVED lines=12> */
.L_x_256:
        /* <DEDUP_REMOVED lines=20> */
[----:B0-----:R-:W-:-:S03]  /*48d0*/  FFMA R5, R5, R17, R16 ;  /* 0x0000001105057223 */ /* 0x001fc60000000010 */
[----:B------:R-:W-:Y:S01]  /*48e0*/  LDS R16, [R13+0x10] ;  /* 0x000010000d107984 */ /* 0x000fe20000000800 */
[----:B------:R-:W-:-:S03]  /*48f0*/  FFMA R5, R38, R42, R5 ;  /* 0x0000002a26057223 */ /* 0x000fc60000000005 */
[----:B------:R-:W0:Y:S04]  /*4900*/  LDS R17, [R15+0x10] ;  /* 0x000010000f117984 */ /* 0x000e280000000800 */
[----:B------:R-:W-:Y:S04]  /*4910*/  LDS R38, [R13+0x18] ;  /* 0x000018000d267984 */ /* 0x000fe80000000800 */
[----:B------:R-:W1:Y:S01]  /*4920*/  LDS R42, [R15+0x18] ;  /* 0x000018000f2a7984 */ /* 0x000e620000000800 */
[----:B0-----:R-:W-:-:S04]  /*4930*/  FFMA R5, R16, R17, R5 ;  /* 0x0000001110057223 */ /* 0x001fc80000000005 */
[----:B------:R-:W-:-:S04]  /*4940*/  FFMA R5, R18, R19, R5 ;  /* 0x0000001312057223 */ /* 0x000fc80000000005 */
[----:B-1----:R-:W-:-:S04]  /*4950*/  FFMA R5, R38, R42, R5 ;  /* 0x0000002a26057223 */ /* 0x002fc80000000005 */
[----:B------:R-:W-:Y:S01]  /*4960*/  FFMA R5, R44, R43, R5 ;  /* 0x0000002b2c057223 */ /* 0x000fe20000000005 */
[----:B------:R-:W-:Y:S06]  /*4970*/  @P1 BRA `(.L_x_256) ;  /* 0xfffffffc00841947 */ /* 0x000fec000383ffff */
.L_x_255:
        /* <DEDUP_REMOVED lines=21> */
.L_x_257:
        /* <DEDUP_REMOVED lines=17> */
.L_x_258:
[----:B------:R-:W-:-:S04]  /*4be0*/  @!P5 IADD3 R12, PT, PT, R14, -R37, RZ ;  /* 0x800000250e0cd210 */ /* 0x000fc80007ffe0ff */
[C---:B------:R-:W-:Y:S01]  /*4bf0*/  @!P5 LEA R13, R12.reuse, R30, 0x2 ;  /* 0x0000001e0c0dd211 */ /* 0x040fe200078e10ff */
[----:B------:R-:W-:-:S04]  /*4c00*/  @!P5 IMAD R14, R12, 0x4, R35 ;  /* 0x000000040c0ed824 */ /* 0x000fc800078e0223 */
[----:B------:R-:W-:Y:S04]  /*4c10*/  @!P5 LDS R12, [R13] ;  /* 0x000000000d0cd984 */ /* 0x000fe80000000800 */
[----:B------:R-:W1:Y:S02]  /*4c20*/  @!P5 LDS R14, [R14] ;  /* 0x000000000e0ed984 */ /* 0x000e640000000800 */
[----:B-1----:R-:W-:-:S07]  /*4c30*/  @!P5 FFMA R5, R12, R14, R5 ;  /* 0x0000000e0c05d223 */ /* 0x002fce0000000005 */
.L_x_254:
[----:B------:R-:W-:Y:S05]  /*4c40*/  BSYNC.RECONVERGENT B0 ;  /* 0x0000000000007941 */ /* 0x000fea0003800200 */
.L_x_253:
[----:B------:R-:W-:Y:S01]  /*4c50*/  IADD3 R12, PT, PT, R25, 0x30, RZ ;  /* 0x00000030190c7810 */ /* 0x000fe20007ffe0ff */
[----:B------:R-:W-:Y:S03]  /*4c60*/  BSSY.RECONVERGENT B0, `(.L_x_259) ;  /* 0x0000058000007945 */ /* 0x000fe60003800200 */
[C---:B------:R-:W-:Y:S02]  /*4c70*/  ISETP.GE.U32.OR P0, PT, R12.reuse, UR16, P0 ;  /* 0x000000100c007c0c */ /* 0x040fe40008706470 */
[----:B------:R-:W-:-:S11]  /*4c80*/  ISETP.GE.U32.AND P1, PT, R12, UR16, PT ;  /* 0x000000100c007c0c */ /* 0x000fd6000bf26070 */
        /* <DEDUP_REMOVED lines=10> */
.L_x_262:
        /* <DEDUP_REMOVED lines=31> */
.L_x_261:
        /* <DEDUP_REMOVED lines=21> */
.L_x_263:
        /* <DEDUP_REMOVED lines=11> */
[----:B0-----:R-:W-:Y:S04]  /*5120*/  LDS R15, [R13] ;  /* 0x000000000d0f7984 */ /* 0x001fe80000000800 */
[----:B------:R-:W0:Y:S04]  /*5130*/  LDS R16, [R12] ;  /* 0x000000000c107984 */ /* 0x000e280000000800 */
[----:B------:R-:W-:Y:S04]  /*5140*/  LDS R17, [R13+0x4] ;  /* 0x000004000d117984 */ /* 0x000fe80000000800 */
[----:B------:R-:W1:Y:S01]  /*5150*/  LDS R18, [R12+0x4] ;  /* 0x000004000c127984 */ /* 0x000e620000000800 */
[----:B0-----:R-:W-:-:S04]  /*5160*/  FFMA R4, R15, R16, R4 ;  /* 0x000000100f047223 */ /* 0x001fc80000000004 */
[----:B-1----:R-:W-:-:S07]  /*5170*/  FFMA R4, R17, R18, R4 ;  /* 0x0000001211047223 */ /* 0x002fce0000000004 */
.L_x_264:
[----:B------:R-:W-:-:S05]  /*5180*/  @!P5 IMAD.IADD R12, R14, 0x1, -R37 ;  /* 0x000000010e0cd824 */ /* 0x000fca00078e0a25 */
[C---:B------:R-:W-:Y:S02]  /*5190*/  @!P5 LEA R13, R12.reuse, R31, 0x2 ;  /* 0x0000001f0c0dd211 */ /* 0x040fe400078e10ff */
[----:B------:R-:W-:-:S04]  /*51a0*/  @!P5 LEA R12, R12, R32, 0x2 ;  /* 0x000000200c0cd211 */ /* 0x000fc800078e10ff */
[----:B------:R-:W-:Y:S04]  /*51b0*/  @!P5 LDS R13, [R13] ;  /* 0x000000000d0dd984 */ /* 0x000fe80000000800 */
[----:B------:R-:W1:Y:S02]  /*51c0*/  @!P5 LDS R12, [R12] ;  /* 0x000000000c0cd984 */ /* 0x000e640000000800 */
[----:B-1----:R-:W-:-:S07]  /*51d0*/  @!P5 FFMA R4, R13, R12, R4 ;  /* 0x0000000c0d04d223 */ /* 0x002fce0000000004 */
.L_x_260:
[----:B------:R-:W-:Y:S05]  /*51e0*/  BSYNC.RECONVERGENT B0 ;  /* 0x0000000000007941 */ /* 0x000fea0003800200 */
.L_x_259:
        /* <DEDUP_REMOVED lines=12> */
.L_x_268:
        /* <DEDUP_REMOVED lines=22> */
[----:B------:R-:W-:Y:S01]  /*5410*/  LDS R39, [R15+0x18] ;  /* 0x000018000f277984 */ /* 0x000fe20000000800 */
[----:B0-----:R-:W-:-:S03]  /*5420*/  FFMA R3, R3, R17, R16 ;  /* 0x0000001103037223 */ /* 0x001fc60000000010 */
[----:B------:R-:W-:Y:S04]  /*5430*/  LDS R16, [R13+0x14] ;  /* 0x000014000d107984 */ /* 0x000fe80000000800 */
[----:B------:R-:W0:Y:S01]  /*5440*/  LDS R17, [R15+0x14] ;  /* 0x000014000f117984 */ /* 0x000e220000000800 */
[----:B-1----:R-:W-:-:S04]  /*5450*/  FFMA R3, R18, R19, R3 ;  /* 0x0000001312037223 */ /* 0x002fc80000000003 */
[----:B0-----:R-:W-:-:S04]  /*5460*/  FFMA R3, R16, R17, R3 ;  /* 0x0000001110037223 */ /* 0x001fc80000000003 */
[----:B------:R-:W-:-:S04]  /*5470*/  FFMA R3, R38, R39, R3 ;  /* 0x0000002726037223 */ /* 0x000fc80000000003 */
[----:B------:R-:W-:Y:S01]  /*5480*/  FFMA R3, R42, R43, R3 ;  /* 0x0000002b2a037223 */ /* 0x000fe20000000003 */
[----:B------:R-:W-:Y:S06]  /*5490*/  @P0 BRA `(.L_x_268) ;  /* 0xfffffffc00840947 */ /* 0x000fec000383ffff */
.L_x_267:
        /* <DEDUP_REMOVED lines=21> */
.L_x_269:
        /* <DEDUP_REMOVED lines=17> */
.L_x_270:
[----:B------:R-:W-:-:S04]  /*5700*/  @!P5 IADD3 R12, PT, PT, R14, -R37, RZ ;  /* 0x800000250e0cd210 */ /* 0x000fc80007ffe0ff */
[C---:B------:R-:W-:Y:S01]  /*5710*/  @!P5 LEA R13, R12.reuse, R31, 0x2 ;  /* 0x0000001f0c0dd211 */ /* 0x040fe200078e10ff */
[----:B------:R-:W-:-:S04]  /*5720*/  @!P5 IMAD R14, R12, 0x4, R33 ;  /* 0x000000040c0ed824 */ /* 0x000fc800078e0221 */
[----:B------:R-:W-:Y:S04]  /*5730*/  @!P5 LDS R12, [R13] ;  /* 0x000000000d0cd984 */ /* 0x000fe80000000800 */
[----:B------:R-:W1:Y:S02]  /*5740*/  @!P5 LDS R14, [R14] ;  /* 0x000000000e0ed984 */ /* 0x000e640000000800 */
[----:B-1----:R-:W-:-:S07]  /*5750*/  @!P5 FFMA R3, R12, R14, R3 ;  /* 0x0000000e0c03d223 */ /* 0x002fce0000000003 */
.L_x_266:
[----:B------:R-:W-:Y:S05]  /*5760*/  BSYNC.RECONVERGENT B0 ;  /* 0x0000000000007941 */ /* 0x000fea0003800200 */
.L_x_265:
        /* <DEDUP_REMOVED lines=12> */
.L_x_274:
[C---:B------:R-:W-:Y:S01]  /*5830*/  IADD3 R13, PT, PT, R14.reuse, -R37, RZ ;  /* 0x800000250e0d7210 */ /* 0x040fe20007ffe0ff */
[----:B------:R-:W-:Y:S01]  /*5840*/  UIADD3 UR5, UPT, UPT, UR5, 0x8, URZ ;  /* 0x0000000805057890 */ /* 0x000fe2000fffe0ff */
[----:B------:R-:W-:Y:S02]  /*5850*/  IADD3 R14, PT, PT, R14, 0x8, RZ ;  /* 0x000000080e0e7810 */ /* 0x000fe40007ffe0ff */
[C---:B0-----:R-:W-:Y:S01]  /*5860*/  LEA R16, R13.reuse, R34, 0x2 ;  /* 0x000000220d107211 */ /* 0x041fe200078e10ff */
        /* <DEDUP_REMOVED lines=21> */
[----:B0-----:R-:W-:-:S04]  /*59c0*/  FFMA R2, R2, R17, R13 ;  /* 0x0000001102027223 */ /* 0x001fc8000000000d */
[----:B-1----:R-:W-:-:S04]  /*59d0*/  FFMA R2, R19, R18, R2 ;  /* 0x0000001213027223 */ /* 0x002fc80000000002 */
[----:B--2---:R-:W-:-:S04]  /*59e0*/  FFMA R2, R39, R38, R2 ;  /* 0x0000002627027223 */ /* 0x004fc80000000002 */
[----:B------:R-:W-:-:S04]  /*59f0*/  FFMA R2, R43, R40, R2 ;  /* 0x000000282b027223 */ /* 0x000fc80000000002 */
[----:B------:R-:W-:Y:S01]  /*5a00*/  FFMA R2, R45, R42, R2 ;  /* 0x0000002a2d027223 */ /* 0x000fe20000000002 */
[----:B------:R-:W-:Y:S06]  /*5a10*/  @P0 BRA `(.L_x_274) ;  /* 0xfffffffc00840947 */ /* 0x000fec000383ffff */
.L_x_273:
        /* <DEDUP_REMOVED lines=21> */
.L_x_275:
        /* <DEDUP_REMOVED lines=17> */
.L_x_276:
[----:B------:R-:W-:-:S05]  /*5c80*/  @!P5 IADD3 R12, PT, PT, R14, -R37, RZ ;  /* 0x800000250e0cd210 */ /* 0x000fca0007ffe0ff */
[C---:B------:R-:W-:Y:S01]  /*5c90*/  @!P5 IMAD R13, R12.reuse, 0x4, R31 ;  /* 0x000000040c0dd824 */ /* 0x040fe200078e021f */
[----:B------:R-:W-:-:S05]  /*5ca0*/  @!P5 LEA R12, R12, R34, 0x2 ;  /* 0x000000220c0cd211 */ /* 0x000fca00078e10ff */
[----:B------:R-:W-:Y:S04]  /*5cb0*/  @!P5 LDS R13, [R13] ;  /* 0x000000000d0dd984 */ /* 0x000fe80000000800 */
[----:B------:R-:W1:Y:S02]  /*5cc0*/  @!P5 LDS R12, [R12] ;  /* 0x000000000c0cd984 */ /* 0x000e640000000800 */
[----:B-1----:R-:W-:-:S07]  /*5cd0*/  @!P5 FFMA R2, R13, R12, R2 ;  /* 0x0000000c0d02d223 */ /* 0x002fce0000000002 */
.L_x_272:
[----:B------:R-:W-:Y:S05]  /*5ce0*/  BSYNC.RECONVERGENT B0 ;  /* 0x0000000000007941 */ /* 0x000fea0003800200 */
.L_x_271:
        /* <DEDUP_REMOVED lines=12> */
.L_x_280:
        /* <DEDUP_REMOVED lines=31> */
.L_x_279:
        /* <DEDUP_REMOVED lines=21> */
.L_x_281:
        /* <DEDUP_REMOVED lines=17> */
.L_x_282:
[----:B------:R-:W-:-:S05]  /*6200*/  @!P1 IMAD.IADD R14, R14, 0x1, -R37 ;  /* 0x000000010e0e9824 */ /* 0x000fca00078e0a25 */
[C---:B------:R-:W-:Y:S02]  /*6210*/  @!P1 LEA R12, R14.reuse, R31, 0x2 ;  /* 0x0000001f0e0c9211 */ /* 0x040fe400078e10ff */
[----:B------:R-:W-:-:S03]  /*6220*/  @!P1 LEA R14, R14, R35, 0x2 ;  /* 0x000000230e0e9211 */ /* 0x000fc600078e10ff */
[----:B------:R-:W-:Y:S04]  /*6230*/  @!P1 LDS R13, [R12] ;  /* 0x000000000c0d9984 */ /* 0x000fe80000000800 */
[----:B------:R-:W1:Y:S02]  /*6240*/  @!P1 LDS R14, [R14] ;  /* 0x000000000e0e9984 */ /* 0x000e640000000800 */
[----:B-1----:R-:W-:-:S07]  /*6250*/  @!P1 FFMA R0, R13, R14, R0 ;  /* 0x0000000e0d009223 */ /* 0x002fce0000000000 */
.L_x_278:
[----:B------:R-:W-:Y:S05]  /*6260*/  BSYNC.RECONVERGENT B0 ;  /* 0x0000000000007941 */ /* 0x000fea0003800200 */
.L_x_277:
[----:B------:R-:W-:Y:S01]  /*6270*/  BAR.SYNC.DEFER_BLOCKING 0x0 ;  /* 0x0000000000007b1d */ /* 0x000fe20000010000 */
[----:B------:R-:W-:-:S05]  /*6280*/  UIADD3 UR4, UPT, UPT, UR4, 0x1, URZ ;  /* 0x0000000104047890 */ /* 0x000fca000fffe0ff */
[----:B------:R-:W-:Y:S07]  /*6290*/  @!P2 BRA `(.L_x_283) ;  /* 0xffffffa0006ca947 */ /* 0x000fee000383ffff */
.L_x_186:
[----:B------:R-:W1:Y:S01]  /*62a0*/  LDCU.64 UR6, c[0x0][0x398] ;  /* 0x00007300ff0677ac */ /* 0x000e620008000a00 */
[C---:B0-----:R-:W-:Y:S01]  /*62b0*/  VIADD R16, R24.reuse, 0x10 ;  /* 0x0000001018107836 */ /* 0x041fe20000000000 */
[C---:B------:R-:W-:Y:S01]  /*62c0*/  IADD3 R14, PT, PT, R24.reuse, 0x20, RZ ;  /* 0x00000020180e7810 */ /* 0x040fe20007ffe0ff */
[C---:B------:R-:W-:Y:S01]  /*62d0*/  VIADD R15, R25.reuse, 0x10 ;  /* 0x00000010190f7836 */ /* 0x040fe20000000000 */
[C---:B------:R-:W-:Y:S02]  /*62e0*/  IADD3 R12, PT, PT, R24.reuse, 0x30, RZ ;  /* 0x00000030180c7810 */ /* 0x040fe40007ffe0ff */
[----:B------:R-:W-:Y:S02]  /*62f0*/  IADD3 R17, PT, PT, R25, 0x20, RZ ;  /* 0x0000002019117810 */ /* 0x000fe40007ffe0ff */
[----:B-1----:R-:W-:Y:S02]  /*6300*/  ISETP.GE.U32.AND P2, PT, R24, UR7, PT ;  /* 0x0000000718007c0c */ /* 0x002fe4000bf46070 */
[----:B------:R-:W-:-:S02]  /*6310*/  ISETP.GE.U32.AND P3, PT, R16, UR7, PT ;  /* 0x0000000710007c0c */ /* 0x000fc4000bf66070 */
[C---:B------:R-:W-:Y:S02]  /*6320*/  ISETP.GE.U32.OR P4, PT, R25.reuse, UR6, P2 ;  /* 0x0000000619007c0c */ /* 0x040fe40009786470 */
        /* <DEDUP_REMOVED lines=13> */
[----:B-1----:R-:W-:-:S05]  /*6400*/  @!P5 IMAD.WIDE.U32 R26, R13, 0x4, R26 ;  /* 0x000000040d1ad825 */ /* 0x002fca00078e001a */
[----:B------:R1:W-:Y:S01]  /*6410*/  @!P5 STG.E desc[UR12][R26.64], R23 ;  /* 0x000000171a00d986 */ /* 0x0003e2000c10190c */
[----:B------:R-:W-:Y:S01]  /*6420*/  ISETP.GE.U32.OR P5, PT, R15, UR6, P2 ;  /* 0x000000060f007c0c */ /* 0x000fe200097a6470 */
[----:B--2---:R-:W-:-:S04]  /*6430*/  @!P6 IMAD.WIDE.U32 R30, R31, 0x4, R18 ;  /* 0x000000041f1ee825 */ /* 0x004fc800078e0012 */
[----:B------:R-:W2:Y:S01]  /*6440*/  @!P4 LDC.64 R32, c[0x0][0x390] ;  /* 0x0000e400ff20cb82 */ /* 0x000ea20000000a00 */
[----:B0-----:R-:W-:Y:S01]  /*6450*/  @!P4 IMAD R29, R25, UR7, R12 ;  /* 0x00000007191dcc24 */ /* 0x001fe2000f8e020c */
[----:B------:R0:W-:Y:S01]  /*6460*/  @!P6 STG.E desc[UR12][R30.64], R22 ;  /* 0x000000161e00e986 */ /* 0x0001e2000c10190c */
[----:B------:R-:W-:-:S05]  /*6470*/  ISETP.GE.U32.OR P6, PT, R15, UR6, P3 ;  /* 0x000000060f007c0c */ /* 0x000fca0009fc6470 */
[----:B------:R-:W1:Y:S01]  /*6480*/  @!P5 LDC.64 R34, c[0x0][0x390] ;  /* 0x0000e400ff22db82 */ /* 0x000e620000000a00 */
[----:B------:R-:W-:-:S07]  /*6490*/  @!P5 IMAD R13, R15, UR7, R24 ;  /* 0x000000070f0ddc24 */ /* 0x000fce000f8e0218 */
[----:B------:R-:W3:Y:S01]  /*64a0*/  @!P6 LDC.64 R18, c[0x0][0x390] ;  /* 0x0000e400ff12eb82 */ /* 0x000ee20000000a00 */
[----:B--2---:R-:W-:Y:S01]  /*64b0*/  @!P4 IMAD.WIDE.U32 R28, R29, 0x4, R32 ;  /* 0x000000041d1cc825 */ /* 0x004fe200078e0020 */
[----:B------:R-:W-:-:S04]  /*64c0*/  IADD3 R33, PT, PT, R25, 0x30, RZ ;  /* 0x0000003019217810 */ /* 0x000fc80007ffe0ff */
[----:B------:R2:W-:Y:S01]  /*64d0*/  @!P4 STG.E desc[UR12][R28.64], R21 ;  /* 0x000000151c00c986 */ /* 0x0005e2000c10190c */
[----:B------:R-:W-:Y:S01]  /*64e0*/  ISETP.GE.U32.OR P4, PT, R15, UR6, P0 ;  /* 0x000000060f007c0c */ /* 0x000fe20008786470 */
[----:B-1----:R-:W-:-:S04]  /*64f0*/  @!P5 IMAD.WIDE.U32 R26, R13, 0x4, R34 ;  /* 0x000000040d1ad825 */ /* 0x002fc800078e0022 */
[C---:B------:R-:W-:Y:S01]  /*6500*/  @!P6 IMAD R13, R15.reuse, UR7, R16 ;  /* 0x000000070f0dec24 */ /* 0x040fe2000f8e0210 */
[----:B------:R1:W-:Y:S01]  /*6510*/  @!P5 STG.E desc[UR12][R26.64], R20 ;  /* 0x000000141a00d986 */ /* 0x0003e2000c10190c */
[----:B------:R-:W-:Y:S02]  /*6520*/  ISETP.GE.U32.OR P5, PT, R15, UR6, P1 ;  /* 0x000000060f007c0c */ /* 0x000fe40008fa6470 */
[----:B---3--:R-:W-:-:S04]  /*6530*/  @!P6 IMAD.WIDE.U32 R18, R13, 0x4, R18 ;  /* 0x000000040d12e825 */ /* 0x008fc800078e0012 */
[----:B0-----:R-:W0:Y:S01]  /*6540*/  @!P4 LDC.64 R22, c[0x0][0x390] ;  /* 0x0000e400ff16cb82 */ /* 0x001e220000000a00 */
[----:B------:R-:W-:Y:S01]  /*6550*/  @!P4 IMAD R13, R15, UR7, R14 ;  /* 0x000000070f0dcc24 */ /* 0x000fe2000f8e020e */
[----:B------:R-:W-:Y:S01]  /*6560*/  @!P6 STG.E desc[UR12][R18.64], R11 ;  /* 0x0000000b1200e986 */ /* 0x000fe2000c10190c */
[----:B------:R-:W-:Y:S02]  /*6570*/  ISETP.GE.U32.OR P6, PT, R17, UR6, P2 ;  /* 0x0000000611007c0c */ /* 0x000fe400097c6470 */
[----:B------:R-:W-:-:S03]  /*6580*/  ISETP.GE.U32.OR P2, PT, R33, UR6, P2 ;  /* 0x0000000621007c0c */ /* 0x000fc60009746470 */
[----:B------:R-:W3:Y:S01]  /*6590*/  @!P5 LDC.64 R30, c[0x0][0x390] ;  /* 0x0000e400ff1edb82 */ /* 0x000ee20000000a00 */
[----:B--2---:R-:W-:-:S07]  /*65a0*/  @!P5 IMAD R21, R15, UR7, R12 ;  /* 0x000000070f15dc24 */ /* 0x004fce000f8e020c */
[----:B------:R-:W2:Y:S01]  /*65b0*/  @!P6 LDC.64 R28, c[0x0][0x390] ;  /* 0x0000e400ff1ceb82 */ /* 0x000ea20000000a00 */
[----:B-1----:R-:W-:Y:S02]  /*65c0*/  @!P6 IMAD R27, R17, UR7, R24 ;  /* 0x00000007111bec24 */ /* 0x002fe4000f8e0218 */
[----:B0-----:R-:W-:-:S04]  /*65d0*/  @!P4 IMAD.WIDE.U32 R22, R13, 0x4, R22 ;  /* 0x000000040d16c825 */ /* 0x001fc800078e0016 */
[----:B------:R-:W-:Y:S01]  /*65e0*/  @!P2 IMAD R13, R33, UR7, R24 ;  /* 0x00000007210dac24 */ /* 0x000fe2000f8e0218 */
[----:B------:R0:W-:Y:S01]  /*65f0*/  @!P4 STG.E desc[UR12][R22.64], R10 ;  /* 0x0000000a1600c986 */ /* 0x0001e2000c10190c */
[----:B------:R-:W-:Y:S01]  /*6600*/  ISETP.GE.U32.OR P4, PT, R17, UR6, P3 ;  /* 0x0000000611007c0c */ /* 0x000fe20009f86470 */
[----:B---3--:R-:W-:Y:S01]  /*6610*/  @!P5 IMAD.WIDE.U32 R20, R21, 0x4, R30 ;  /* 0x000000041514d825 */ /* 0x008fe200078e001e */
[----:B------:R-:W-:-:S04]  /*6620*/  ISETP.GE.U32.OR P3, PT, R33, UR6, P3 ;  /* 0x0000000621007c0c */ /* 0x000fc80009f66470 */
[----:B------:R1:W-:Y:S01]  /*6630*/  @!P5 STG.E desc[UR12][R20.64], R9 ;  /* 0x000000091400d986 */ /* 0x0003e2000c10190c */
[----:B------:R-:W-:Y:S01]  /*6640*/  ISETP.GE.U32.OR P5, PT, R17, UR6, P0 ;  /* 0x0000000611007c0c */ /* 0x000fe200087a6470 */
[----:B--2---:R-:W-:Y:S01]  /*6650*/  @!P6 IMAD.WIDE.U32 R26, R27, 0x4, R28 ;  /* 0x000000041b1ae825 */ /* 0x004fe200078e001c */
[----:B------:R-:W-:-:S04]  /*6660*/  ISETP.GE.U32.OR P0, PT, R33, UR6, P0 ;  /* 0x0000000621007c0c */ /* 0x000fc80008706470 */
[----:B0-----:R-:W0:Y:S01]  /*6670*/  @!P4 LDC.64 R22, c[0x0][0x390] ;  /* 0x0000e400ff16cb82 */ /* 0x001e220000000a00 */
[----:B------:R0:W-:Y:S01]  /*6680*/  @!P6 STG.E desc[UR12][R26.64], R8 ;  /* 0x000000081a00e986 */ /* 0x0001e2000c10190c */
[----:B------:R-:W-:Y:S01]  /*6690*/  ISETP.GE.U32.OR P6, PT, R17, UR6, P1 ;  /* 0x0000000611007c0c */ /* 0x000fe20008fc6470 */
[C-C-:B------:R-:W-:Y:S01]  /*66a0*/  @!P3 IMAD R15, R33.reuse, UR7, R16.reuse ;  /* 0x00000007210fbc24 */ /* 0x140fe2000f8e0210 */
[----:B------:R-:W-:Y:S01]  /*66b0*/  ISETP.GE.U32.OR P1, PT, R33, UR6, P1 ;  /* 0x0000000621007c0c */ /* 0x000fe20008f26470 */
[----:B-1----:R-:W-:-:S03]  /*66c0*/  @!P4 IMAD R9, R17, UR7, R16 ;  /* 0x000000071109cc24 */ /* 0x002fc6000f8e0210 */
[----:B------:R-:W1:Y:S01]  /*66d0*/  @!P5 LDC.64 R28, c[0x0][0x390] ;  /* 0x0000e400ff1cdb82 */ /* 0x000e620000000a00 */
[----:B------:R-:W-:-:S07]  /*66e0*/  @!P0 IMAD R25, R33, UR7, R14 ;  /* 0x0000000721198c24 */ /* 0x000fce000f8e020e */
[----:B------:R-:W2:Y:S08]  /*66f0*/  @!P6 LDC.64 R30, c[0x0][0x390] ;  /* 0x0000e400ff1eeb82 */ /* 0x000eb00000000a00 */
[----:B------:R-:W3:Y:S01]  /*6700*/  @!P2 LDC.64 R20, c[0x0][0x390] ;  /* 0x0000e400ff14ab82 */ /* 0x000ee20000000a00 */
[----:B0-----:R-:W-:-:S04]  /*6710*/  @!P4 IMAD.WIDE.U32 R8, R9, 0x4, R22 ;  /* 0x000000040908c825 */ /* 0x001fc800078e0016 */
[C---:B------:R-:W-:Y:S01]  /*6720*/  @!P5 IMAD R23, R17.reuse, UR7, R14 ;  /* 0x000000071117dc24 */ /* 0x040fe2000f8e020e */
[----:B------:R0:W-:Y:S01]  /*6730*/  @!P4 STG.E desc[UR12][R8.64], R7 ;  /* 0x000000070800c986 */ /* 0x0001e2000c10190c */
[----:B------:R-:W-:Y:S01]  /*6740*/  @!P6 IMAD R17, R17, UR7, R12 ;  /* 0x000000071111ec24 */ /* 0x000fe2000f8e020c */
[----:B------:R-:W4:Y:S01]  /*6750*/  @!P3 LDC.64 R18, c[0x0][0x390] ;  /* 0x0000e400ff12bb82 */ /* 0x000f220000000a00 */
[----:B-1----:R-:W-:-:S05]  /*6760*/  @!P5 IMAD.WIDE.U32 R22, R23, 0x4, R28 ;  /* 0x000000041716d825 */ /* 0x002fca00078e001c */
[----:B------:R0:W-:Y:S02]  /*6770*/  @!P5 STG.E desc[UR12][R22.64], R6 ;  /* 0x000000061600d986 */ /* 0x0001e4000c10190c */
[----:B------:R-:W1:Y:S01]  /*6780*/  @!P0 LDC.64 R10, c[0x0][0x390] ;  /* 0x0000e400ff0a8b82 */ /* 0x000e620000000a00 */
[----:B--2---:R-:W-:-:S05]  /*6790*/  @!P6 IMAD.WIDE.U32 R16, R17, 0x4, R30 ;  /* 0x000000041110e825 */ /* 0x004fca00078e001e */
[----:B------:R0:W-:Y:S01]  /*67a0*/  @!P6 STG.E desc[UR12][R16.64], R5 ;  /* 0x000000051000e986 */ /* 0x0001e2000c10190c */
[----:B---3--:R-:W-:-:S05]  /*67b0*/  @!P2 IMAD.WIDE.U32 R20, R13, 0x4, R20 ;  /* 0x000000040d14a825 */ /* 0x008fca00078e0014 */
[----:B------:R0:W-:Y:S01]  /*67c0*/  @!P2 STG.E desc[UR12][R20.64], R4 ;  /* 0x000000041400a986 */ /* 0x0001e2000c10190c */
[----:B----4-:R-:W-:-:S05]  /*67d0*/  @!P3 IMAD.WIDE.U32 R18, R15, 0x4, R18 ;  /* 0x000000040f12b825 */ /* 0x010fca00078e0012 */
[----:B------:R0:W-:Y:S01]  /*67e0*/  @!P3 STG.E desc[UR12][R18.64], R3 ;  /* 0x000000031200b986 */ /* 0x0001e2000c10190c */
[----:B-1----:R-:W-:-:S05]  /*67f0*/  @!P0 IMAD.WIDE.U32 R10, R25, 0x4, R10 ;  /* 0x00000004190a8825 */ /* 0x002fca00078e000a */
[----:B------:R0:W-:Y:S01]  /*6800*/  @!P0 STG.E desc[UR12][R10.64], R2 ;  /* 0x000000020a008986 */ /* 0x0001e2000c10190c */
[----:B------:R-:W-:Y:S05]  /*6810*/  @P1 EXIT ;  /* 0x000000000000194d */ /* 0x000fea0003800000 */
[----:B0-----:R-:W0:Y:S01]  /*6820*/  LDC.64 R2, c[0x0][0x390] ;  /* 0x0000e400ff027b82 */ /* 0x001e220000000a00 */
[----:B------:R-:W-:-:S04]  /*6830*/  IMAD R5, R33, UR7, R12 ;  /* 0x0000000721057c24 */ /* 0x000fc8000f8e020c */
[----:B0-----:R-:W-:-:S05]  /*6840*/  IMAD.WIDE.U32 R2, R5, 0x4, R2 ;  /* 0x0000000405027825 */ /* 0x001fca00078e0002 */
[----:B------:R-:W-:Y:S01]  /*6850*/  STG.E desc[UR12][R2.64], R0 ;  /* 0x0000000002007986 */ /* 0x000fe2000c10190c */
[----:B------:R-:W-:Y:S05]  /*6860*/  EXIT ;  /* 0x000000000000794d */ /* 0x000fea0003800000 */
.L_x_284:
        /* <DEDUP_REMOVED lines=9> */
.L_x_909:


//--------------------- .text._Z7abT_gpuPKfS0_Pfiii --------------------------
	.section	.text._Z7abT_gpuPKfS0_Pfiii,"ax",@progbits
	.align	128
        .global         _Z7abT_gpuPKfS0_Pfiii
        .type           _Z7abT_gpuPKfS0_Pfiii,@function
        .size           _Z7abT_gpuPKfS0_Pfiii,(.L_x_910 - _Z7abT_gpuPKfS0_Pfiii)
        .other          _Z7abT_gpuPKfS0_Pfiii,@"STO_CUDA_ENTRY STV_DEFAULT"
_Z7abT_gpuPKfS0_Pfiii:
.text._Z7abT_gpuPKfS0_Pfiii:
[----:B------:R-:W-:Y:S01]  /*0000*/  LDC R1, c[0x0][0x37c] ;  /* 0x0000df00ff017b82 */ /* 0x000fe20000000800 */
[----:B------:R-:W0:Y:S01]  /*0010*/  LDCU.64 UR6, c[0x0][0x398] ;  /* 0x00007300ff0677ac */ /* 0x000e220008000a00 */
[----:B------:R-:W1:Y:S01]  /*0020*/  LDCU.64 UR12, c[0x0][0x358] ;  /* 0x00006b00ff0c77ac */ /* 0x000e620008000a00 */
[----:B0-----:R-:W-:-:S04]  /*0030*/  UISETP.LT.AND UP0, UPT, UR6, UR7, UPT ;  /* 0x000000070600728c */ /* 0x001fc8000bf01270 */
[----:B------:R-:W-:-:S04]  /*0040*/  USEL UR6, UR6, UR7, UP0 ;  /* 0x0000000706067287 */ /* 0x000fc80008000000 */
[----:B------:R-:W-:-:S09]  /*0050*/  UISETP.GE.AND UP0, UPT, UR6, 0x1, UPT ;  /* 0x000000010600788c */ /* 0x000fd2000bf06270 */
[----:B-1----:R-:W-:Y:S05]  /*0060*/  BRA.U !UP0, `(.L_x_285) ;  /* 0x0000000508087547 */ /* 0x002fea000b800000 */
[----:B------:R-:W-:Y:S02]  /*0070*/  ULOP3.LUT UR8, UR7, 0x7, URZ, 0xc0, !UPT ;  /* 0x0000000707087892 */ /* 0x000fe4000f8ec0ff */
[----:B------:R-:W-:Y:S02]  /*0080*/  ULOP3.LUT UR9, UR7, 0x3, URZ, 0xc0, !UPT ;  /* 0x0000000307097892 */ /* 0x000fe4000f8ec0ff */
[----:B------:R-:W-:Y:S02]  /*0090*/  UIADD3 UR4, UPT, UPT, UR8, -0x1, URZ ;  /* 0xffffffff08047890 */ /* 0x000fe4000fffe0ff */
[----:B------:R-:W-:Y:S02]  /*00a0*/  ULOP3.LUT UR7, UR7, 0x7ffffff8, URZ, 0xc0, !UPT ;  /* 0x7ffffff807077892 */ /* 0x000fe4000f8ec0ff */
[----:B------:R-:W-:-:S03]  /*00b0*/  UISETP.GE.U32.AND UP0, UPT, UR4, 0x3, UPT ;  /* 0x000000030400788c */ /* 0x000fc6000bf06070 */
[----:B------:R-:W-:-:S08]  /*00c0*/  UMOV UR4, URZ ;  /* 0x000000ff00047c82 */ /* 0x000fd00008000000 */
.L_x_291:
[----:B0-----:R-:W0:Y:S01]  /*00d0*/  LDC.64 R12, c[0x0][0x398] ;  /* 0x0000e600ff0c7b82 */ /* 0x001e220000000a00 */
[----:B------:R-:W-:Y:S01]  /*00e0*/  HFMA2 R9, -RZ, RZ, 0, 0 ;  /* 0x00000000ff097431 */ /* 0x000fe200000001ff */
[C---:B0-----:R-:W-:Y:S01]  /*00f0*/  ISETP.GE.U32.AND P1, PT, R13.reuse, 0x8, PT ;  /* 0x000000080d00780c */ /* 0x041fe20003f26070 */
[----:B------:R-:W-:Y:S01]  /*0100*/  IMAD R0, R13, UR4, RZ ;  /* 0x000000040d007c24 */ /* 0x000fe2000f8e02ff */
[----:B------:R-:W-:-:S06]  /*0110*/  UIADD3 UR4, UPT, UPT, UR4, 0x1, URZ ;  /* 0x0000000104047890 */ /* 0x000fcc000fffe0ff */
[----:B------:R-:W-:-:S05]  /*0120*/  ISETP.NE.AND P0, PT, R12, UR4, PT ;  /* 0x000000040c007c0c */ /* 0x000fca000bf05270 */
[----:B-12---:R-:W-:Y:S08]  /*0130*/  @!P1 BRA `(.L_x_286) ;  /* 0x0000000000409947 */ /* 0x006ff00003800000 */
[----:B------:R-:W0:Y:S01]  /*0140*/  LDC.64 R4, c[0x0][0x390] ;  /* 0x0000e400ff047b82 */ /* 0x000e220000000a00 */
[----:B------:R-:W-:-:S05]  /*0150*/  UMOV UR5, URZ ;  /* 0x000000ff00057c82 */ /* 0x000fca0008000000 */
.L_x_287:
[----:B-1----:R-:W-:Y:S01]  /*0160*/  VIADD R3, R0, UR5 ;  /* 0x0000000500037c36 */ /* 0x002fe20008000000 */
[----:B------:R-:W-:-:S03]  /*0170*/  UIADD3 UR5, UPT, UPT, UR5, 0x8, URZ ;  /* 0x0000000805057890 */ /* 0x000fc6000fffe0ff */
        /* <DEDUP_REMOVED lines=11> */
[----:B------:R-:W-:-:S07]  /*0230*/  MOV R9, UR7 ;  /* 0x0000000700097c02 */ /* 0x000fce0008000f00 */
.L_x_286:
[----:B------:R-:W-:-:S09]  /*0240*/  UISETP.NE.AND UP1, UPT, UR8, URZ, UPT ;  /* 0x000000ff0800728c */ /* 0x000fd2000bf25270 */
[----:B------:R-:W-:Y:S05]  /*0250*/  BRA.U !UP1, `(.L_x_288) ;  /* 0x0000000109887547 */ /* 0x000fea000b800000 */
[----:B------:R-:W-:Y:S01]  /*0260*/  UISETP.NE.AND UP1, UPT, UR9, URZ, UPT ;  /* 0x000000ff0900728c */ /* 0x000fe2000bf25270 */
[----:B------:R-:W-:Y:S10]  /*0270*/  BRA.U !UP0, `(.L_x_289) ;  /* 0x0000000108347547 */ /* 0x000ff4000b800000 */
[----:B------:R-:W0:Y:S01]  /*0280*/  LDC.64 R10, c[0x0][0x390] ;  /* 0x0000e400ff0a7b82 */ /* 0x000e220000000a00 */
[C---:B------:R-:W-:Y:S01]  /*0290*/  IADD3 R6, P1, PT, R0.reuse, R9, RZ ;  /* 0x0000000900067210 */ /* 0x040fe20007f3e0ff */
[----:B------:R-:W-:Y:S02]  /*02a0*/  IMAD.IADD R5, R0, 0x1, R9 ;  /* 0x0000000100057824 */ /* 0x000fe400078e0209 */
        /* <DEDUP_REMOVED lines=10> */
.L_x_289:
[----:B------:R-:W-:Y:S05]  /*0350*/  BRA.U !UP1, `(.L_x_288) ;  /* 0x0000000109487547 */ /* 0x000fea000b800000 */
[----:B------:R-:W-:Y:S01]  /*0360*/  LOP3.LUT P1, RZ, R13, 0x1, RZ, 0xc0, !PT ;  /* 0x000000010dff7812 */ /* 0x000fe2000782c0ff */
[----:B------:R-:W-:-:S12]  /*0370*/  UISETP.NE.AND UP1, UPT, UR9, 0x1, UPT ;  /* 0x000000010900788c */ /* 0x000fd8000bf25270 */
[----:B------:R-:W2:Y:S01]  /*0380*/  @P1 LDC.64 R6, c[0x0][0x390] ;  /* 0x0000e400ff061b82 */ /* 0x000ea20000000a00 */
[----:B------:R-:W-:Y:S05]  /*0390*/  BRA.U !UP1, `(.L_x_290) ;  /* 0x00000001092c7547 */ /* 0x000fea000b800000 */
[----:B------:R-:W3:Y:S01]  /*03a0*/  LDC.64 R12, c[0x0][0x390] ;  /* 0x0000e400ff0c7b82 */ /* 0x000ee20000000a00 */
[CC--:B------:R-:W-:Y:S02]  /*03b0*/  IADD3 R8, P2, PT, R0.reuse, R9.reuse, RZ ;  /* 0x0000000900087210 */ /* 0x0c0fe40007f5e0ff */
[----:B0-----:R-:W-:Y:S02]  /*03c0*/  IADD3 R5, PT, PT, R0, R9, RZ ;  /* 0x0000000900057210 */ /* 0x001fe40007ffe0ff */
[----:B------:R-:W-:Y:S01]  /*03d0*/  IADD3 R9, PT, PT, R9, 0x2, RZ ;  /* 0x0000000209097810 */ /* 0x000fe20007ffe0ff */
[----:B------:R-:W-:Y:S02]  /*03e0*/  IMAD.X R10, RZ, RZ, RZ, P2 ;  /* 0x000000ffff0a7224 */ /* 0x000fe400010e06ff */
[----:B-1----:R-:W0:Y:S01]  /*03f0*/  LDC.64 R2, c[0x0][0x390] ;  /* 0x0000e400ff027b82 */ /* 0x002e220000000a00 */
[----:B---3--:R-:W-:Y:S01]  /*0400*/  LEA R4, P2, R8, R12, 0x2 ;  /* 0x0000000c08047211 */ /* 0x008fe200078410ff */
[----:B0-----:R-:W-:-:S03]  /*0410*/  IMAD.WIDE.U32 R2, R5, 0x4, R2 ;  /* 0x0000000405027825 */ /* 0x001fc600078e0002 */
[----:B------:R-:W-:Y:S02]  /*0420*/  LEA.HI.X R5, R8, R13, R10, 0x2, P2 ;  /* 0x0000000d08057211 */ /* 0x000fe400010f140a */
[----:B------:R3:W-:Y:S04]  /*0430*/  STG.E desc[UR12][R2.64], RZ ;  /* 0x000000ff02007986 */ /* 0x0007e8000c10190c */
[----:B------:R3:W-:Y:S03]  /*0440*/  STG.E desc[UR12][R4.64+0x4], RZ ;  /* 0x000004ff04007986 */ /* 0x0007e6000c10190c */
.L_x_290:
[----:B01-3--:R-:W-:-:S04]  /*0450*/  @P1 IMAD.IADD R3, R0, 0x1, R9 ;  /* 0x0000000100031824 */ /* 0x00bfc800078e0209 */
[----:B--2---:R-:W-:-:S05]  /*0460*/  @P1 IMAD.WIDE.U32 R2, R3, 0x4, R6 ;  /* 0x0000000403021825 */ /* 0x004fca00078e0006 */
[----:B------:R2:W-:Y:S02]  /*0470*/  @P1 STG.E desc[UR12][R2.64], RZ ;  /* 0x000000ff02001986 */ /* 0x0005e4000c10190c */
.L_x_288:
[----:B------:R-:W-:Y:S05]  /*0480*/  @P0 BRA `(.L_x_291) ;  /* 0xfffffffc00100947 */ /* 0x000fea000383ffff */
.L_x_285:
[----:B------:R-:W3:Y:S02]  /*0490*/  LDC R0, c[0x0][0x3a0] ;  /* 0x0000e800ff007b82 */ /* 0x000ee40000000800 */
[----:B---3--:R-:W-:-:S04]  /*04a0*/  ISETP.GE.AND P0, PT, R0, 0x1, PT ;  /* 0x000000010000780c */ /* 0x008fc80003f06270 */
[----:B------:R-:W-:-:S13]  /*04b0*/  ISETP.GE.OR P0, PT, RZ, UR6, !P0 ;  /* 0x00000006ff007c0c */ /* 0x000fda000c706670 */
[----:B------:R-:W-:Y:S05]  /*04c0*/  @P0 EXIT ;  /* 0x000000000000094d */ /* 0x000fea0003800000 */
[C---:B------:R-:W-:Y:S01]  /*04d0*/  LOP3.LUT R16, R0.reuse, 0xf, RZ, 0xc0, !PT ;  /* 0x0000000f00107812 */ /* 0x040fe200078ec0ff */
[----:B------:R-:W-:Y:S01]  /*04e0*/  UMOV UR4, URZ ;  /* 0x000000ff00047c82 */ /* 0x000fe20008000000 */
[C---:B------:R-:W-:Y:S02]  /*04f0*/  LOP3.LUT R17, R0.reuse, 0x7, RZ, 0xc0, !PT ;  /* 0x0000000700117812 */ /* 0x040fe400078ec0ff */
[----:B------:R-:W-:-:S07]  /*0500*/  LOP3.LUT R0, R0, 0x3, RZ, 0xc0, !PT ;  /* 0x0000000300007812 */ /* 0x000fce00078ec0ff */
.L_x_298:
[----:B---3--:R-:W3:Y:S01]  /*0510*/  LDCU UR9, c[0x0][0x3a0] ;  /* 0x00007400ff0977ac */ /* 0x008ee20008000800 */
[----:B------:R-:W-:Y:S01]  /*0520*/  HFMA2 R10, -RZ, RZ, 0, 0 ;  /* 0x00000000ff0a7431 */ /* 0x000fe200000001ff */
[----:B------:R-:W4:Y:S01]  /*0530*/  LDCU UR5, c[0x0][0x398] ;  /* 0x00007300ff0577ac */ /* 0x000f220008000800 */
[----:B------:R-:W-:Y:S01]  /*0540*/  UMOV UR8, UR4 ;  /* 0x0000000400087c82 */ /* 0x000fe20008000000 */
[----:B---3--:R-:W-:Y:S02]  /*0550*/  UIMAD UR9, UR4, UR9, URZ ;  /* 0x00000009040972a4 */ /* 0x008fe4000f8e02ff */
[----:B------:R-:W-:-:S04]  /*0560*/  UIADD3 UR4, UPT, UPT, UR4, 0x1, URZ ;  /* 0x0000000104047890 */ /* 0x000fc8000fffe0ff */
[----:B----4-:R-:W-:-:S11]  /*0570*/  UISETP.NE.AND UP0, UPT, UR4, UR5, UPT ;  /* 0x000000050400728c */ /* 0x010fd6000bf05270 */
.L_x_297:
[----:B---3--:R-:W3:Y:S01]  /*0580*/  LDC R7, c[0x0][0x39c] ;  /* 0x0000e700ff077b82 */ /* 0x008ee20000000800 */
[----:B------:R-:W4:Y:S07]  /*0590*/  LDCU UR5, c[0x0][0x3a0] ;  /* 0x00007400ff0577ac */ /* 0x000f2e0008000800 */
[----:B012---:R-:W0:Y:S01]  /*05a0*/  LDC.64 R2, c[0x0][0x390] ;  /* 0x0000e400ff027b82 */ /* 0x007e220000000a00 */
[----:B---3--:R-:W-:-:S04]  /*05b0*/  IMAD R5, R7, UR8, R10 ;  /* 0x0000000807057c24 */ /* 0x008fc8000f8e020a */
[----:B0-----:R-:W-:-:S05]  /*05c0*/  IMAD.WIDE.U32 R2, R5, 0x4, R2 ;  /* 0x0000000405027825 */ /* 0x001fca00078e0002 */
[----:B------:R0:W5:Y:S01]  /*05d0*/  LDG.E R13, desc[UR12][R2.64] ;  /* 0x0000000c020d7981 */ /* 0x000162000c1e1900 */
[----:B----4-:R-:W-:Y:S02]  /*05e0*/  UISETP.GE.U32.AND UP1, UPT, UR5, 0x10, UPT ;  /* 0x000000100500788c */ /* 0x010fe4000bf26070 */
[C---:B------:R-:W-:Y:S01]  /*05f0*/  IMAD R11, R10.reuse, UR5, RZ ;  /* 0x000000050a0b7c24 */ /* 0x040fe2000f8e02ff */
[----:B------:R-:W-:Y:S01]  /*0600*/  MOV R12, RZ ;  /* 0x000000ff000c7202 */ /* 0x000fe20000000f00 */
[----:B------:R-:W-:-:S05]  /*0610*/  VIADD R10, R10, 0x1 ;  /* 0x000000010a0a7836 */ /* 0x000fca0000000000 */
[----:B------:R-:W-:Y:S01]  /*0620*/  ISETP.NE.AND P0, PT, R10, R7, PT ;  /* 0x000000070a00720c */ /* 0x000fe20003f05270 */
[----:B0-----:R-:W-:-:S12]  /*0630*/  BRA.U !UP1, `(.L_x_292) ;  /* 0x0000000509147547 */ /* 0x001fd8000b800000 */
[----:B------:R-:W0:Y:S01]  /*0640*/  LDC.64 R4, c[0x0][0x388] ;  /* 0x0000e200ff047b82 */ /* 0x000e220000000a00 */
[----:B------:R-:W1:Y:S01]  /*0650*/  LDCU.64 UR6, c[0x0][0x380] ;  /* 0x00007000ff0677ac */ /* 0x000e620008000a00 */
[----:B------:R-:W-:-:S04]  /*0660*/  ULOP3.LUT UR5, UR5, 0x7ffffff0, URZ, 0xc0, !UPT ;  /* 0x7ffffff005057892 */ /* 0x000fc8000f8ec0ff */
[----:B------:R-:W-:Y:S02]  /*0670*/  UIADD3 UR10, UPT, UPT, -UR5, URZ, URZ ;  /* 0x000000ff050a7290 */ /* 0x000fe4000fffe1ff */
[----:B-1----:R-:W-:-:S04]  /*0680*/  ULEA UR6, UP1, UR9, UR6, 0x2 ;  /* 0x0000000609067291 */ /* 0x002fc8000f8210ff */
[----:B------:R-:W-:Y:S01]  /*0690*/  ULEA.HI.X UR7, UR9, UR7, URZ, 0x2, UP1 ;  /* 0x0000000709077291 */ /* 0x000fe200088f14ff */
[----:B0-----:R-:W-:Y:S01]  /*06a0*/  IMAD.WIDE.U32 R4, R11, 0x4, R4 ;  /* 0x000000040b047825 */ /* 0x001fe200078e0004 */
[----:B------:R-:W-:-:S04]  /*06b0*/  UIADD3 UR6, UP1, UPT, UR6, 0x20, URZ ;  /* 0x0000002006067890 */ /* 0x000fc8000ff3e0ff */
[----:B------:R-:W-:Y:S01]  /*06c0*/  UIADD3.X UR7, UPT, UPT, URZ, UR7, URZ, UP1, !UPT ;  /* 0x00000007ff077290 */ /* 0x000fe20008ffe4ff */
[----:B------:R-:W-:Y:S02]  /*06d0*/  IADD3 R4, P1, PT, R4, 0x20, RZ ;  /* 0x0000002004047810 */ /* 0x000fe40007f3e0ff */
[----:B------:R-:W-:-:S03]  /*06e0*/  MOV R6, UR6 ;  /* 0x0000000600067c02 */ /* 0x000fc60008000f00 */
[----:B------:R-:W-:Y:S02]  /*06f0*/  IMAD.X R5, RZ, RZ, R5, P1 ;  /* 0x000000ffff057224 */ /* 0x000fe400008e0605 */
[----:B------:R-:W-:-:S07]  /*0700*/  IMAD.U32 R7, RZ, RZ, UR7 ;  /* 0x00000007ff077e24 */ /* 0x000fce000f8e00ff */
.L_x_293:
[----:B------:R-:W2:Y:S04]  /*0710*/  LDG.E.CONSTANT R8, desc[UR12][R6.64+-0x20] ;  /* 0xffffe00c06087981 */ /* 0x000ea8000c1e9900 */
[----:B------:R-:W2:Y:S04]  /*0720*/  LDG.E.CONSTANT R9, desc[UR12][R4.64+-0x20] ;  /* 0xffffe00c04097981 */ /* 0x000ea8000c1e9900 */
[----:B------:R-:W3:Y:S04]  /*0730*/  LDG.E.CONSTANT R15, desc[UR12][R6.64+-0x1c] ;  /* 0xffffe40c060f7981 */ /* 0x000ee8000c1e9900 */
[----:B------:R-:W3:Y:S04]  /*0740*/  LDG.E.CONSTANT R26, desc[UR12][R4.64+-0x1c] ;  /* 0xffffe40c041a7981 */ /* 0x000ee8000c1e9900 */
[----:B------:R-:W4:Y:S04]  /*0750*/  LDG.E.CONSTANT R20, desc[UR12][R6.64+-0x18] ;  /* 0xffffe80c06147981 */ /* 0x000f28000c1e9900 */
[----:B------:R-:W4:Y:S04]  /*0760*/  LDG.E.CONSTANT R21, desc[UR12][R4.64+-0x18] ;  /* 0xffffe80c04157981 */ /* 0x000f28000c1e9900 */
[----:B------:R-:W4:Y:S04]  /*0770*/  LDG.E.CONSTANT R24, desc[UR12][R6.64+-0x14] ;  /* 0xffffec0c06187981 */ /* 0x000f28000c1e9900 */
[----:B------:R-:W4:Y:S04]  /*0780*/  LDG.E.CONSTANT R25, desc[UR12][R4.64+-0x14] ;  /* 0xffffec0c04197981 */ /* 0x000f28000c1e9900 */
[----:B------:R-:W4:Y:S04]  /*0790*/  LDG.E.CONSTANT R22, desc[UR12][R6.64+-0x10] ;  /* 0xfffff00c06167981 */ /* 0x000f28000c1e9900 */
[----:B------:R-:W4:Y:S04]  /*07a0*/  LDG.E.CONSTANT R23, desc[UR12][R4.64+-0x10] ;  /* 0xfffff00c04177981 */ /* 0x000f28000c1e9900 */
[----:B------:R-:W4:Y:S04]  /*07b0*/  LDG.E.CONSTANT R18, desc[UR12][R6.64+-0xc] ;  /* 0xfffff40c06127981 */ /* 0x000f28000c1e9900 */
[----:B------:R-:W4:Y:S04]  /*07c0*/  LDG.E.CONSTANT R19, desc[UR12][R4.64+-0xc] ;  /* 0xfffff40c04137981 */ /* 0x000f28000c1e9900 */
[----:B------:R-:W4:Y:S01]  /*07d0*/  LDG.E.CONSTANT R12, desc[UR12][R6.64+-0x4] ;  /* 0xfffffc0c060c7981 */ /* 0x000f22000c1e9900 */
[----:B--2--5:R-:W-:-:S03]  /*07e0*/  FFMA R14, R8, R9, R13 ;  /* 0x00000009080e7223 */ /* 0x024fc6000000000d */
[----:B------:R-:W2:Y:S04]  /*07f0*/  LDG.E.CONSTANT R8, desc[UR12][R6.64+-0x8] ;  /* 0xfffff80c06087981 */ /* 0x000ea8000c1e9900 */
[----:B------:R-:W2:Y:S04]  /*0800*/  LDG.E.CONSTANT R9, desc[UR12][R4.64+-0x8] ;  /* 0xfffff80c04097981 */ /* 0x000ea8000c1e9900 */
[----:B------:R-:W2:Y:S01]  /*0810*/  LDG.E.CONSTANT R13, desc[UR12][R4.64+-0x4] ;  /* 0xfffffc0c040d7981 */ /* 0x000ea2000c1e9900 */
[----:B---3--:R-:W-:-:S03]  /*0820*/  FFMA R27, R15, R26, R14 ;  /* 0x0000001a0f1b7223 */ /* 0x008fc6000000000e */
[----:B------:R-:W3:Y:S04]  /*0830*/  LDG.E.CONSTANT R14, desc[UR12][R6.64] ;  /* 0x0000000c060e7981 */ /* 0x000ee8000c1e9900 */
[----:B------:R-:W3:Y:S01]  /*0840*/  LDG.E.CONSTANT R15, desc[UR12][R4.64] ;  /* 0x0000000c040f7981 */ /* 0x000ee2000c1e9900 */
[----:B----4-:R-:W-:-:S03]  /*0850*/  FFMA R21, R20, R21, R27 ;  /* 0x0000001514157223 */ /* 0x010fc6000000001b */
[----:B------:R-:W4:Y:S01]  /*0860*/  LDG.E.CONSTANT R20, desc[UR12][R4.64+0x4] ;  /* 0x0000040c04147981 */ /* 0x000f22000c1e9900 */
[----:B------:R-:W-:-:S03]  /*0870*/  FFMA R25, R24, R25, R21 ;  /* 0x0000001918197223 */ /* 0x000fc60000000015 */
[----:B------:R-:W4:Y:S04]  /*0880*/  LDG.E.CONSTANT R21, desc[UR12][R6.64+0x4] ;  /* 0x0000040c06157981 */ /* 0x000f28000c1e9900 */
[----:B------:R-:W4:Y:S01]  /*0890*/  LDG.E.CONSTANT R24, desc[UR12][R6.64+0x14] ;  /* 0x0000140c06187981 */ /* 0x000f22000c1e9900 */
[----:B------:R-:W-:-:S03]  /*08a0*/  FFMA R25, R22, R23, R25 ;  /* 0x0000001716197223 */ /* 0x000fc60000000019 */
[----:B------:R-:W4:Y:S04]  /*08b0*/  LDG.E.CONSTANT R22, desc[UR12][R6.64+0x8] ;  /* 0x0000080c06167981 */ /* 0x000f28000c1e9900 */
[----:B------:R-:W4:Y:S01]  /*08c0*/  LDG.E.CONSTANT R23, desc[UR12][R4.64+0x8] ;  /* 0x0000080c04177981 */ /* 0x000f22000c1e9900 */
[----:B------:R-:W-:-:S03]  /*08d0*/  FFMA R25, R18, R19, R25 ;  /* 0x0000001312197223 */ /* 0x000fc60000000019 */
[----:B------:R-:W4:Y:S04]  /*08e0*/  LDG.E.CONSTANT R18, desc[UR12][R6.64+0xc] ;  /* 0x00000c0c06127981 */ /* 0x000f28000c1e9900 */
[----:B------:R-:W4:Y:S01]  /*08f0*/  LDG.E.CONSTANT R19, desc[UR12][R4.64+0xc] ;  /* 0x00000c0c04137981 */ /* 0x000f22000c1e9900 */
[----:B--2---:R-:W-:-:S03]  /*0900*/  FFMA R25, R8, R9, R25 ;  /* 0x0000000908197223 */ /* 0x004fc60000000019 */
[----:B------:R-:W2:Y:S04]  /*0910*/  LDG.E.CONSTANT R8, desc[UR12][R6.64+0x10] ;  /* 0x0000100c06087981 */ /* 0x000ea8000c1e9900 */
[----:B------:R-:W2:Y:S01]  /*0920*/  LDG.E.CONSTANT R9, desc[UR12][R4.64+0x10] ;  /* 0x0000100c04097981 */ /* 0x000ea2000c1e9900 */
[----:B------:R-:W-:-:S03]  /*0930*/  FFMA R27, R12, R13, R25 ;  /* 0x0000000d0c1b7223 */ /* 0x000fc60000000019 */
[----:B------:R-:W2:Y:S04]  /*0940*/  LDG.E.CONSTANT R25, desc[UR12][R4.64+0x14] ;  /* 0x0000140c04197981 */ /* 0x000ea8000c1e9900 */
[----:B------:R-:W2:Y:S01]  /*0950*/  LDG.E.CONSTANT R12, desc[UR12][R6.64+0x18] ;  /* 0x0000180c060c7981 */ /* 0x000ea2000c1e9900 */
[----:B---3--:R-:W-:-:S03]  /*0960*/  FFMA R26, R14, R15, R27 ;  /* 0x0000000f0e1a7223 */ /* 0x008fc6000000001b */
[----:B------:R-:W3:Y:S04]  /*0970*/  LDG.E.CONSTANT R13, desc[UR12][R4.64+0x18] ;  /* 0x0000180c040d7981 */ /* 0x000ee8000c1e9900 */
[----:B------:R-:W3:Y:S04]  /*0980*/  LDG.E.CONSTANT R14, desc[UR12][R6.64+0x1c] ;  /* 0x00001c0c060e7981 */ /* 0x000ee8000c1e9900 */
[----:B------:R0:W3:Y:S01]  /*0990*/  LDG.E.CONSTANT R15, desc[UR12][R4.64+0x1c] ;  /* 0x00001c0c040f7981 */ /* 0x0000e2000c1e9900 */
[----:B----4-:R-:W-:-:S04]  /*09a0*/  FFMA R21, R21, R20, R26 ;  /* 0x0000001415157223 */ /* 0x010fc8000000001a */
[----:B------:R-:W-:Y:S01]  /*09b0*/  FFMA R21, R22, R23, R21 ;  /* 0x0000001716157223 */ /* 0x000fe20000000015 */
[----:B------:R-:W-:-:S03]  /*09c0*/  UIADD3 UR10, UPT, UPT, UR10, 0x10, URZ ;  /* 0x000000100a0a7890 */ /* 0x000fc6000fffe0ff */
[----:B------:R-:W-:Y:S01]  /*09d0*/  FFMA R19, R18, R19, R21 ;  /* 0x0000001312137223 */ /* 0x000fe20000000015 */
[----:B------:R-:W-:Y:S01]  /*09e0*/  UISETP.NE.AND UP1, UPT, UR10, URZ, UPT ;  /* 0x000000ff0a00728c */ /* 0x000fe2000bf25270 */
[----:B0-----:R-:W-:Y:S02]  /*09f0*/  IADD3 R4, P2, PT, R4, 0x40, RZ ;  /* 0x0000004004047810 */ /* 0x001fe40007f5e0ff */
[----:B------:R-:W-:-:S03]  /*0a00*/  IADD3 R6, P1, PT, R6, 0x40, RZ ;  /* 0x0000004006067810 */ /* 0x000fc60007f3e0ff */
[----:B------:R-:W-:Y:S01]  /*0a10*/  IMAD.X R5, RZ, RZ, R5, P2 ;  /* 0x000000ffff057224 */ /* 0x000fe200010e0605 */
[----:B------:R-:W-:Y:S01]  /*0a20*/  IADD3.X R7, PT, PT, RZ, R7, RZ, P1, !PT ;  /* 0x00000007ff077210 */ /* 0x000fe20000ffe4ff */
[----:B--2---:R-:W-:-:S04]  /*0a30*/  FFMA R9, R8, R9, R19 ;  /* 0x0000000908097223 */ /* 0x004fc80000000013 */
[----:B------:R-:W-:-:S04]  /*0a40*/  FFMA R9, R24, R25, R9 ;  /* 0x0000001918097223 */ /* 0x000fc80000000009 */
[----:B---3--:R-:W-:-:S04]  /*0a50*/  FFMA R13, R12, R13, R9 ;  /* 0x0000000d0c0d7223 */ /* 0x008fc80000000009 */
[----:B------:R-:W-:Y:S01]  /*0a60*/  FFMA R13, R14, R15, R13 ;  /* 0x0000000f0e0d7223 */ /* 0x000fe2000000000d */
[----:B------:R-:W-:Y:S06]  /*0a70*/  BRA.U UP1, `(.L_x_293) ;  /* 0xfffffffd01247547 */ /* 0x000fec000b83ffff */
[----:B------:R-:W-:-:S07]  /*0a80*/  MOV R12, UR5 ;  /* 0x00000005000c7c02 */ /* 0x000fce0008000f00 */
.L_x_292:
[----:B------:R-:W-:-:S13]  /*0a90*/  ISETP.NE.AND P1, PT, R16, RZ, PT ;  /* 0x000000ff1000720c */ /* 0x000fda0003f25270 */
[----:B------:R-:W-:Y:S05]  /*0aa0*/  @!P1 BRA `(.L_x_294) ;  /* 0x0000000400b09947 */ /* 0x000fea0003800000 */
[----:B------:R-:W-:Y:S01]  /*0ab0*/  VIADD R4, R16, 0xffffffff ;  /* 0xffffffff10047836 */ /* 0x000fe20000000000 */
[----:B------:R-:W-:-:S04]  /*0ac0*/  ISETP.NE.AND P1, PT, R17, RZ, PT ;  /* 0x000000ff1100720c */ /* 0x000fc80003f25270 */
[----:B------:R-:W-:-:S13]  /*0ad0*/  ISETP.GE.U32.AND P2, PT, R4, 0x7, PT ;  /* 0x000000070400780c */ /* 0x000fda0003f46070 */
[----:B------:R-:W-:Y:S05]  /*0ae0*/  @!P2 BRA `(.L_x_295) ;  /* 0x0000000000a4a947 */ /* 0x000fea0003800000 */
[----:B------:R-:W0:Y:S01]  /*0af0*/  LDC.64 R8, c[0x0][0x380] ;  /* 0x0000e000ff087b82 */ /* 0x000e220000000a00 */
[C---:B------:R-:W-:Y:S01]  /*0b00*/  IADD3 R18, P3, PT, R11.reuse, R12, RZ ;  /* 0x0000000c0b127210 */ /* 0x040fe20007f7e0ff */
[----:B------:R-:W-:Y:S01]  /*0b10*/  IMAD.IADD R25, R11, 0x1, R12 ;  /* 0x000000010b197824 */ /* 0x000fe200078e020c */
[C---:B------:R-:W-:Y:S02]  /*0b20*/  IADD3 R23, PT, PT, R12.reuse, UR9, RZ ;  /* 0x000000090c177c10 */ /* 0x040fe4000fffe0ff */
[----:B------:R-:W-:Y:S01]  /*0b30*/  IADD3 R19, P2, PT, R12, UR9, RZ ;  /* 0x000000090c137c10 */ /* 0x000fe2000ff5e0ff */
[----:B------:R-:W-:Y:S02]  /*0b40*/  IMAD.X R21, RZ, RZ, RZ, P3 ;  /* 0x000000ffff157224 */ /* 0x000fe400018e06ff */
[----:B------:R-:W1:Y:S01]  /*0b50*/  LDC.64 R4, c[0x0][0x380] ;  /* 0x0000e000ff047b82 */ /* 0x000e620000000a00 */
[----:B------:R-:W-:-:S07]  /*0b60*/  IADD3.X R20, PT, PT, RZ, RZ, RZ, P2, !PT ;  /* 0x000000ffff147210 */ /* 0x000fce00017fe4ff */
[----:B------:R-:W2:Y:S08]  /*0b70*/  LDC.64 R6, c[0x0][0x388] ;  /* 0x0000e200ff067b82 */ /* 0x000eb00000000a00 */
[----:B------:R-:W3:Y:S01]  /*0b80*/  LDC.64 R14, c[0x0][0x388] ;  /* 0x0000e200ff0e7b82 */ /* 0x000ee20000000a00 */
[----:B0-----:R-:W-:-:S06]  /*0b90*/  IMAD.WIDE.U32 R8, R23, 0x4, R8 ;  /* 0x0000000417087825 */ /* 0x001fcc00078e0008 */
[----:B------:R-:W4:Y:S01]  /*0ba0*/  LDG.E.CONSTANT R8, desc[UR12][R8.64] ;  /* 0x0000000c08087981 */ /* 0x000f22000c1e9900 */
[----:B-1----:R-:W-:-:S04]  /*0bb0*/  LEA R4, P2, R19, R4, 0x2 ;  /* 0x0000000413047211 */ /* 0x002fc800078410ff */
[----:B------:R-:W-:Y:S02]  /*0bc0*/  LEA.HI.X R5, R19, R5, R20, 0x2, P2 ;  /* 0x0000000513057211 */ /* 0x000fe400010f1414 */
[----:B--2---:R-:W-:-:S03]  /*0bd0*/  LEA R6, P3, R18, R6, 0x2 ;  /* 0x0000000612067211 */ /* 0x004fc600078610ff */
[----:B------:R-:W2:Y:S01]  /*0be0*/  LDG.E.CONSTANT R23, desc[UR12][R4.64+0x8] ;  /* 0x0000080c04177981 */ /* 0x000ea2000c1e9900 */
[----:B------:R-:W-:-:S03]  /*0bf0*/  LEA.HI.X R7, R18, R7, R21, 0x2, P3 ;  /* 0x0000000712077211 */ /* 0x000fc600018f1415 */
[----:B------:R-:W2:Y:S01]  /*0c00*/  LDG.E.CONSTANT R19, desc[UR12][R4.64+0x10] ;  /* 0x0000100c04137981 */ /* 0x000ea2000c1e9900 */
[----:B---3--:R-:W-:-:S03]  /*0c10*/  IMAD.WIDE.U32 R14, R25, 0x4, R14 ;  /* 0x00000004190e7825 */ /* 0x008fc600078e000e */
[----:B------:R-:W3:Y:S04]  /*0c20*/  LDG.E.CONSTANT R26, desc[UR12][R6.64+0x4] ;  /* 0x0000040c061a7981 */ /* 0x000ee8000c1e9900 */
[----:B------:R-:W4:Y:S04]  /*0c30*/  LDG.E.CONSTANT R29, desc[UR12][R14.64] ;  /* 0x0000000c0e1d7981 */ /* 0x000f28000c1e9900 */
[----:B------:R-:W3:Y:S04]  /*0c40*/  LDG.E.CONSTANT R25, desc[UR12][R4.64+0x4] ;  /* 0x0000040c04197981 */ /* 0x000ee8000c1e9900 */
[----:B------:R-:W2:Y:S04]  /*0c50*/  LDG.E.CONSTANT R24, desc[UR12][R6.64+0x8] ;  /* 0x0000080c06187981 */ /* 0x000ea8000c1e9900 */
        /* <DEDUP_REMOVED lines=8> */
[----:B------:R-:W2:Y:S01]  /*0ce0*/  LDG.E.CONSTANT R27, desc[UR12][R6.64+0x1c] ;  /* 0x00001c0c061b7981 */ /* 0x000ea2000c1e9900 */
[----:B------:R-:W-:Y:S01]  /*0cf0*/  IADD3 R12, PT, PT, R12, 0x8, RZ ;  /* 0x000000080c0c7810 */ /* 0x000fe20007ffe0ff */
[----:B----45:R-:W-:-:S04]  /*0d00*/  FFMA R8, R8, R29, R13 ;  /* 0x0000001d08087223 */ /* 0x030fc8000000000d */
[----:B---3--:R-:W-:-:S04]  /*0d10*/  FFMA R8, R25, R26, R8 ;  /* 0x0000001a19087223 */ /* 0x008fc80000000008 */
[----:B--2---:R-:W-:-:S04]  /*0d20*/  FFMA R8, R23, R24, R8 ;  /* 0x0000001817087223 */ /* 0x004fc80000000008 */
[----:B------:R-:W-:-:S04]  /*0d30*/  FFMA R8, R21, R22, R8 ;  /* 0x0000001615087223 */ /* 0x000fc80000000008 */
[----:B------:R-:W-:-:S04]  /*0d40*/  FFMA R19, R19, R20, R8 ;  /* 0x0000001413137223 */ /* 0x000fc80000000008 */
[----:B------:R-:W-:-:S04]  /*0d50*/  FFMA R18, R18, R15, R19 ;  /* 0x0000000f12127223 */ /* 0x000fc80000000013 */
[----:B------:R-:W-:-:S04]  /*0d60*/  FFMA R9, R9, R28, R18 ;  /* 0x0000001c09097223 */ /* 0x000fc80000000012 */
[----:B------:R-:W-:-:S07]  /*0d70*/  FFMA R13, R14, R27, R9 ;  /* 0x0000001b0e0d7223 */ /* 0x000fce0000000009 */
.L_x_295:
        /* <DEDUP_REMOVED lines=17> */
[----:B-1----:R-:W-:-:S06]  /*0e90*/  IMAD.WIDE.U32 R8, R25, 0x4, R8 ;  /* 0x0000000419087825 */ /* 0x002fcc00078e0008 */
[----:B------:R-:W4:Y:S01]  /*0ea0*/  LDG.E.CONSTANT R8, desc[UR12][R8.64] ;  /* 0x0000000c08087981 */ /* 0x000f22000c1e9900 */
[----:B--2---:R-:W-:-:S04]  /*0eb0*/  LEA R6, P2, R19, R6, 0x2 ;  /* 0x0000000613067211 */ /* 0x004fc800078410ff */
[----:B------:R-:W-:Y:S02]  /*0ec0*/  LEA.HI.X R7, R19, R7, R20, 0x2, P2 ;  /* 0x0000000713077211 */ /* 0x000fe400010f1414 */
[----:B---3--:R-:W-:-:S03]  /*0ed0*/  LEA R4, P3, R18, R4, 0x2 ;  /* 0x0000000412047211 */ /* 0x008fc600078610ff */
[----:B------:R-:W2:Y:S01]  /*0ee0*/  LDG.E.CONSTANT R20, desc[UR12][R6.64+0x8] ;  /* 0x0000080c06147981 */ /* 0x000ea2000c1e9900 */
[----:B------:R-:W-:-:S03]  /*0ef0*/  LEA.HI.X R5, R18, R5, R21, 0x2, P3 ;  /* 0x0000000512057211 */ /* 0x000fc600018f1415 */
[----:B------:R-:W3:Y:S04]  /*0f00*/  LDG.E.CONSTANT R22, desc[UR12][R6.64+0xc] ;  /* 0x00000c0c06167981 */ /* 0x000ee8000c1e9900 */
[----:B------:R-:W2:Y:S04]  /*0f10*/  LDG.E.CONSTANT R18, desc[UR12][R6.64+0x4] ;  /* 0x0000040c06127981 */ /* 0x000ea8000c1e9900 */
[----:B------:R-:W2:Y:S04]  /*0f20*/  LDG.E.CONSTANT R19, desc[UR12][R4.64+0x4] ;  /* 0x0000040c04137981 */ /* 0x000ea8000c1e9900 */
[----:B------:R-:W3:Y:S04]  /*0f30*/  LDG.E.CONSTANT R21, desc[UR12][R4.64+0x8] ;  /* 0x0000080c04157981 */ /* 0x000ee8000c1e9900 */
[----:B------:R-:W3:Y:S01]  /*0f40*/  LDG.E.CONSTANT R23, desc[UR12][R4.64+0xc] ;  /* 0x00000c0c04177981 */ /* 0x000ee2000c1e9900 */
[----:B------:R-:W-:Y:S01]  /*0f50*/  IADD3 R12, PT, PT, R12, 0x4, RZ ;  /* 0x000000040c0c7810 */ /* 0x000fe20007ffe0ff */
[----:B----45:R-:W-:-:S04]  /*0f60*/  FFMA R13, R14, R8, R13 ;  /* 0x000000080e0d7223 */ /* 0x030fc8000000000d */
[----:B--2---:R-:W-:-:S04]  /*0f70*/  FFMA R13, R18, R19, R13 ;  /* 0x00000013120d7223 */ /* 0x004fc8000000000d */
[----:B---3--:R-:W-:-:S04]  /*0f80*/  FFMA R13, R20, R21, R13 ;  /* 0x00000015140d7223 */ /* 0x008fc8000000000d */
[----:B------:R-:W-:-:S07]  /*0f90*/  FFMA R13, R22, R23, R13 ;  /* 0x00000017160d7223 */ /* 0x000fce000000000d */
.L_x_296:
[----:B------:R-:W-:Y:S05]  /*0fa0*/  @!P1 BRA `(.L_x_294) ;  /* 0x0000000000709947 */ /* 0x000fea0003800000 */
[----:B------:R-:W0:Y:S01]  /*0fb0*/  LDC.64 R4, c[0x0][0x380] ;  /* 0x0000e000ff047b82 */ /* 0x000e220000000a00 */
[----:B------:R-:W-:Y:S01]  /*0fc0*/  IADD3 R9, PT, PT, R12, UR9, RZ ;  /* 0x000000090c097c10 */ /* 0x000fe2000fffe0ff */
[----:B------:R-:W-:-:S06]  /*0fd0*/  IMAD.IADD R15, R11, 0x1, R12 ;  /* 0x000000010b0f7824 */ /* 0x000fcc00078e020c */
[----:B------:R-:W1:Y:S01]  /*0fe0*/  LDC.64 R6, c[0x0][0x388] ;  /* 0x0000e200ff067b82 */ /* 0x000e620000000a00 */
[----:B0-----:R-:W-:-:S06]  /*0ff0*/  IMAD.WIDE.U32 R4, R9, 0x4, R4 ;  /* 0x0000000409047825 */ /* 0x001fcc00078e0004 */
[----:B------:R-:W2:Y:S01]  /*1000*/  LDG.E.CONSTANT R4, desc[UR12][R4.64] ;  /* 0x0000000c04047981 */ /* 0x000ea2000c1e9900 */
[----:B-1----:R-:W-:-:S06]  /*1010*/  IMAD.WIDE.U32 R6, R15, 0x4, R6 ;  /* 0x000000040f067825 */ /* 0x002fcc00078e0006 */
[----:B------:R-:W2:Y:S01]  /*1020*/  LDG.E.CONSTANT R6, desc[UR12][R6.64] ;  /* 0x0000000c06067981 */ /* 0x000ea2000c1e9900 */
[----:B------:R-:W-:Y:S01]  /*1030*/  ISETP.NE.AND P1, PT, R0, 0x1, PT ;  /* 0x000000010000780c */ /* 0x000fe20003f25270 */
[----:B--2--5:R-:W-:-:S12]  /*1040*/  FFMA R13, R4, R6, R13 ;  /* 0x00000006040d7223 */ /* 0x024fd8000000000d */
[----:B------:R-:W-:Y:S05]  /*1050*/  @!P1 BRA `(.L_x_294) ;  /* 0x0000000000449947 */ /* 0x000fea0003800000 */
[----:B------:R-:W0:Y:S01]  /*1060*/  LDC.64 R6, c[0x0][0x380] ;  /* 0x0000e000ff067b82 */ /* 0x000e220000000a00 */
[----:B------:R-:W-:Y:S02]  /*1070*/  IADD3 R9, P1, PT, R12, UR9, RZ ;  /* 0x000000090c097c10 */ /* 0x000fe4000ff3e0ff */
[----:B------:R-:W-:Y:S02]  /*1080*/  IADD3 R11, P2, PT, R11, R12, RZ ;  /* 0x0000000c0b0b7210 */ /* 0x000fe40007f5e0ff */
[----:B------:R-:W-:Y:S02]  /*1090*/  IADD3.X R12, PT, PT, RZ, RZ, RZ, P1, !PT ;  /* 0x000000ffff0c7210 */ /* 0x000fe40000ffe4ff */
[----:B------:R-:W-:Y:S01]  /*10a0*/  IADD3.X R8, PT, PT, RZ, RZ, RZ, P2, !PT ;  /* 0x000000ffff087210 */ /* 0x000fe200017fe4ff */
[----:B------:R-:W1:Y:S01]  /*10b0*/  LDC.64 R4, c[0x0][0x388] ;  /* 0x0000e200ff047b82 */ /* 0x000e620000000a00 */
[----:B------:R-:W-:Y:S02]  /*10c0*/  ISETP.NE.AND P1, PT, R0, 0x2, PT ;  /* 0x000000020000780c */ /* 0x000fe40003f25270 */
[----:B0-----:R-:W-:-:S04]  /*10d0*/  LEA R6, P2, R9, R6, 0x2 ;  /* 0x0000000609067211 */ /* 0x001fc800078410ff */
[----:B------:R-:W-:Y:S02]  /*10e0*/  LEA.HI.X R7, R9, R7, R12, 0x2, P2 ;  /* 0x0000000709077211 */ /* 0x000fe400010f140c */
[----:B-1----:R-:W-:-:S05]  /*10f0*/  LEA R4, P3, R11, R4, 0x2 ;  /* 0x000000040b047211 */ /* 0x002fca00078610ff */
[----:B------:R-:W2:Y:S01]  /*1100*/  @P1 LDG.E.CONSTANT R12, desc[UR12][R6.64+0x8] ;  /* 0x0000080c060c1981 */ /* 0x000ea2000c1e9900 */
[----:B------:R-:W-:-:S03]  /*1110*/  LEA.HI.X R5, R11, R5, R8, 0x2, P3 ;  /* 0x000000050b057211 */ /* 0x000fc600018f1408 */
[----:B------:R-:W3:Y:S04]  /*1120*/  LDG.E.CONSTANT R8, desc[UR12][R6.64+0x4] ;  /* 0x0000040c06087981 */ /* 0x000ee8000c1e9900 */
[----:B------:R-:W3:Y:S04]  /*1130*/  LDG.E.CONSTANT R9, desc[UR12][R4.64+0x4] ;  /* 0x0000040c04097981 */ /* 0x000ee8000c1e9900 */
[----:B------:R-:W2:Y:S01]  /*1140*/  @P1 LDG.E.CONSTANT R11, desc[UR12][R4.64+0x8] ;  /* 0x0000080c040b1981 */ /* 0x000ea2000c1e9900 */
[----:B---3--:R-:W-:-:S04]  /*1150*/  FFMA R13, R8, R9, R13 ;  /* 0x00000009080d7223 */ /* 0x008fc8000000000d */
[----:B--2---:R-:W-:-:S07]  /*1160*/  @P1 FFMA R13, R12, R11, R13 ;  /* 0x0000000b0c0d1223 */ /* 0x004fce000000000d */
.L_x_294:
[----:B-----5:R3:W-:Y:S01]  /*1170*/  STG.E desc[UR12][R2.64], R13 ;  /* 0x0000000d02007986 */ /* 0x0207e2000c10190c */
[----:B------:R-:W-:Y:S05]  /*1180*/  @P0 BRA `(.L_x_297) ;  /* 0xfffffff000fc0947 */ /* 0x000fea000383ffff */
[----:B------:R-:W-:Y:S05]  /*1190*/  BRA.U UP0, `(.L_x_298) ;  /* 0xfffffff100dc7547 */ /* 0x000fea000b83ffff */
[----:B------:R-:W-:Y:S05]  /*11a0*/  EXIT ;  /* 0x000000000000794d */ /* 0x000fea0003800000 */
.L_x_299:
        /* <DEDUP_REMOVED lines=13> */
.L_x_910:


//--------------------- .text._Z10aTb_gpu_dbPKfS0_Pfiii --------------------------
	.section	.text._Z10aTb_gpu_dbPKfS0_Pfiii,"ax",@progbits
	.align	128
        .global         _Z10aTb_gpu_dbPKfS0_Pfiii
        .type           _Z10aTb_gpu_dbPKfS0_Pfiii,@function
        .size           _Z10aTb_gpu_dbPKfS0_Pfiii,(.L_x_911 - _Z10aTb_gpu_dbPKfS0_Pfiii)
        .other          _Z10aTb_gpu_dbPKfS0_Pfiii,@"STO_CUDA_ENTRY STV_DEFAULT"
_Z10aTb_gpu_dbPKfS0_Pfiii:
.text._Z10aTb_gpu_dbPKfS0_Pfiii:
[----:B------:R-:W-:Y:S01]  /*0000*/  LDC R1, c[0x0][0x37c] ;  /* 0x0000df00ff017b82 */ /* 0x000fe20000000800 */
[----:B------:R-:W0:Y:S07]  /*0010*/  S2R R13, SR_TID.Y ;  /* 0x00000000000d7919 */ /* 0x000e2e0000002200 */
[----:B------:R-:W1:Y:S01]  /*0020*/  S2UR UR4, SR_CTAID.Y ;  /* 0x00000000000479c3 */ /* 0x000e620000002600 */
[----:B------:R-:W0:Y:S01]  /*0030*/  LDCU UR7, c[0x0][0x3a0] ;  /* 0x00007400ff0777ac */ /* 0x000e220008000800 */
[----:B------:R-:W2:Y:S01]  /*0040*/  S2R R12, SR_TID.X ;  /* 0x00000000000c7919 */ /* 0x000ea20000002100 */
[----:B------:R-:W3:Y:S05]  /*0050*/  LDCU UR10, c[0x0][0x398] ;  /* 0x00007300ff0a77ac */ /* 0x000eea0008000800 */
[----:B------:R-:W1:Y:S01]  /*0060*/  LDC R0, c[0x0][0x364] ;  /* 0x0000d900ff007b82 */ /* 0x000e620000000800 */
[----:B------:R-:W4:Y:S01]  /*0070*/  LDCU UR11, c[0x0][0x39c] ;  /* 0x00007380ff0b77ac */ /* 0x000f220008000800 */
[----:B------:R-:W5:Y:S06]  /*0080*/  LDCU.64 UR8, c[0x0][0x358] ;  /* 0x00006b00ff0877ac */ /* 0x000f6c0008000a00 */
[----:B------:R-:W4:Y:S08]  /*0090*/  S2UR UR5, SR_CTAID.X ;  /* 0x00000000000579c3 */ /* 0x000f300000002500 */
[----:B------:R-:W4:Y:S01]  /*00a0*/  LDC R3, c[0x0][0x360] ;  /* 0x0000d800ff037b82 */ /* 0x000f220000000800 */
[----:B0-----:R-:W-:Y:S01]  /*00b0*/  ISETP.GE.U32.AND P1, PT, R13, UR7, PT ;  /* 0x000000070d007c0c */ /* 0x001fe2000bf26070 */
[----:B-1----:R-:W-:Y:S01]  /*00c0*/  IMAD R11, R0, UR4, R13 ;  /* 0x00000004000b7c24 */ /* 0x002fe2000f8e020d */
[----:B--2---:R-:W-:-:S04]  /*00d0*/  ISETP.GE.U32.AND P0, PT, R12, UR7, PT ;  /* 0x000000070c007c0c */ /* 0x004fc8000bf06070 */
[----:B---3--:R-:W-:Y:S01]  /*00e0*/  ISETP.GE.U32.OR P0, PT, R11, UR10, P0 ;  /* 0x0000000a0b007c0c */ /* 0x008fe20008706470 */
[----:B----4-:R-:W-:-:S12]  /*00f0*/  IMAD R10, R3, UR5, R12 ;  /* 0x00000005030a7c24 */ /* 0x010fd8000f8e020c */
[----:B------:R-:W0:Y:S01]  /*0100*/  @!P0 LDC.64 R2, c[0x0][0x380] ;  /* 0x0000e000ff028b82 */ /* 0x000e220000000a00 */
[----:B------:R-:W-:Y:S01]  /*0110*/  ISETP.GE.U32.OR P1, PT, R10, UR11, P1 ;  /* 0x0000000b0a007c0c */ /* 0x000fe20008f26470 */
[----:B------:R-:W-:-:S12]  /*0120*/  @!P0 IMAD R7, R12, UR10, R11 ;  /* 0x0000000a0c078c24 */ /* 0x000fd8000f8e020b */
[----:B------:R-:W1:Y:S01]  /*0130*/  @!P1 LDC.64 R4, c[0x0][0x388] ;  /* 0x0000e200ff049b82 */ /* 0x000e620000000a00 */
[----:B------:R-:W-:Y:S02]  /*0140*/  @!P1 IMAD R9, R13, UR11, R10 ;  /* 0x0000000b0d099c24 */ /* 0x000fe4000f8e020a */
[----:B0-----:R-:W-:-:S06]  /*0150*/  @!P0 IMAD.WIDE.U32 R2, R7, 0x4, R2 ;  /* 0x0000000407028825 */ /* 0x001fcc00078e0002 */
[----:B-----5:R-:W2:Y:S01]  /*0160*/  @!P0 LDG.E.CONSTANT R2, desc[UR8][R2.64] ;  /* 0x0000000802028981 */ /* 0x020ea2000c1e9900 */
        /* <DEDUP_REMOVED lines=19> */
[----:B------:R-:W-:Y:S01]  /*02a0*/  LEA R4, R12, UR5, 0x2 ;  /* 0x000000050c047c11 */ /* 0x000fe2000f8e10ff */
[----:B------:R-:W-:Y:S01]  /*02b0*/  IMAD.MOV.U32 R14, RZ, RZ, RZ ;  /* 0x000000ffff0e7224 */ /* 0x000fe200078e00ff */
[----:B------:R-:W-:Y:S01]  /*02c0*/  ISETP.GE.U32.AND P0, PT, R10, UR11, PT ;  /* 0x0000000b0a007c0c */ /* 0x000fe2000bf06070 */
[----:B------:R-:W-:Y:S01]  /*02d0*/  IMAD.MOV.U32 R7, RZ, RZ, RZ ;  /* 0x000000ffff077224 */ /* 0x000fe200078e00ff */
[----:B0-----:R-:W-:Y:S01]  /*02e0*/  LEA R5, R13, UR4, 0x2 ;  /* 0x000000040d057c11 */ /* 0x001fe2000f8e10ff */
[----:B------:R-:W-:Y:S01]  /*02f0*/  VIADD R4, R4, 0x100 ;  /* 0x0000010004047836 */ /* 0x000fe20000000000 */
[----:B------:R-:W-:Y:S01]  /*0300*/  ISETP.LT.U32.AND P0, PT, R11, UR10, !P0 ;  /* 0x0000000a0b007c0c */ /* 0x000fe2000c701070 */
[----:B------:R-:W-:Y:S01]  /*0310*/  UMOV UR4, URZ ;  /* 0x000000ff00047c82 */ /* 0x000fe20008000000 */
[----:B------:R-:W-:Y:S02]  /*0320*/  PRMT R6, RZ, 0x7610, R6 ;  /* 0x00007610ff067816 */ /* 0x000fe40000000006 */
[----:B------:R-:W-:-:S09]  /*0330*/  IADD3 R5, PT, PT, R5, 0x100, RZ ;  /* 0x0000010005057810 */ /* 0x000fd20007ffe0ff */
.L_x_307:
[----:B------:R-:W0:Y:S01]  /*0340*/  LDCU UR12, c[0x0][0x3a0] ;  /* 0x00007400ff0c77ac */ /* 0x000e220008000800 */
[----:B------:R-:W-:Y:S01]  /*0350*/  BSSY.RECONVERGENT B0, `(.L_x_301) ;  /* 0x0000064000007945 */ /* 0x000fe20003800200 */
[----:B------:R-:W-:-:S03]  /*0360*/  VIADD R3, R7, 0x10 ;  /* 0x0000001007037836 */ /* 0x000fc60000000000 */
[----:B------:R-:W-:Y:S05]  /*0370*/  @!P0 BRA `(.L_x_302) ;  /* 0x0000000400848947 */ /* 0x000fea0003800000 */
[----:B------:R-:W-:Y:S01]  /*0380*/  USHF.L.U32 UR6, UR4, 0x4, URZ ;  /* 0x0000000404067899 */ /* 0x000fe200080006ff */
[----:B0-----:R-:W-:-:S03]  /*0390*/  VIMNMX R2, PT, PT, R3, UR12, PT ;  /* 0x0000000c03027c48 */ /* 0x001fc6000bfe0100 */
[----:B------:R-:W-:Y:S01]  /*03a0*/  ULOP3.LUT UR5, URZ, UR6, URZ, 0x33, !UPT ;  /* 0x00000006ff057292 */ /* 0x000fe2000f8e33ff */
[----:B------:R-:W-:-:S04]  /*03b0*/  VIADDMNMX R2, R7, 0x1, R2, !PT ;  /* 0x0000000107027846 */ /* 0x000fc80007800102 */
[C---:B------:R-:W-:Y:S02]  /*03c0*/  LOP3.LUT R17, R2.reuse, 0x7, RZ, 0xc0, !PT ;  /* 0x0000000702117812 */ /* 0x040fe400078ec0ff */
[----:B------:R-:W-:Y:S02]  /*03d0*/  IADD3 R0, PT, PT, R2, UR5, RZ ;  /* 0x0000000502007c10 */ /* 0x000fe4000fffe0ff */
[----:B------:R-:W-:Y:S02]  /*03e0*/  ISETP.NE.AND P1, PT, R17, RZ, PT ;  /* 0x000000ff1100720c */ /* 0x000fe40003f25270 */
[----:B------:R-:W-:Y:S01]  /*03f0*/  ISETP.GE.U32.AND P2, PT, R0, 0x7, PT ;  /* 0x000000070000780c */ /* 0x000fe20003f46070 */
[----:B------:R-:W-:-:S12]  /*0400*/  IMAD.MOV.U32 R0, RZ, RZ, R7 ;  /* 0x000000ffff007224 */ /* 0x000fd800078e0007 */
[----:B------:R-:W-:Y:S05]  /*0410*/  @!P2 BRA `(.L_x_303) ;  /* 0x00000000008ca947 */ /* 0x000fea0003800000 */
[----:B------:R-:W-:Y:S01]  /*0420*/  LOP3.LUT R18, R6, 0xffff, RZ, 0xc0, !PT ;  /* 0x0000ffff06127812 */ /* 0x000fe200078ec0ff */
[----:B------:R-:W-:Y:S01]  /*0430*/  IMAD.MOV.U32 R0, RZ, RZ, R7 ;  /* 0x000000ffff007224 */ /* 0x000fe200078e0007 */
[----:B------:R-:W-:Y:S02]  /*0440*/  IADD3 R16, PT, PT, -R2, UR6, R17 ;  /* 0x0000000602107c10 */ /* 0x000fe4000fffe111 */
[C---:B------:R-:W-:Y:S01]  /*0450*/  LEA R15, R18.reuse, R5, 0xa ;  /* 0x00000005120f7211 */ /* 0x040fe200078e50ff */
[----:B------:R-:W-:-:S07]  /*0460*/  IMAD R18, R18, 0x400, R4 ;  /* 0x0000040012127824 */ /* 0x000fce00078e0204 */
.L_x_304:
[----:B------:R-:W-:Y:S01]  /*0470*/  LDS R23, [R15+-0x100] ;  /* 0xffff00000f177984 */ /* 0x000fe20000000800 */
[----:B------:R-:W-:Y:S01]  /*0480*/  VIADD R16, R16, 0x8 ;  /* 0x0000000810107836 */ /* 0x000fe20000000000 */
[----:B------:R-:W-:Y:S02]  /*0490*/  IADD3 R0, PT, PT, R0, 0x8, RZ ;  /* 0x0000000800007810 */ /* 0x000fe40007ffe0ff */
[----:B------:R-:W0:Y:S02]  /*04a0*/  LDS R24, [R18+-0x100] ;  /* 0xffff000012187984 */ /* 0x000e240000000800 */
[----:B------:R-:W-:Y:S02]  /*04b0*/  ISETP.NE.AND P2, PT, R16, RZ, PT ;  /* 0x000000ff1000720c */ /* 0x000fe40003f45270 */
[----:B------:R-:W-:Y:S04]  /*04c0*/  LDS R26, [R15+-0xc0] ;  /* 0xffff40000f1a7984 */ /* 0x000fe80000000800 */
[----:B------:R-:W1:Y:S04]  /*04d0*/  LDS R25, [R18+-0xc0] ;  /* 0xffff400012197984 */ /* 0x000e680000000800 */
[----:B------:R-:W-:Y:S04]  /*04e0*/  LDS R22, [R15+-0x80] ;  /* 0xffff80000f167984 */ /* 0x000fe80000000800 */
[----:B------:R-:W2:Y:S04]  /*04f0*/  LDS R21, [R18+-0x80] ;  /* 0xffff800012157984 */ /* 0x000ea80000000800 */
[----:B------:R-:W-:Y:S04]  /*0500*/  LDS R19, [R15+-0x40] ;  /* 0xffffc0000f137984 */ /* 0x000fe80000000800 */
[----:B------:R-:W3:Y:S01]  /*0510*/  LDS R20, [R18+-0x40] ;  /* 0xffffc00012147984 */ /* 0x000ee20000000800 */
[----:B0-----:R-:W-:-:S03]  /*0520*/  FFMA R23, R23, R24, R14 ;  /* 0x0000001817177223 */ /* 0x001fc6000000000e */
[----:B------:R-:W-:Y:S04]  /*0530*/  LDS R14, [R18] ;  /* 0x00000000120e7984 */ /* 0x000fe80000000800 */
[----:B------:R-:W-:Y:S01]  /*0540*/  LDS R24, [R15+0x40] ;  /* 0x000040000f187984 */ /* 0x000fe20000000800 */
[----:B-1----:R-:W-:-:S03]  /*0550*/  FFMA R25, R26, R25, R23 ;  /* 0x000000191a197223 */ /* 0x002fc60000000017 */
[----:B------:R-:W0:Y:S01]  /*0560*/  LDS R23, [R15] ;  /* 0x000000000f177984 */ /* 0x000e220000000800 */
[----:B--2---:R-:W-:-:S03]  /*0570*/  FFMA R26, R22, R21, R25 ;  /* 0x00000015161a7223 */ /* 0x004fc60000000019 */
[----:B------:R-:W1:Y:S04]  /*0580*/  LDS R25, [R18+0x40] ;  /* 0x0000400012197984 */ /* 0x000e680000000800 */
[----:B------:R-:W-:Y:S01]  /*0590*/  LDS R21, [R15+0x80] ;  /* 0x000080000f157984 */ /* 0x000fe20000000800 */
[----:B---3--:R-:W-:-:S03]  /*05a0*/  FFMA R20, R19, R20, R26 ;  /* 0x0000001413147223 */ /* 0x008fc6000000001a */
[----:B------:R-:W2:Y:S04]  /*05b0*/  LDS R22, [R18+0x80] ;  /* 0x0000800012167984 */ /* 0x000ea80000000800 */
[----:B------:R3:W-:Y:S04]  /*05c0*/  LDS R26, [R15+0xc0] ;  /* 0x0000c0000f1a7984 */ /* 0x0007e80000000800 */
[----:B------:R4:W5:Y:S01]  /*05d0*/  LDS R19, [R18+0xc0] ;  /* 0x0000c00012137984 */ /* 0x0009620000000800 */
[----:B---3--:R-:W-:Y:S02]  /*05e0*/  VIADD R15, R15, 0x200 ;  /* 0x000002000f0f7836 */ /* 0x008fe40000000000 */
[----:B----4-:R-:W-:-:S02]  /*05f0*/  VIADD R18, R18, 0x200 ;  /* 0x0000020012127836 */ /* 0x010fc40000000000 */
[----:B0-----:R-:W-:-:S04]  /*0600*/  FFMA R23, R23, R14, R20 ;  /* 0x0000000e17177223 */ /* 0x001fc80000000014 */
[----:B-1----:R-:W-:-:S04]  /*0610*/  FFMA R24, R24, R25, R23 ;  /* 0x0000001918187223 */ /* 0x002fc80000000017 */
[----:B--2---:R-:W-:-:S04]  /*0620*/  FFMA R21, R21, R22, R24 ;  /* 0x0000001615157223 */ /* 0x004fc80000000018 */
[----:B-----5:R-:W-:Y:S01]  /*0630*/  FFMA R14, R26, R19, R21 ;  /* 0x000000131a0e7223 */ /* 0x020fe20000000015 */
[----:B------:R-:W-:Y:S06]  /*0640*/  @P2 BRA `(.L_x_304) ;  /* 0xfffffffc00882947 */ /* 0x000fec000383ffff */
.L_x_303:
[----:B------:R-:W-:Y:S01]  /*0650*/  LOP3.LUT R25, R2, 0x3, RZ, 0xc0, !PT ;  /* 0x0000000302197812 */ /* 0x000fe200078ec0ff */
[----:B------:R-:W-:Y:S06]  /*0660*/  @!P1 BRA `(.L_x_302) ;  /* 0x0000000000c89947 */ /* 0x000fec0003800000 */
[----:B------:R-:W0:Y:S01]  /*0670*/  S2UR UR6, SR_CgaCtaId ;  /* 0x00000000000679c3 */ /* 0x000e220000008800 */
[----:B------:R-:W-:Y:S01]  /*0680*/  UMOV UR5, 0x400 ;  /* 0x0000040000057882 */ /* 0x000fe20000000000 */
[----:B------:R-:W-:Y:S01]  /*0690*/  ISETP.GE.U32.AND P1, PT, R17, 0x4, PT ;  /* 0x000000041100780c */ /* 0x000fe20003f26070 */
[----:B------:R-:W-:Y:S01]  /*06a0*/  UIADD3 UR7, UPT, UPT, UR5, 0x800, URZ ;  /* 0x0000080005077890 */ /* 0x000fe2000fffe0ff */
[----:B------:R-:W-:Y:S02]  /*06b0*/  LOP3.LUT R15, R6, 0xffff, RZ, 0xc0, !PT ;  /* 0x0000ffff060f7812 */ /* 0x000fe400078ec0ff */
[----:B------:R-:W-:Y:S01]  /*06c0*/  ISETP.NE.AND P2, PT, R25, RZ, PT ;  /* 0x000000ff1900720c */ /* 0x000fe20003f45270 */
[----:B0-----:R-:W-:Y:S02]  /*06d0*/  ULEA UR5, UR6, UR5, 0x18 ;  /* 0x0000000506057291 */ /* 0x001fe4000f8ec0ff */
[----:B------:R-:W-:-:S04]  /*06e0*/  ULEA UR7, UR6, UR7, 0x18 ;  /* 0x0000000706077291 */ /* 0x000fc8000f8ec0ff */
[----:B------:R-:W-:Y:S02]  /*06f0*/  LEA R16, R13, UR5, 0x2 ;  /* 0x000000050d107c11 */ /* 0x000fe4000f8e10ff */
[----:B------:R-:W-:Y:S02]  /*0700*/  LEA R18, R12, UR7, 0x2 ;  /* 0x000000070c127c11 */ /* 0x000fe4000f8e10ff */
[----:B------:R-:W-:-:S03]  /*0710*/  LEA R16, R15, R16, 0xa ;  /* 0x000000100f107211 */ /* 0x000fc600078e50ff */
[----:B------:R-:W-:Y:S01]  /*0720*/  IMAD R15, R15, 0x400, R18 ;  /* 0x000004000f0f7824 */ /* 0x000fe200078e0212 */
[----:B------:R-:W-:Y:S06]  /*0730*/  @!P1 BRA `(.L_x_305) ;  /* 0x0000000000409947 */ /* 0x000fec0003800000 */
[C---:B------:R-:W-:Y:S02]  /*0740*/  IMAD.IADD R17, R0.reuse, 0x1, -R7 ;  /* 0x0000000100117824 */ /* 0x040fe400078e0a07 */
[----:B------:R-:W-:Y:S02]  /*0750*/  VIADD R0, R0, 0x4 ;  /* 0x0000000400007836 */ /* 0x000fe40000000000 */
        /* <DEDUP_REMOVED lines=14> */
.L_x_305:
[----:B------:R-:W-:Y:S05]  /*0840*/  @!P2 BRA `(.L_x_302) ;  /* 0x000000000050a947 */ /* 0x000fea0003800000 */
[----:B------:R-:W-:Y:S02]  /*0850*/  ISETP.NE.AND P1, PT, R25, 0x1, PT ;  /* 0x000000011900780c */ /* 0x000fe40003f25270 */
[----:B------:R-:W-:-:S04]  /*0860*/  LOP3.LUT R2, R2, 0x1, RZ, 0xc0, !PT ;  /* 0x0000000102027812 */ /* 0x000fc800078ec0ff */
[----:B------:R-:W-:-:S07]  /*0870*/  ISETP.NE.U32.AND P2, PT, R2, 0x1, PT ;  /* 0x000000010200780c */ /* 0x000fce0003f45070 */
[----:B------:R-:W-:Y:S06]  /*0880*/  @!P1 BRA `(.L_x_306) ;  /* 0x0000000000289947 */ /* 0x000fec0003800000 */
[C---:B------:R-:W-:Y:S02]  /*0890*/  IADD3 R2, PT, PT, R0.reuse, -R7, RZ ;  /* 0x8000000700027210 */ /* 0x040fe40007ffe0ff */
[----:B------:R-:W-:-:S03]  /*08a0*/  IADD3 R0, PT, PT, R0, 0x2, RZ ;  /* 0x0000000200007810 */ /* 0x000fc60007ffe0ff */
[C---:B------:R-:W-:Y:S02]  /*08b0*/  IMAD R17, R2.reuse, 0x40, R16 ;  /* 0x0000004002117824 */ /* 0x040fe400078e0210 */
[----:B------:R-:W-:-:S03]  /*08c0*/  IMAD R2, R2, 0x40, R15 ;  /* 0x0000004002027824 */ /* 0x000fc600078e020f */
[----:B------:R-:W-:Y:S04]  /*08d0*/  LDS R19, [R17] ;  /* 0x0000000011137984 */ /* 0x000fe80000000800 */
[----:B------:R-:W0:Y:S04]  /*08e0*/  LDS R18, [R2] ;  /* 0x0000000002127984 */ /* 0x000e280000000800 */
[----:B------:R-:W-:Y:S04]  /*08f0*/  LDS R21, [R17+0x40] ;  /* 0x0000400011157984 */ /* 0x000fe80000000800 */
[----:B------:R-:W1:Y:S01]  /*0900*/  LDS R20, [R2+0x40] ;  /* 0x0000400002147984 */ /* 0x000e620000000800 */
[----:B0-----:R-:W-:-:S04]  /*0910*/  FFMA R14, R19, R18, R14 ;  /* 0x00000012130e7223 */ /* 0x001fc8000000000e */
[----:B-1----:R-:W-:-:S07]  /*0920*/  FFMA R14, R21, R20, R14 ;  /* 0x00000014150e7223 */ /* 0x002fce000000000e */
.L_x_306:
[----:B------:R-:W-:-:S05]  /*0930*/  @!P2 IMAD.IADD R0, R0, 0x1, -R7 ;  /* 0x000000010000a824 */ /* 0x000fca00078e0a07 */
[C---:B------:R-:W-:Y:S01]  /*0940*/  @!P2 LEA R16, R0.reuse, R16, 0x6 ;  /* 0x000000100010a211 */ /* 0x040fe200078e30ff */
[----:B------:R-:W-:-:S04]  /*0950*/  @!P2 IMAD R0, R0, 0x40, R15 ;  /* 0x000000400000a824 */ /* 0x000fc800078e020f */
[----:B------:R-:W-:Y:S04]  /*0960*/  @!P2 LDS R7, [R16] ;  /* 0x000000001007a984 */ /* 0x000fe80000000800 */
[----:B------:R-:W0:Y:S02]  /*0970*/  @!P2 LDS R0, [R0] ;  /* 0x000000000000a984 */ /* 0x000e240000000800 */
[----:B0-----:R-:W-:-:S07]  /*0980*/  @!P2 FFMA R14, R7, R0, R14 ;  /* 0x00000000070ea223 */ /* 0x001fce000000000e */
.L_x_302:
[----:B0-----:R-:W-:Y:S05]  /*0990*/  BSYNC.RECONVERGENT B0 ;  /* 0x0000000000007941 */ /* 0x001fea0003800200 */
.L_x_301:
[----:B------:R-:W0:Y:S01]  /*09a0*/  LDCU UR10, c[0x0][0x398] ;  /* 0x00007300ff0a77ac */ /* 0x000e220008000800 */
[C---:B------:R-:W-:Y:S01]  /*09b0*/  IADD3 R0, PT, PT, R3.reuse, R12, RZ ;  /* 0x0000000c03007210 */ /* 0x040fe20007ffe0ff */
[----:B------:R-:W-:Y:S01]  /*09c0*/  IMAD.IADD R15, R3, 0x1, R13 ;  /* 0x00000001030f7824 */ /* 0x000fe200078e020d */
[----:B------:R-:W1:Y:S02]  /*09d0*/  LDCU UR11, c[0x0][0x39c] ;  /* 0x00007380ff0b77ac */ /* 0x000e640008000800 */
[----:B------:R-:W-:Y:S02]  /*09e0*/  ISETP.GE.U32.AND P2, PT, R0, UR12, PT ;  /* 0x0000000c00007c0c */ /* 0x000fe4000bf46070 */
[----:B------:R-:W-:Y:S02]  /*09f0*/  ISETP.GE.U32.AND P1, PT, R15, UR12, PT ;  /* 0x0000000c0f007c0c */ /* 0x000fe4000bf26070 */
[----:B0-----:R-:W-:Y:S02]  /*0a00*/  ISETP.GE.U32.OR P2, PT, R11, UR10, P2 ;  /* 0x0000000a0b007c0c */ /* 0x001fe40009746470 */
[----:B-1----:R-:W-:-:S11]  /*0a10*/  ISETP.GE.U32.OR P1, PT, R10, UR11, P1 ;  /* 0x0000000b0a007c0c */ /* 0x002fd60008f26470 */
[----:B------:R-:W0:Y:S01]  /*0a20*/  @!P2 LDC.64 R18, c[0x0][0x380] ;  /* 0x0000e000ff12ab82 */ /* 0x000e220000000a00 */
        /* <DEDUP_REMOVED lines=23> */
.L_x_300:
        /* <DEDUP_REMOVED lines=8> */
.L_x_308:
        /* <DEDUP_REMOVED lines=14> */
.L_x_911:


//--------------------- .text._Z12aTb_gpu_i2j2PKfS0_Pfiii --------------------------
	.section	.text._Z12aTb_gpu_i2j2PKfS0_Pfiii,"ax",@progbits
	.align	128
        .global         _Z12aTb_gpu_i2j2PKfS0_Pfiii
        .type           _Z12aTb_gpu_i2j2PKfS0_Pfiii,@function
        .size           _Z12aTb_gpu_i2j2PKfS0_Pfiii,(.L_x_912 - _Z12aTb_gpu_i2j2PKfS0_Pfiii)
        .other          _Z12aTb_gpu_i2j2PKfS0_Pfiii,@"STO_CUDA_ENTRY STV_DEFAULT"
_Z12aTb_gpu_i2j2PKfS0_Pfiii:
.text._Z12aTb_gpu_i2j2PKfS0_Pfiii:
[----:B------:R-:W-:Y:S01]  /*0000*/  LDC R1, c[0x0][0x37c] ;  /* 0x0000df00ff017b82 */ /* 0x000fe20000000800 */
[----:B------:R-:W0:Y:S07]  /*0010*/  S2R R0, SR_TID.Y ;  /* 0x0000000000007919 */ /* 0x000e2e0000002200 */
[----:B------:R-:W1:Y:S01]  /*0020*/  S2UR UR4, SR_CTAID.Y ;  /* 0x00000000000479c3 */ /* 0x000e620000002600 */
[----:B------:R-:W2:Y:S01]  /*0030*/  LDCU UR6, c[0x0][0x3a0] ;  /* 0x00007400ff0677ac */ /* 0x000ea20008000800 */
[----:B------:R-:W-:Y:S01]  /*0040*/  HFMA2 R3, -RZ, RZ, 0, 0 ;  /* 0x00000000ff037431 */ /* 0x000fe200000001ff */
[----:B------:R-:W3:Y:S01]  /*0050*/  S2R R2, SR_TID.X ;  /* 0x0000000000027919 */ /* 0x000ee20000002100 */
[----:B------:R-:W-:Y:S01]  /*0060*/  CS2R R4, SRZ ;  /* 0x0000000000047805 */ /* 0x000fe2000001ff00 */
[----:B------:R-:W-:Y:S01]  /*0070*/  IMAD.MOV.U32 R6, RZ, RZ, RZ ;  /* 0x000000ffff067224 */ /* 0x000fe200078e00ff */
[----:B------:R-:W4:Y:S02]  /*0080*/  LDCU.64 UR10, c[0x0][0x358] ;  /* 0x00006b00ff0a77ac */ /* 0x000f240008000a00 */
[----:B------:R-:W1:Y:S08]  /*0090*/  LDC R7, c[0x0][0x364] ;  /* 0x0000d900ff077b82 */ /* 0x000e700000000800 */
[----:B------:R-:W5:Y:S01]  /*00a0*/  S2UR UR5, SR_CTAID.X ;  /* 0x00000000000579c3 */ /* 0x000f620000002500 */
        /* <DEDUP_REMOVED lines=9> */
[C---:B------:R-:W-:Y:S01]  /*0140*/  IADD3 R3, PT, PT, R8.reuse, 0x10, RZ ;  /* 0x0000001008037810 */ /* 0x040fe20007ffe0ff */
[----:B------:R-:W-:Y:S01]  /*0150*/  VIADD R9, R7, 0x10 ;  /* 0x0000001007097836 */ /* 0x000fe20000000000 */
[----:B------:R-:W-:Y:S01]  /*0160*/  UMOV UR4, 0x400 ;  /* 0x0000040000047882 */ /* 0x000fe20000000000 */
[----:B------:R-:W-:Y:S01]  /*0170*/  MOV R6, RZ ;  /* 0x000000ff00067202 */ /* 0x000fe20000000f00 */
[----:B------:R-:W-:Y:S01]  /*0180*/  UIADD3 UR5, UPT, UPT, UR4, 0x800, URZ ;  /* 0x0000080004057890 */ /* 0x000fe2000fffe0ff */
[----:B------:R-:W-:Y:S01]  /*0190*/  CS2R R10, SRZ ;  /* 0x00000000000a7805 */ /* 0x000fe2000001ff00 */
[----:B------:R-:W-:Y:S01]  /*01a0*/  UIADD3 UR6, UPT, UPT, UR4, 0xc00, URZ ;  /* 0x00000c0004067890 */ /* 0x000fe2000fffe0ff */
[----:B------:R-:W-:Y:S02]  /*01b0*/  CS2R R4, SRZ ;  /* 0x0000000000047805 */ /* 0x000fe4000001ff00 */
[----:B0-----:R-:W-:Y:S01]  /*01c0*/  ISETP.GE.U32.AND P1, PT, R3, UR9, PT ;  /* 0x0000000903007c0c */ /* 0x001fe2000bf26070 */
[----:B------:R-:W-:Y:S01]  /*01d0*/  IMAD.MOV.U32 R3, RZ, RZ, RZ ;  /* 0x000000ffff037224 */ /* 0x000fe200078e00ff */
[----:B------:R-:W-:-:S02]  /*01e0*/  ISETP.GE.U32.AND P0, PT, R8, UR9, PT ;  /* 0x0000000908007c0c */ /* 0x000fc4000bf06070 */
[C---:B------:R-:W-:Y:S02]  /*01f0*/  ISETP.LT.U32.AND P5, PT, R7.reuse, UR8, !P1 ;  /* 0x0000000807007c0c */ /* 0x040fe4000cfa1070 */
[----:B------:R-:W-:Y:S01]  /*0200*/  ISETP.LT.U32.AND P4, PT, R7, UR8, !P0 ;  /* 0x0000000807007c0c */ /* 0x000fe2000c781070 */
[----:B-1----:R-:W-:Y:S01]  /*0210*/  ULEA UR5, UR7, UR5, 0x18 ;  /* 0x0000000507057291 */ /* 0x002fe2000f8ec0ff */
[C---:B------:R-:W-:Y:S01]  /*0220*/  ISETP.LT.U32.AND P0, PT, R9.reuse, UR8, !P0 ;  /* 0x0000000809007c0c */ /* 0x040fe2000c701070 */
[----:B------:R-:W-:Y:S01]  /*0230*/  ULEA UR6, UR7, UR6, 0x18 ;  /* 0x0000000607067291 */ /* 0x000fe2000f8ec0ff */
[----:B------:R-:W-:Y:S01]  /*0240*/  ISETP.LT.U32.AND P1, PT, R9, UR8, !P1 ;  /* 0x0000000809007c0c */ /* 0x000fe2000cf21070 */
[----:B------:R-:W-:Y:S02]  /*0250*/  ULEA UR8, UR7, UR4, 0x18 ;  /* 0x0000000407087291 */ /* 0x000fe4000f8ec0ff */
[----:B------:R-:W-:Y:S01]  /*0260*/  UIADD3 UR4, UPT, UPT, UR4, 0x400, URZ ;  /* 0x0000040004047890 */ /* 0x000fe2000fffe0ff */
[----:B------:R-:W-:-:S02]  /*0270*/  LEA R13, R2, UR5, 0x2 ;  /* 0x00000005020d7c11 */ /* 0x000fc4000f8e10ff */
[----:B------:R-:W-:Y:S01]  /*0280*/  LEA R21, R2, UR6, 0x2 ;  /* 0x0000000602157c11 */ /* 0x000fe2000f8e10ff */
[----:B------:R-:W-:Y:S01]  /*0290*/  ULEA UR4, UR7, UR4, 0x18 ;  /* 0x0000000407047291 */ /* 0x000fe2000f8ec0ff */
[C---:B------:R-:W-:Y:S02]  /*02a0*/  LEA R12, R0.reuse, UR8, 0x2 ;  /* 0x00000008000c7c11 */ /* 0x040fe4000f8e10ff */
[----:B------:R-:W-:-:S03]  /*02b0*/  LEA R22, R0, R13, 0x6 ;  /* 0x0000000d00167211 */ /* 0x000fc600078e30ff */
[----:B------:R-:W-:-:S07]  /*02c0*/  LEA R20, R0, UR4, 0x2 ;  /* 0x0000000400147c11 */ /* 0x000fce000f8e10ff */
.L_x_334:
[----:B0-----:R-:W0:Y:S01]  /*02d0*/  LDCU UR6, c[0x0][0x3a0] ;  /* 0x00007400ff0677ac */ /* 0x001e220008000800 */
[----:B------:R-:W-:Y:S01]  /*02e0*/  IMAD.IADD R18, R2, 0x1, R11 ;  /* 0x0000000102127824 */ /* 0x000fe200078e020b */
[----:B------:R-:W-:Y:S01]  /*02f0*/  MOV R23, R11 ;  /* 0x0000000b00177202 */ /* 0x000fe20000000f00 */
[----:B------:R-:W-:Y:S01]  /*0300*/  HFMA2 R25, -RZ, RZ, 0, 0 ;  /* 0x00000000ff197431 */ /* 0x000fe200000001ff */
[----:B------:R-:W1:Y:S01]  /*0310*/  LDCU UR4, c[0x0][0x398] ;  /* 0x00007300ff0477ac */ /* 0x000e620008000800 */
[----:B------:R-:W-:Y:S02]  /*0320*/  VIADD R24, R8, 0x10 ;  /* 0x0000001008187836 */ /* 0x000fe40000000000 */
[----:B------:R-:W-:Y:S01]  /*0330*/  IMAD.IADD R27, R0, 0x1, R23 ;  /* 0x00000001001b7824 */ /* 0x000fe200078e0217 */
[----:B------:R-:W2:Y:S01]  /*0340*/  LDCU UR5, c[0x0][0x39c] ;  /* 0x00007380ff0577ac */ /* 0x000ea20008000800 */
[----:B0-----:R-:W-:-:S03]  /*0350*/  ISETP.GE.U32.AND P2, PT, R18, UR6, PT ;  /* 0x0000000612007c0c */ /* 0x001fc6000bf46070 */
[----:B------:R-:W-:Y:S02]  /*0360*/  ISETP.GE.U32.AND P3, PT, R27, UR6, PT ;  /* 0x000000061b007c0c */ /* 0x000fe4000bf66070 */
[----:B-1----:R-:W-:Y:S02]  /*0370*/  ISETP.GE.U32.OR P6, PT, R7, UR4, P2 ;  /* 0x0000000407007c0c */ /* 0x002fe400097c6470 */
[----:B------:R-:W-:-:S11]  /*0380*/  ISETP.GE.U32.OR P2, PT, R9, UR4, P2 ;  /* 0x0000000409007c0c */ /* 0x000fd60009746470 */
[----:B------:R-:W0:Y:S01]  /*0390*/  @!P6 LDC.64 R16, c[0x0][0x380] ;  /* 0x0000e000ff10eb82 */ /* 0x000e220000000a00 */
[----:B------:R-:W-:-:S07]  /*03a0*/  @!P6 IMAD R19, R18, UR4, R7 ;  /* 0x000000041213ec24 */ /* 0x000fce000f8e0207 */
[----:B------:R-:W1:Y:S01]  /*03b0*/  @!P2 LDC.64 R14, c[0x0][0x380] ;  /* 0x0000e000ff0eab82 */ /* 0x000e620000000a00 */
[----:B------:R-:W-:Y:S02]  /*03c0*/  @!P2 IMAD R29, R18, UR4, R9 ;  /* 0x00000004121dac24 */ /* 0x000fe4000f8e0209 */
[----:B0-----:R-:W-:-:S05]  /*03d0*/  @!P6 IMAD.WIDE.U32 R16, R19, 0x4, R16 ;  /* 0x000000041310e825 */ /* 0x001fca00078e0010 */
[----:B------:R0:W3:Y:S01]  /*03e0*/  @!P6 LDG.E.CONSTANT R25, desc[UR10][R16.64] ;  /* 0x0000000a1019e981 */ /* 0x0000e2000c1e9900 */
[----:B--2---:R-:W-:Y:S02]  /*03f0*/  ISETP.GE.U32.OR P6, PT, R8, UR5, P3 ;  /* 0x0000000508007c0c */ /* 0x004fe40009fc6470 */
[----:B------:R-:W-:Y:S01]  /*0400*/  ISETP.GE.U32.OR P3, PT, R24, UR5, P3 ;  /* 0x0000000518007c0c */ /* 0x000fe20009f66470 */
[----:B-1----:R-:W-:Y:S01]  /*0410*/  @!P2 IMAD.WIDE.U32 R28, R29, 0x4, R14 ;  /* 0x000000041d1ca825 */ /* 0x002fe200078e000e */
[----:B------:R-:W-:-:S03]  /*0420*/  MOV R26, RZ ;  /* 0x000000ff001a7202 */ /* 0x000fc60000000f00 */
[----:B0-----:R-:W-:-:S03]  /*0430*/  HFMA2 R16, -RZ, RZ, 0, 0 ;  /* 0x00000000ff107431 */ /* 0x001fc600000001ff */
[----:B------:R0:W2:Y:S03]  /*0440*/  @!P2 LDG.E.CONSTANT R26, desc[UR10][R28.64] ;  /* 0x0000000a1c1aa981 */ /* 0x0000a6000c1e9900 */
[----:B------:R-:W1:Y:S02]  /*0450*/  @!P6 LDC.64 R14, c[0x0][0x388] ;  /* 0x0000e200ff0eeb82 */ /* 0x000e640000000a00 */
[C---:B------:R-:W-:Y:S02]  /*0460*/  @!P3 IMAD R24, R27.reuse, UR5, R24 ;  /* 0x000000051b18bc24 */ /* 0x040fe4000f8e0218 */
[----:B------:R-:W-:-:S04]  /*0470*/  @!P6 IMAD R27, R27, UR5, R8 ;  /* 0x000000051b1bec24 */ /* 0x000fc8000f8e0208 */
[----:B------:R-:W4:Y:S01]  /*0480*/  @!P3 LDC.64 R18, c[0x0][0x388] ;  /* 0x0000e200ff12bb82 */ /* 0x000f220000000a00 */
[----:B-1----:R-:W-:-:S04]  /*0490*/  @!P6 IMAD.WIDE.U32 R14, R27, 0x4, R14 ;  /* 0x000000041b0ee825 */ /* 0x002fc800078e000e */
[----:B------:R-:W-:Y:S02]  /*04a0*/  IMAD.MOV.U32 R27, RZ, RZ, RZ ;  /* 0x000000ffff1b7224 */ /* 0x000fe400078e00ff */
[----:B----4-:R-:W-:-:S04]  /*04b0*/  @!P3 IMAD.WIDE.U32 R18, R24, 0x4, R18 ;  /* 0x000000041812b825 */ /* 0x010fc800078e0012 */
[----:B------:R1:W4:Y:S04]  /*04c0*/  @!P6 LDG.E.CONSTANT R27, desc[UR10][R14.64] ;  /* 0x0000000a0e1be981 */ /* 0x000328000c1e9900 */
[----:B------:R5:W4:Y:S01]  /*04d0*/  @!P3 LDG.E.CONSTANT R16, desc[UR10][R18.64] ;  /* 0x0000000a1210b981 */ /* 0x000b22000c1e9900 */
[----:B------:R-:W5:Y:S01]  /*04e0*/  S2UR UR7, SR_CgaCtaId ;  /* 0x00000000000779c3 */ /* 0x000f620000008800 */
[----:B------:R-:W-:Y:S01]  /*04f0*/  UMOV UR4, 0x400 ;  /* 0x0000040000047882 */ /* 0x000fe20000000000 */
[----:B0-----:R-:W-:Y:S01]  /*0500*/  IMAD R28, R0, 0x40, R21 ;  /* 0x00000040001c7824 */ /* 0x001fe200078e0215 */
[----:B------:R-:W-:Y:S01]  /*0510*/  UIADD3 UR5, UPT, UPT, UR4, 0x400, URZ ;  /* 0x0000040004057890 */ /* 0x000fe2000fffe0ff */
[----:B------:R-:W-:Y:S01]  /*0520*/  BSSY.RECONVERGENT B0, `(.L_x_310) ;  /* 0x000006a000007945 */ /* 0x000fe20003800200 */
[----:B-1----:R-:W-:-:S04]  /*0530*/  IADD3 R14, PT, PT, R11, 0x10, RZ ;  /* 0x000000100b0e7810 */ /* 0x002fc80007ffe0ff */
[----:B-----5:R-:W-:-:S04]  /*0540*/  VIMNMX R18, PT, PT, R14, UR6, PT ;  /* 0x000000060e127c48 */ /* 0x020fc8000bfe0100 */
[----:B------:R-:W-:Y:S01]  /*0550*/  VIADDMNMX R15, R11, 0x1, R18, !PT ;  /* 0x000000010b0f7846 */ /* 0x000fe20007800112 */
[----:B------:R-:W-:-:S04]  /*0560*/  IMAD.MOV.U32 R11, RZ, RZ, R14 ;  /* 0x000000ffff0b7224 */ /* 0x000fc800078e000e */
[----:B------:R-:W-:Y:S01]  /*0570*/  IMAD R14, R10, -0x10, R15 ;  /* 0xfffffff00a0e7824 */ /* 0x000fe200078e020f */
[----:B------:R-:W-:Y:S02]  /*0580*/  ULEA UR4, UR7, UR4, 0x18 ;  /* 0x0000000407047291 */ /* 0x000fe4000f8ec0ff */
[----:B------:R-:W-:-:S04]  /*0590*/  ULEA UR5, UR7, UR5, 0x18 ;  /* 0x0000000507057291 */ /* 0x000fc8000f8ec0ff */
[C---:B------:R-:W-:Y:S02]  /*05a0*/  LEA R17, R2.reuse, UR4, 0x6 ;  /* 0x0000000402117c11 */ /* 0x040fe4000f8e30ff */
[----:B------:R-:W-:-:S03]  /*05b0*/  LEA R29, R2, UR5, 0x6 ;  /* 0x00000005021d7c11 */ /* 0x000fc6000f8e30ff */
[C---:B------:R-:W-:Y:S01]  /*05c0*/  IMAD R24, R0.reuse, 0x4, R17 ;  /* 0x0000000400187824 */ /* 0x040fe200078e0211 */
[----:B------:R-:W-:Y:S02]  /*05d0*/  LEA R29, R0, R29, 0x2 ;  /* 0x0000001d001d7211 */ /* 0x000fe400078e10ff */
[----:B------:R-:W-:Y:S02]  /*05e0*/  LOP3.LUT R17, R15, 0x7, RZ, 0xc0, !PT ;  /* 0x000000070f117812 */ /* 0x000fe400078ec0ff */
[----:B---3--:R0:W-:Y:S04]  /*05f0*/  STS [R24], R25 ;  /* 0x0000001918007388 */ /* 0x0081e80000000800 */
[----:B--2---:R0:W-:Y:S04]  /*0600*/  STS [R29], R26 ;  /* 0x0000001a1d007388 */ /* 0x0041e80000000800 */
[----:B----4-:R0:W-:Y:S04]  /*0610*/  STS [R22], R27 ;  /* 0x0000001b16007388 */ /* 0x0101e80000000800 */
[----:B------:R0:W-:Y:S01]  /*0620*/  STS [R28], R16 ;  /* 0x000000101c007388 */ /* 0x0001e20000000800 */
[----:B------:R-:W-:Y:S06]  /*0630*/  BAR.SYNC.DEFER_BLOCKING 0x0 ;  /* 0x0000000000007b1d */ /* 0x000fec0000010000 */
[----:B------:R-:W-:Y:S05]  /*0640*/  @!P4 BRA `(.L_x_311) ;  /* 0x00000004005cc947 */ /* 0x000fea0003800000 */
[----:B0-----:R-:W-:Y:S02]  /*0650*/  IADD3 R16, PT, PT, R14, -0x1, RZ ;  /* 0xffffffff0e107810 */ /* 0x001fe40007ffe0ff */
[----:B------:R-:W-:Y:S02]  /*0660*/  ISETP.NE.AND P3, PT, R17, RZ, PT ;  /* 0x000000ff1100720c */ /* 0x000fe40003f65270 */
[----:B------:R-:W-:Y:S01]  /*0670*/  ISETP.GE.U32.AND P2, PT, R16, 0x7, PT ;  /* 0x000000071000780c */ /* 0x000fe20003f46070 */
[----:B------:R-:W-:-:S12]  /*0680*/  IMAD.MOV.U32 R16, RZ, RZ, R23 ;  /* 0x000000ffff107224 */ /* 0x000fd800078e0017 */
[----:B------:R-:W-:Y:S05]  /*0690*/  @!P2 BRA `(.L_x_312) ;  /* 0x0000000000a0a947 */ /* 0x000fea0003800000 */
[----:B------:R-:W-:Y:S01]  /*06a0*/  UMOV UR5, 0x400 ;  /* 0x0000040000057882 */ /* 0x000fe20000000000 */
[----:B------:R-:W-:Y:S01]  /*06b0*/  LEA R18, R10, R17, 0x4 ;  /* 0x000000110a127211 */ /* 0x000fe200078e20ff */
[----:B------:R-:W-:Y:S01]  /*06c0*/  UIADD3 UR5, UPT, UPT, UR5, 0x800, URZ ;  /* 0x0000080005057890 */ /* 0x000fe2000fffe0ff */
[----:B------:R-:W-:Y:S01]  /*06d0*/  LEA R12, R0, UR4, 0x2 ;  /* 0x00000004000c7c11 */ /* 0x000fe2000f8e10ff */
[----:B------:R-:W-:Y:S01]  /*06e0*/  IMAD.MOV.U32 R16, RZ, RZ, R23 ;  /* 0x000000ffff107224 */ /* 0x000fe200078e0017 */
[----:B------:R-:W-:Y:S01]  /*06f0*/  IADD3 R19, PT, PT, -R15, R18, RZ ;  /* 0x000000120f137210 */ /* 0x000fe20007ffe1ff */
[----:B------:R-:W-:Y:S02]  /*0700*/  ULEA UR5, UR7, UR5, 0x18 ;  /* 0x0000000507057291 */ /* 0x000fe4000f8ec0ff */
[----:B------:R-:W-:-:S04]  /*0710*/  VIADD R18, R12, 0x100 ;  /* 0x000001000c127836 */ /* 0x000fc80000000000 */
[----:B------:R-:W-:-:S04]  /*0720*/  LEA R13, R2, UR5, 0x2 ;  /* 0x00000005020d7c11 */ /* 0x000fc8000f8e10ff */
[----:B------:R-:W-:-:S07]  /*0730*/  IADD3 R24, PT, PT, R13, 0x100, RZ ;  /* 0x000001000d187810 */ /* 0x000fce0007ffe0ff */
.L_x_313:
[----:B------:R-:W-:Y:S01]  /*0740*/  LDS R26, [R18+-0x100] ;  /* 0xffff0000121a7984 */ /* 0x000fe20000000800 */
[----:B------:R-:W-:Y:S01]  /*0750*/  VIADD R19, R19, 0x8 ;  /* 0x0000000813137836 */ /* 0x000fe20000000000 */
[----:B------:R-:W-:Y:S02]  /*0760*/  IADD3 R16, PT, PT, R16, 0x8, RZ ;  /* 0x0000000810107810 */ /* 0x000fe40007ffe0ff */
[----:B------:R-:W0:Y:S02]  /*0770*/  LDS R25, [R24+-0x100] ;  /* 0xffff000018197984 */ /* 0x000e240000000800 */
[----:B------:R-:W-:Y:S01]  /*0780*/  ISETP.NE.AND P2, PT, R19, RZ, PT ;  /* 0x000000ff1300720c */ /* 0x000fe20003f45270 */
[----:B0-----:R-:W-:Y:S02]  /*0790*/  FFMA R25, R26, R25, R3 ;  /* 0x000000191a197223 */ /* 0x001fe40000000003 */
[----:B------:R-:W-:Y:S04]  /*07a0*/  LDS R26, [R18+-0xc0] ;  /* 0xffff4000121a7984 */ /* 0x000fe80000000800 */
[----:B------:R-:W0:Y:S02]  /*07b0*/  LDS R3, [R24+-0xc0] ;  /* 0xffff400018037984 */ /* 0x000e240000000800 */
[----:B0-----:R-:W-:-:S02]  /*07c0*/  FFMA R3, R26, R3, R25 ;  /* 0x000000031a037223 */ /* 0x001fc40000000019 */
[----:B------:R-:W-:Y:S04]  /*07d0*/  LDS R26, [R18+-0x80] ;  /* 0xffff8000121a7984 */ /* 0x000fe80000000800 */
[----:B------:R-:W0:Y:S02]  /*07e0*/  LDS R25, [R24+-0x80] ;  /* 0xffff800018197984 */ /* 0x000e240000000800 */
[----:B0-----:R-:W-:Y:S02]  /*07f0*/  FFMA R3, R26, R25, R3 ;  /* 0x000000191a037223 */ /* 0x001fe40000000003 */
[----:B------:R-:W-:Y:S04]  /*0800*/  LDS R26, [R18+-0x40] ;  /* 0xffffc000121a7984 */ /* 0x000fe80000000800 */
[----:B------:R-:W0:Y:S02]  /*0810*/  LDS R25, [R24+-0x40] ;  /* 0xffffc00018197984 */ /* 0x000e240000000800 */
[----:B0-----:R-:W-:-:S02]  /*0820*/  FFMA R3, R26, R25, R3 ;  /* 0x000000191a037223 */ /* 0x001fc40000000003 */
[----:B------:R-:W-:Y:S04]  /*0830*/  LDS R26, [R18] ;  /* 0x00000000121a7984 */ /* 0x000fe80000000800 */
[----:B------:R-:W0:Y:S02]  /*0840*/  LDS R25, [R24] ;  /* 0x0000000018197984 */ /* 0x000e240000000800 */
[----:B0-----:R-:W-:Y:S02]  /*0850*/  FFMA R3, R26, R25, R3 ;  /* 0x000000191a037223 */ /* 0x001fe40000000003 */
[----:B------:R-:W-:Y:S04]  /*0860*/  LDS R26, [R18+0x40] ;  /* 0x00004000121a7984 */ /* 0x000fe80000000800 */
[----:B------:R-:W0:Y:S02]  /*0870*/  LDS R25, [R24+0x40] ;  /* 0x0000400018197984 */ /* 0x000e240000000800 */
[----:B0-----:R-:W-:-:S02]  /*0880*/  FFMA R3, R26, R25, R3 ;  /* 0x000000191a037223 */ /* 0x001fc40000000003 */
[----:B------:R-:W-:Y:S04]  /*0890*/  LDS R26, [R18+0x80] ;  /* 0x00008000121a7984 */ /* 0x000fe80000000800 */
[----:B------:R-:W0:Y:S02]  /*08a0*/  LDS R25, [R24+0x80] ;  /* 0x0000800018197984 */ /* 0x000e240000000800 */
[----:B0-----:R-:W-:Y:S02]  /*08b0*/  FFMA R3, R26, R25, R3 ;  /* 0x000000191a037223 */ /* 0x001fe40000000003 */
[----:B------:R0:W-:Y:S04]  /*08c0*/  LDS R26, [R18+0xc0] ;  /* 0x0000c000121a7984 */ /* 0x0001e80000000800 */
[----:B------:R1:W2:Y:S01]  /*08d0*/  LDS R25, [R24+0xc0] ;  /* 0x0000c00018197984 */ /* 0x0002a20000000800 */
[----:B0-----:R-:W-:Y:S01]  /*08e0*/  VIADD R18, R18, 0x200 ;  /* 0x0000020012127836 */ /* 0x001fe20000000000 */
[----:B-1----:R-:W-:Y:S01]  /*08f0*/  IADD3 R24, PT, PT, R24, 0x200, RZ ;  /* 0x0000020018187810 */ /* 0x002fe20007ffe0ff */
[----:B--2---:R-:W-:Y:S01]  /*0900*/  FFMA R3, R26, R25, R3 ;  /* 0x000000191a037223 */ /* 0x004fe20000000003 */
[----:B------:R-:W-:Y:S06]  /*0910*/  @P2 BRA `(.L_x_313) ;  /* 0xfffffffc00882947 */ /* 0x000fec000383ffff */
.L_x_312:
[----:B------:R-:W-:Y:S05]  /*0920*/  @!P3 BRA `(.L_x_311) ;  /* 0x0000000000a4b947 */ /* 0x000fea0003800000 */
[----:B------:R-:W-:-:S13]  /*0930*/  ISETP.GE.U32.AND P2, PT, R17, 0x4, PT ;  /* 0x000000041100780c */ /* 0x000fda0003f46070 */
        /* <DEDUP_REMOVED lines=8> */
[----:B------:R-:W-:Y:S01]  /*09c0*/  LDS R27, [R19+0xc0] ;  /* 0x0000c000131b7984 */ /* 0x000fe20000000800 */
[----:B0-----:R-:W-:-:S03]  /*09d0*/  FFMA R24, R24, R25, R3 ;  /* 0x0000001918187223 */ /* 0x001fc60000000003 */
[----:B------:R-:W-:Y:S04]  /*09e0*/  LDS R3, [R18+0x40] ;  /* 0x0000400012037984 */ /* 0x000fe80000000800 */
[----:B------:R-:W0:Y:S02]  /*09f0*/  LDS R25, [R19+0x40] ;  /* 0x0000400013197984 */ /* 0x000e240000000800 */
[----:B0-----:R-:W-:Y:S02]  /*0a00*/  FFMA R3, R3, R25, R24 ;  /* 0x0000001903037223 */ /* 0x001fe40000000018 */
[----:B------:R-:W-:Y:S04]  /*0a10*/  LDS R24, [R18+0x80] ;  /* 0x0000800012187984 */ /* 0x000fe80000000800 */
[----:B------:R-:W0:Y:S02]  /*0a20*/  LDS R25, [R19+0x80] ;  /* 0x0000800013197984 */ /* 0x000e240000000800 */
[----:B0-----:R-:W-:-:S04]  /*0a30*/  FFMA R3, R24, R25, R3 ;  /* 0x0000001918037223 */ /* 0x001fc80000000003 */
[----:B------:R-:W-:-:S07]  /*0a40*/  FFMA R3, R26, R27, R3 ;  /* 0x0000001b1a037223 */ /* 0x000fce0000000003 */
.L_x_314:
[----:B------:R-:W-:-:S04]  /*0a50*/  LOP3.LUT R19, R15, 0x3, RZ, 0xc0, !PT ;  /* 0x000000030f137812 */ /* 0x000fc800078ec0ff */
[----:B------:R-:W-:-:S13]  /*0a60*/  ISETP.NE.AND P2, PT, R19, RZ, PT ;  /* 0x000000ff1300720c */ /* 0x000fda0003f45270 */
        /* <DEDUP_REMOVED lines=15> */
.L_x_315:
[----:B------:R-:W-:-:S05]  /*0b60*/  @!P3 IMAD.IADD R16, R16, 0x1, -R23 ;  /* 0x000000011010b824 */ /* 0x000fca00078e0a17 */
[C---:B------:R-:W-:Y:S01]  /*0b70*/  @!P3 LEA R18, R16.reuse, R12, 0x6 ;  /* 0x0000000c1012b211 */ /* 0x040fe200078e30ff */
[----:B------:R-:W-:-:S05]  /*0b80*/  @!P3 IMAD R16, R16, 0x40, R13 ;  /* 0x000000401010b824 */ /* 0x000fca00078e020d */
[----:B------:R-:W-:Y:S04]  /*0b90*/  @!P3 LDS R18, [R18] ;  /* 0x000000001212b984 */ /* 0x000fe80000000800 */
[----:B------:R-:W0:Y:S02]  /*0ba0*/  @!P3 LDS R16, [R16] ;  /* 0x000000001010b984 */ /* 0x000e240000000800 */
[----:B0-----:R-:W-:-:S07]  /*0bb0*/  @!P3 FFMA R3, R18, R16, R3 ;  /* 0x000000101203b223 */ /* 0x001fce0000000003 */
.L_x_311:
[----:B------:R-:W-:Y:S05]  /*0bc0*/  BSYNC.RECONVERGENT B0 ;  /* 0x0000000000007941 */ /* 0x000fea0003800200 */
.L_x_310:
[----:B------:R-:W-:Y:S04]  /*0bd0*/  BSSY.RECONVERGENT B0, `(.L_x_316) ;  /* 0x0000053000007945 */ /* 0x000fe80003800200 */
[----:B------:R-:W-:Y:S05]  /*0be0*/  @!P5 BRA `(.L_x_317) ;  /* 0x000000040044d947 */ /* 0x000fea0003800000 */
[----:B0-----:R-:W-:Y:S02]  /*0bf0*/  IADD3 R16, PT, PT, R14, -0x1, RZ ;  /* 0xffffffff0e107810 */ /* 0x001fe40007ffe0ff */
[----:B------:R-:W-:Y:S02]  /*0c00*/  ISETP.NE.AND P3, PT, R17, RZ, PT ;  /* 0x000000ff1100720c */ /* 0x000fe40003f65270 */
[----:B------:R-:W-:Y:S01]  /*0c10*/  ISETP.GE.U32.AND P2, PT, R16, 0x7, PT ;  /* 0x000000071000780c */ /* 0x000fe20003f46070 */
[----:B------:R-:W-:-:S12]  /*0c20*/  IMAD.MOV.U32 R16, RZ, RZ, R23 ;  /* 0x000000ffff107224 */ /* 0x000fd800078e0017 */
[----:B------:R-:W-:Y:S05]  /*0c30*/  @!P2 BRA `(.L_x_318) ;  /* 0x000000000088a947 */ /* 0x000fea0003800000 */
[----:B------:R-:W-:Y:S01]  /*0c40*/  MOV R16, R23 ;  /* 0x0000001700107202 */ /* 0x000fe20000000f00 */
[----:B------:R-:W-:Y:S01]  /*0c50*/  IMAD.IADD R26, R14, 0x1, -R17 ;  /* 0x000000010e1a7824 */ /* 0x000fe200078e0a11 */
[----:B------:R-:W-:-:S06]  /*0c60*/  UMOV UR4, URZ ;  /* 0x000000ff00047c82 */ /* 0x000fcc0008000000 */
.L_x_319:
        /* <DEDUP_REMOVED lines=16> */
[----:B0-----:R-:W-:-:S02]  /*0d70*/  FFMA R4, R25, R24, R4 ;  /* 0x0000001819047223 */ /* 0x001fc40000000004 */
        /* <DEDUP_REMOVED lines=11> */
[----:B0-----:R-:W-:-:S04]  /*0e30*/  FFMA R4, R25, R24, R4 ;  /* 0x0000001819047223 */ /* 0x001fc80000000004 */
[----:B------:R-:W-:Y:S01]  /*0e40*/  FFMA R4, R27, R28, R4 ;  /* 0x0000001c1b047223 */ /* 0x000fe20000000004 */
[----:B------:R-:W-:Y:S06]  /*0e50*/  @P2 BRA `(.L_x_319) ;  /* 0xfffffffc00842947 */ /* 0x000fec000383ffff */
.L_x_318:
[----:B------:R-:W-:Y:S05]  /*0e60*/  @!P3 BRA `(.L_x_317) ;  /* 0x0000000000a4b947 */ /* 0x000fea0003800000 */
[----:B------:R-:W-:-:S13]  /*0e70*/  ISETP.GE.U32.AND P2, PT, R17, 0x4, PT ;  /* 0x000000041100780c */ /* 0x000fda0003f46070 */
[----:B------:R-:W-:Y:S05]  /*0e80*/  @!P2 BRA `(.L_x_320) ;  /* 0x000000000040a947 */ /* 0x000fea0003800000 */
[C---:B------:R-:W-:Y:S01]  /*0e90*/  IADD3 R19, PT, PT, R16.reuse, -R23, RZ ;  /* 0x8000001710137210 */ /* 0x040fe20007ffe0ff */
[----:B------:R-:W-:-:S04]  /*0ea0*/  VIADD R16, R16, 0x4 ;  /* 0x0000000410107836 */ /* 0x000fc80000000000 */
[C---:B------:R-:W-:Y:S01]  /*0eb0*/  IMAD R18, R19.reuse, 0x40, R12 ;  /* 0x0000004013127824 */ /* 0x040fe200078e020c */
[----:B------:R-:W-:-:S04]  /*0ec0*/  LEA R19, R19, R21, 0x6 ;  /* 0x0000001513137211 */ /* 0x000fc800078e30ff */
        /* <DEDUP_REMOVED lines=12> */
.L_x_320:
[----:B------:R-:W-:-:S04]  /*0f90*/  LOP3.LUT R19, R15, 0x3, RZ, 0xc0, !PT ;  /* 0x000000030f137812 */ /* 0x000fc800078ec0ff */
[----:B------:R-:W-:-:S13]  /*0fa0*/  ISETP.NE.AND P2, PT, R19, RZ, PT ;  /* 0x000000ff1300720c */ /* 0x000fda0003f45270 */
[----:B------:R-:W-:Y:S05]  /*0fb0*/  @!P2 BRA `(.L_x_317) ;  /* 0x000000000050a947 */ /* 0x000fea0003800000 */
[----:B------:R-:W-:Y:S02]  /*0fc0*/  ISETP.NE.AND P2, PT, R19, 0x1, PT ;  /* 0x000000011300780c */ /* 0x000fe40003f45270 */
[----:B------:R-:W-:-:S04]  /*0fd0*/  LOP3.LUT R18, R15, 0x1, RZ, 0xc0, !PT ;  /* 0x000000010f127812 */ /* 0x000fc800078ec0ff */
[----:B------:R-:W-:-:S07]  /*0fe0*/  ISETP.NE.U32.AND P3, PT, R18, 0x1, PT ;  /* 0x000000011200780c */ /* 0x000fce0003f65070 */
[----:B------:R-:W-:Y:S06]  /*0ff0*/  @!P2 BRA `(.L_x_321) ;  /* 0x000000000028a947 */ /* 0x000fec0003800000 */
[C---:B------:R-:W-:Y:S01]  /*1000*/  IADD3 R18, PT, PT, R16.reuse, -R23, RZ ;  /* 0x8000001710127210 */ /* 0x040fe20007ffe0ff */
[----:B------:R-:W-:-:S04]  /*1010*/  VIADD R16, R16, 0x2 ;  /* 0x0000000210107836 */ /* 0x000fc80000000000 */
        /* <DEDUP_REMOVED lines=8> */
.L_x_321:
[----:B------:R-:W-:-:S05]  /*10a0*/  @!P3 IADD3 R16, PT, PT, R16, -R23, RZ ;  /* 0x800000171010b210 */ /* 0x000fca0007ffe0ff */
[C---:B------:R-:W-:Y:S01]  /*10b0*/  @!P3 IMAD R18, R16.reuse, 0x40, R12 ;  /* 0x000000401012b824 */ /* 0x040fe200078e020c */
[----:B------:R-:W-:-:S04]  /*10c0*/  @!P3 LEA R16, R16, R21, 0x6 ;  /* 0x000000151010b211 */ /* 0x000fc800078e30ff */
[----:B------:R-:W-:Y:S04]  /*10d0*/  @!P3 LDS R19, [R18] ;  /* 0x000000001213b984 */ /* 0x000fe80000000800 */
[----:B------:R-:W0:Y:S02]  /*10e0*/  @!P3 LDS R16, [R16] ;  /* 0x000000001010b984 */ /* 0x000e240000000800 */
[----:B0-----:R-:W-:-:S07]  /*10f0*/  @!P3 FFMA R4, R19, R16, R4 ;  /* 0x000000101304b223 */ /* 0x001fce0000000004 */
.L_x_317:
[----:B------:R-:W-:Y:S05]  /*1100*/  BSYNC.RECONVERGENT B0 ;  /* 0x0000000000007941 */ /* 0x000fea0003800200 */
.L_x_316:
[----:B------:R-:W-:Y:S04]  /*1110*/  BSSY.RECONVERGENT B0, `(.L_x_322) ;  /* 0x0000053000007945 */ /* 0x000fe80003800200 */
[----:B------:R-:W-:Y:S05]  /*1120*/  @!P0 BRA `(.L_x_323) ;  /* 0x0000000400448947 */ /* 0x000fea0003800000 */
[----:B0-----:R-:W-:Y:S01]  /*1130*/  VIADD R16, R14, 0xffffffff ;  /* 0xffffffff0e107836 */ /* 0x001fe20000000000 */
[----:B------:R-:W-:-:S04]  /*1140*/  ISETP.NE.AND P3, PT, R17, RZ, PT ;  /* 0x000000ff1100720c */ /* 0x000fc80003f65270 */
[----:B------:R-:W-:Y:S02]  /*1150*/  ISETP.GE.U32.AND P2, PT, R16, 0x7, PT ;  /* 0x000000071000780c */ /* 0x000fe40003f46070 */
[----:B------:R-:W-:-:S11]  /*1160*/  MOV R16, R23 ;  /* 0x0000001700107202 */ /* 0x000fd60000000f00 */
[----:B------:R-:W-:Y:S05]  /*1170*/  @!P2 BRA `(.L_x_324) ;  /* 0x000000000088a947 */ /* 0x000fea0003800000 */
[----:B------:R-:W-:Y:S01]  /*1180*/  IMAD.MOV.U32 R16, RZ, RZ, R23 ;  /* 0x000000ffff107224 */ /* 0x000fe200078e0017 */
[----:B------:R-:W-:Y:S01]  /*1190*/  IADD3 R26, PT, PT, -R17, R14, RZ ;  /* 0x0000000e111a7210 */ /* 0x000fe20007ffe1ff */
[----:B------:R-:W-:-:S06]  /*11a0*/  UMOV UR4, URZ ;  /* 0x000000ff00047c82 */ /* 0x000fcc0008000000 */
.L_x_325:
[C---:B------:R-:W-:Y:S01]  /*11b0*/  IMAD.IADD R19, R16.reuse, 0x1, -R23 ;  /* 0x0000000110137824 */ /* 0x040fe200078e0a17 */
        /* <DEDUP_REMOVED lines=30> */
.L_x_324:
        /* <DEDUP_REMOVED lines=19> */
.L_x_326:
        /* <DEDUP_REMOVED lines=17> */
.L_x_327:
[----:B------:R-:W-:-:S05]  /*15e0*/  @!P3 IADD3 R16, PT, PT, R16, -R23, RZ ;  /* 0x800000171010b210 */ /* 0x000fca0007ffe0ff */
[C---:B------:R-:W-:Y:S01]  /*15f0*/  @!P3 IMAD R18, R16.reuse, 0x40, R20 ;  /* 0x000000401012b824 */ /* 0x040fe200078e0214 */
[----:B------:R-:W-:-:S05]  /*1600*/  @!P3 LEA R16, R16, R13, 0x6 ;  /* 0x0000000d1010b211 */ /* 0x000fca00078e30ff */
[----:B------:R-:W-:Y:S04]  /*1610*/  @!P3 LDS R18, [R18] ;  /* 0x000000001212b984 */ /* 0x000fe80000000800 */
[----:B------:R-:W0:Y:S02]  /*1620*/  @!P3 LDS R16, [R16] ;  /* 0x000000001010b984 */ /* 0x000e240000000800 */
[----:B0-----:R-:W-:-:S07]  /*1630*/  @!P3 FFMA R5, R18, R16, R5 ;  /* 0x000000101205b223 */ /* 0x001fce0000000005 */
.L_x_323:
[----:B------:R-:W-:Y:S05]  /*1640*/  BSYNC.RECONVERGENT B0 ;  /* 0x0000000000007941 */ /* 0x000fea0003800200 */
.L_x_322:
[----:B------:R-:W-:Y:S04]  /*1650*/  BSSY.RECONVERGENT B0, `(.L_x_328) ;  /* 0x0000053000007945 */ /* 0x000fe80003800200 */
[----:B------:R-:W-:Y:S05]  /*1660*/  @!P1 BRA `(.L_x_329) ;  /* 0x0000000400449947 */ /* 0x000fea0003800000 */
[----:B0-----:R-:W-:Y:S02]  /*1670*/  IADD3 R16, PT, PT, R14, -0x1, RZ ;  /* 0xffffffff0e107810 */ /* 0x001fe40007ffe0ff */
[----:B------:R-:W-:Y:S02]  /*1680*/  ISETP.NE.AND P3, PT, R17, RZ, PT ;  /* 0x000000ff1100720c */ /* 0x000fe40003f65270 */
[----:B------:R-:W-:Y:S01]  /*1690*/  ISETP.GE.U32.AND P2, PT, R16, 0x7, PT ;  /* 0x000000071000780c */ /* 0x000fe20003f46070 */
[----:B------:R-:W-:-:S12]  /*16a0*/  IMAD.MOV.U32 R16, RZ, RZ, R23 ;  /* 0x000000ffff107224 */ /* 0x000fd800078e0017 */
[----:B------:R-:W-:Y:S05]  /*16b0*/  @!P2 BRA `(.L_x_330) ;  /* 0x000000000088a947 */ /* 0x000fea0003800000 */
[----:B------:R-:W-:Y:S01]  /*16c0*/  IADD3 R14, PT, PT, -R17, R14, RZ ;  /* 0x0000000e110e7210 */ /* 0x000fe20007ffe1ff */
[----:B------:R-:W-:Y:S01]  /*16d0*/  UMOV UR4, URZ ;  /* 0x000000ff00047c82 */ /* 0x000fe20008000000 */
[----:B------:R-:W-:-:S07]  /*16e0*/  MOV R16, R23 ;  /* 0x0000001700107202 */ /* 0x000fce0000000f00 */
.L_x_331:
        /* <DEDUP_REMOVED lines=31> */
.L_x_330:
[----:B------:R-:W-:Y:S05]  /*18e0*/  @!P3 BRA `(.L_x_329) ;  /* 0x0000000000a4b947 */ /* 0x000fea0003800000 */
        /* <DEDUP_REMOVED lines=15> */
[----:B-1----:R-:W-:-:S04]  /*19e0*/  FFMA R14, R14, R17, R19 ;  /* 0x000000110e0e7223 */ /* 0x002fc80000000013 */
[----:B0-----:R-:W-:-:S04]  /*19f0*/  FFMA R6, R25, R6, R14 ;  /* 0x0000000619067223 */ /* 0x001fc8000000000e */
[----:B------:R-:W-:-:S07]  /*1a00*/  FFMA R6, R27, R26, R6 ;  /* 0x0000001a1b067223 */ /* 0x000fce0000000006 */
.L_x_332:
[----:B------:R-:W-:-:S04]  /*1a10*/  LOP3.LUT R14, R15, 0x3, RZ, 0xc0, !PT ;  /* 0x000000030f0e7812 */ /* 0x000fc800078ec0ff */
[----:B------:R-:W-:-:S13]  /*1a20*/  ISETP.NE.AND P2, PT, R14, RZ, PT ;  /* 0x000000ff0e00720c */ /* 0x000fda0003f45270 */
[----:B------:R-:W-:Y:S05]  /*1a30*/  @!P2 BRA `(.L_x_329) ;  /* 0x000000000050a947 */ /* 0x000fea0003800000 */
[----:B------:R-:W-:Y:S02]  /*1a40*/  ISETP.NE.AND P2, PT, R14, 0x1, PT ;  /* 0x000000010e00780c */ /* 0x000fe40003f45270 */
[----:B------:R-:W-:-:S04]  /*1a50*/  LOP3.LUT R15, R15, 0x1, RZ, 0xc0, !PT ;  /* 0x000000010f0f7812 */ /* 0x000fc800078ec0ff */
        /* <DEDUP_REMOVED lines=12> */
.L_x_333:
[----:B------:R-:W-:-:S05]  /*1b20*/  @!P3 IMAD.IADD R16, R16, 0x1, -R23 ;  /* 0x000000011010b824 */ /* 0x000fca00078e0a17 */
[C---:B------:R-:W-:Y:S02]  /*1b30*/  @!P3 LEA R14, R16.reuse, R20, 0x6 ;  /* 0x00000014100eb211 */ /* 0x040fe400078e30ff */
[----:B------:R-:W-:-:S03]  /*1b40*/  @!P3 LEA R16, R16, R21, 0x6 ;  /* 0x000000151010b211 */ /* 0x000fc600078e30ff */
[----:B------:R-:W-:Y:S04]  /*1b50*/  @!P3 LDS R15, [R14] ;  /* 0x000000000e0fb984 */ /* 0x000fe80000000800 */
[----:B------:R-:W0:Y:S02]  /*1b60*/  @!P3 LDS R16, [R16] ;  /* 0x000000001010b984 */ /* 0x000e240000000800 */
[----:B0-----:R-:W-:-:S07]  /*1b70*/  @!P3 FFMA R6, R15, R16, R6 ;  /* 0x000000100f06b223 */ /* 0x001fce0000000006 */
.L_x_329:
[----:B------:R-:W-:Y:S05]  /*1b80*/  BSYNC.RECONVERGENT B0 ;  /* 0x0000000000007941 */ /* 0x000fea0003800200 */
.L_x_328:
[----:B------:R-:W-:Y:S01]  /*1b90*/  BAR.SYNC.DEFER_BLOCKING 0x0 ;  /* 0x0000000000007b1d */ /* 0x000fe20000010000 */
[----:B------:R-:W-:Y:S01]  /*1ba0*/  ISETP.GE.AND P2, PT, R11, UR6, PT ;  /* 0x000000060b007c0c */ /* 0x000fe2000bf46270 */
[----:B------:R-:W-:-:S12]  /*1bb0*/  VIADD R10, R10, 0x1 ;  /* 0x000000010a0a7836 */ /* 0x000fd80000000000 */
[----:B------:R-:W-:Y:S05]  /*1bc0*/  @!P2 BRA `(.L_x_334) ;  /* 0xffffffe400c0a947 */ /* 0x000fea000383ffff */
.L_x_309:
        /* <DEDUP_REMOVED lines=9> */
[----:B------:R-:W1:Y:S01]  /*1c60*/  @!P2 LDC.64 R14, c[0x0][0x390] ;  /* 0x0000e400ff0eab82 */ /* 0x000e620000000a00 */
[C---:B------:R-:W-:Y:S02]  /*1c70*/  @!P2 IMAD R9, R7.reuse, UR5, R8 ;  /* 0x000000050709ac24 */ /* 0x040fe4000f8e0208 */
[----:B------:R-:W-:Y:S02]  /*1c80*/  @!P3 IMAD R7, R7, UR5, R0 ;  /* 0x000000050707bc24 */ /* 0x000fe4000f8e0200 */
[----:B------:R-:W-:-:S03]  /*1c90*/  @!P0 IMAD R17, R19, UR5, R8 ;  /* 0x0000000513118c24 */ /* 0x000fc6000f8e0208 */
[----:B------:R-:W2:Y:S08]  /*1ca0*/  @!P3 LDC.64 R12, c[0x0][0x390] ;  /* 0x0000e400ff0cbb82 */ /* 0x000eb00000000a00 */
[----:B------:R-:W3:Y:S01]  /*1cb0*/  @!P0 LDC.64 R10, c[0x0][0x390] ;  /* 0x0000e400ff0a8b82 */ /* 0x000ee20000000a00 */
[----:B-1----:R-:W-:-:S05]  /*1cc0*/  @!P2 IMAD.WIDE.U32 R8, R9, 0x4, R14 ;  /* 0x000000040908a825 */ /* 0x002fca00078e000e */
[----:B------:R1:W-:Y:S01]  /*1cd0*/  @!P2 STG.E desc[UR10][R8.64], R3 ;  /* 0x000000030800a986 */ /* 0x0003e2000c10190a */
[----:B--2---:R-:W-:-:S05]  /*1ce0*/  @!P3 IMAD.WIDE.U32 R12, R7, 0x4, R12 ;  /* 0x00000004070cb825 */ /* 0x004fca00078e000c */
[----:B------:R1:W-:Y:S01]  /*1cf0*/  @!P3 STG.E desc[UR10][R12.64], R4 ;  /* 0x000000040c00b986 */ /* 0x0003e2000c10190a */
[----:B---3--:R-:W-:-:S05]  /*1d00*/  @!P0 IMAD.WIDE.U32 R10, R17, 0x4, R10 ;  /* 0x00000004110a8825 */ /* 0x008fca00078e000a */
[----:B------:R1:W-:Y:S01]  /*1d10*/  @!P0 STG.E desc[UR10][R10.64], R5 ;  /* 0x000000050a008986 */ /* 0x0003e2000c10190a */
[----:B------:R-:W-:Y:S05]  /*1d20*/  @P1 EXIT ;  /* 0x000000000000194d */ /* 0x000fea0003800000 */
[----:B-1----:R-:W1:Y:S01]  /*1d30*/  LDC.64 R2, c[0x0][0x390] ;  /* 0x0000e400ff027b82 */ /* 0x002e620000000a00 */
[----:B------:R-:W-:-:S04]  /*1d40*/  IMAD R5, R19, UR5, R0 ;  /* 0x0000000513057c24 */ /* 0x000fc8000f8e0200 */
[----:B-1----:R-:W-:-:S05]  /*1d50*/  IMAD.WIDE.U32 R2, R5, 0x4, R2 ;  /* 0x0000000405027825 */ /* 0x002fca00078e0002 */
[----:B------:R-:W-:Y:S01]  /*1d60*/  STG.E desc[UR10][R2.64], R6 ;  /* 0x0000000602007986 */ /* 0x000fe2000c10190a */
[----:B------:R-:W-:Y:S05]  /*1d70*/  EXIT ;  /* 0x000000000000794d */ /* 0x000fea0003800000 */
.L_x_335:
        /* <DEDUP_REMOVED lines=16> */
.L_x_912:


//--------------------- .text._Z14aTb_gpu_i2j2dbPKfS0_Pfiii --------------------------
	.section	.text._Z14aTb_gpu_i2j2dbPKfS0_Pfiii,"ax",@progbits
	.align	128
        .global         _Z14aTb_gpu_i2j2dbPKfS0_Pfiii
        .type           _Z14aTb_gpu_i2j2dbPKfS0_Pfiii,@function
        .size           _Z14aTb_gpu_i2j2dbPKfS0_Pfiii,(.L_x_913 - _Z14aTb_gpu_i2j2dbPKfS0_Pfiii)
        .other          _Z14aTb_gpu_i2j2dbPKfS0_Pfiii,@"STO_CUDA_ENTRY STV_DEFAULT"
_Z14aTb_gpu_i2j2dbPKfS0_Pfiii:
.text._Z14aTb_gpu_i2j2dbPKfS0_Pfiii:
        /* <DEDUP_REMOVED lines=12> */
[----:B-1----:R-:W-:Y:S01]  /*00c0*/  IMAD R3, R3, UR4, RZ ;  /* 0x0000000403037c24 */ /* 0x002fe2000f8e02ff */
[----:B--2---:R-:W-:-:S04]  /*00d0*/  ISETP.GE.U32.AND P0, PT, R0, UR9, PT ;  /* 0x0000000900007c0c */ /* 0x004fc8000bf06070 */
[----:B------:R-:W-:-:S04]  /*00e0*/  LEA R3, R3, R2, 0x1 ;  /* 0x0000000203037211 */ /* 0x000fc800078e08ff */
[C---:B---3--:R-:W-:Y:S01]  /*00f0*/  ISETP.GE.U32.OR P2, PT, R3.reuse, UR10, P0 ;  /* 0x0000000a03007c0c */ /* 0x048fe20008746470 */
[----:B------:R-:W-:-:S05]  /*0100*/  VIADD R5, R3, 0x10 ;  /* 0x0000001003057836 */ /* 0x000fca0000000000 */
[----:B------:R-:W-:Y:S01]  /*0110*/  ISETP.GE.U32.OR P0, PT, R5, UR10, P0 ;  /* 0x0000000a05007c0c */ /* 0x000fe20008706470 */
[----:B----4-:R-:W-:-:S05]  /*0120*/  IMAD R7, R7, UR5, RZ ;  /* 0x0000000507077c24 */ /* 0x010fca000f8e02ff */
[----:B------:R-:W-:Y:S01]  /*0130*/  LEA R4, R7, R0, 0x1 ;  /* 0x0000000007047211 */ /* 0x000fe200078e08ff */
[----:B------:R-:W0:Y:S01]  /*0140*/  @!P2 LDC.64 R14, c[0x0][0x380] ;  /* 0x0000e000ff0eab82 */ /* 0x000e220000000a00 */
[----:B------:R-:W-:Y:S02]  /*0150*/  @!P2 IMAD R7, R0, UR10, R3 ;  /* 0x0000000a0007ac24 */ /* 0x000fe4000f8e0203 */
[C---:B------:R-:W-:Y:S01]  /*0160*/  ISETP.GE.U32.OR P3, PT, R4.reuse, UR14, P1 ;  /* 0x0000000e04007c0c */ /* 0x040fe20008f66470 */
[----:B------:R-:W-:Y:S02]  /*0170*/  VIADD R6, R4, 0x10 ;  /* 0x0000001004067836 */ /* 0x000fe40000000000 */
[----:B------:R-:W-:Y:S02]  /*0180*/  @!P0 IMAD R17, R0, UR10, R5 ;  /* 0x0000000a00118c24 */ /* 0x000fe4000f8e0205 */
[----:B------:R-:W1:Y:S01]  /*0190*/  @!P0 LDC.64 R12, c[0x0][0x380] ;  /* 0x0000e000ff0c8b82 */ /* 0x000e620000000a00 */
[----:B------:R-:W-:-:S07]  /*01a0*/  ISETP.GE.U32.OR P1, PT, R6, UR14, P1 ;  /* 0x0000000e06007c0c */ /* 0x000fce0008f26470 */
[----:B------:R-:W2:Y:S08]  /*01b0*/  @!P3 LDC.64 R10, c[0x0][0x388] ;  /* 0x0000e200ff0abb82 */ /* 0x000eb00000000a00 */
[----:B------:R-:W3:Y:S01]  /*01c0*/  @!P1 LDC.64 R8, c[0x0][0x388] ;  /* 0x0000e200ff089b82 */ /* 0x000ee20000000a00 */
[----:B0-----:R-:W-:-:S04]  /*01d0*/  @!P2 IMAD.WIDE.U32 R14, R7, 0x4, R14 ;  /* 0x00000004070ea825 */ /* 0x001fc800078e000e */
[----:B------:R-:W-:Y:S02]  /*01e0*/  @!P3 IMAD R7, R2, UR14, R4 ;  /* 0x0000000e0207bc24 */ /* 0x000fe4000f8e0204 */
[----:B-----5:R-:W4:Y:S01]  /*01f0*/  @!P2 LDG.E.CONSTANT R14, desc[UR12][R14.64] ;  /* 0x0000000c0e0ea981 */ /* 0x020f22000c1e9900 */
[----:B-1----:R-:W-:-:S04]  /*0200*/  @!P0 IMAD.WIDE.U32 R12, R17, 0x4, R12 ;  /* 0x00000004110c8825 */ /* 0x002fc800078e000c */
[----:B------:R-:W-:Y:S02]  /*0210*/  @!P1 IMAD R17, R2, UR14, R6 ;  /* 0x0000000e02119c24 */ /* 0x000fe4000f8e0206 */
[----:B------:R-:W5:Y:S01]  /*0220*/  @!P0 LDG.E.CONSTANT R13, desc[UR12][R12.64] ;  /* 0x0000000c0c0d8981 */ /* 0x000f62000c1e9900 */
[----:B--2---:R-:W-:-:S05]  /*0230*/  @!P3 IMAD.WIDE.U32 R10, R7, 0x4, R10 ;  /* 0x00000004070ab825 */ /* 0x004fca00078e000a */
[----:B------:R-:W2:Y:S01]  /*0240*/  @!P3 LDG.E.CONSTANT R16, desc[UR12][R10.64] ;  /* 0x0000000c0a10b981 */ /* 0x000ea2000c1e9900 */
[----:B---3--:R-:W-:-:S05]  /*0250*/  @!P1 IMAD.WIDE.U32 R8, R17, 0x4, R8 ;  /* 0x0000000411089825 */ /* 0x008fca00078e0008 */
[----:B------:R0:W3:Y:S01]  /*0260*/  @!P1 LDG.E.CONSTANT R17, desc[UR12][R8.64] ;  /* 0x0000000c08119981 */ /* 0x0000e2000c1e9900 */
[----:B------:R-:W1:Y:S01]  /*0270*/  S2UR UR7, SR_CgaCtaId ;  /* 0x00000000000779c3 */ /* 0x000e620000008800 */
[----:B------:R-:W-:Y:S02]  /*0280*/  UMOV UR4, 0x400 ;  /* 0x0000040000047882 */ /* 0x000fe40000000000 */
[----:B------:R-:W-:Y:S02]  /*0290*/  UIADD3 UR5, UPT, UPT, UR4, 0x800, URZ ;  /* 0x0000080004057890 */ /* 0x000fe4000fffe0ff */
[----:B------:R-:W-:Y:S02]  /*02a0*/  UIADD3 UR6, UPT, UPT, UR4, 0x1000, URZ ;  /* 0x0000100004067890 */ /* 0x000fe4000fffe0ff */
[----:B-1----:R-:W-:Y:S02]  /*02b0*/  ULEA UR8, UR7, UR4, 0x18 ;  /* 0x0000000407087291 */ /* 0x002fe4000f8ec0ff */
[----:B------:R-:W-:-:S02]  /*02c0*/  UIADD3 UR4, UPT, UPT, UR4, 0x1800, URZ ;  /* 0x0000180004047890 */ /* 0x000fc4000fffe0ff */
[----:B------:R-:W-:Y:S02]  /*02d0*/  ULEA UR5, UR7, UR5, 0x18 ;  /* 0x0000000507057291 */ /* 0x000fe4000f8ec0ff */
[----:B------:R-:W-:Y:S01]  /*02e0*/  ULEA UR6, UR7, UR6, 0x18 ;  /* 0x0000000607067291 */ /* 0x000fe2000f8ec0ff */
[C---:B------:R-:W-:Y:S01]  /*02f0*/  LEA R7, R0.reuse, UR8, 0x6 ;  /* 0x0000000800077c11 */ /* 0x040fe2000f8e30ff */
[----:B------:R-:W-:Y:S02]  /*0300*/  ULEA UR4, UR7, UR4, 0x18 ;  /* 0x0000000407047291 */ /* 0x000fe4000f8ec0ff */
[----:B0-----:R-:W-:Y:S02]  /*0310*/  LEA R9, R0, UR5, 0x6 ;  /* 0x0000000500097c11 */ /* 0x001fe4000f8e30ff */
[C---:B------:R-:W-:Y:S02]  /*0320*/  LEA R7, R2.reuse, R7, 0x2 ;  /* 0x0000000702077211 */ /* 0x040fe400078e10ff */
[C---:B------:R-:W-:Y:S01]  /*0330*/  LEA R11, R2.reuse, UR6, 0x6 ;  /* 0x00000006020b7c11 */ /* 0x040fe2000f8e30ff */
[C---:B------:R-:W-:Y:S01]  /*0340*/  IMAD R8, R2.reuse, 0x4, R9 ;  /* 0x0000000402087824 */ /* 0x040fe200078e0209 */
[----:B------:R-:W-:-:S02]  /*0350*/  LEA R15, R2, UR4, 0x6 ;  /* 0x00000004020f7c11 */ /* 0x000fc4000f8e30ff */
[----:B------:R-:W-:-:S03]  /*0360*/  LEA R9, R0, R11, 0x2 ;  /* 0x0000000b00097211 */ /* 0x000fc600078e10ff */
[----:B------:R-:W-:Y:S01]  /*0370*/  IMAD R10, R0, 0x4, R15 ;  /* 0x00000004000a7824 */ /* 0x000fe200078e020f */
[----:B------:R-:W-:Y:S01]  /*0380*/  UISETP.GE.AND UP0, UPT, UR9, 0x1, UPT ;  /* 0x000000010900788c */ /* 0x000fe2000bf06270 */
[----:B------:R-:W-:Y:S01]  /*0390*/  HFMA2 R11, -RZ, RZ, 0, 0 ;  /* 0x00000000ff0b7431 */ /* 0x000fe200000001ff */
[----:B------:R-:W-:Y:S02]  /*03a0*/  CS2R R18, SRZ ;  /* 0x0000000000127805 */ /* 0x000fe4000001ff00 */
[----:B------:R-:W-:Y:S01]  /*03b0*/  MOV R20, RZ ;  /* 0x000000ff00147202 */ /* 0x000fe20000000f00 */
        /* <DEDUP_REMOVED lines=12> */
[----:B------:R-:W-:Y:S02]  /*0480*/  ISETP.GE.U32.AND P1, PT, R6, UR14, PT ;  /* 0x0000000e06007c0c */ /* 0x000fe4000bf26070 */
[----:B------:R-:W-:Y:S02]  /*0490*/  CS2R R18, SRZ ;  /* 0x0000000000127805 */ /* 0x000fe4000001ff00 */
[C---:B------:R-:W-:Y:S01]  /*04a0*/  ISETP.LT.U32.AND P4, PT, R3.reuse, UR10, !P0 ;  /* 0x0000000a03007c0c */ /* 0x040fe2000c781070 */
[----:B------:R-:W-:Y:S01]  /*04b0*/  UMOV UR5, URZ ;  /* 0x000000ff00057c82 */ /* 0x000fe20008000000 */
[----:B------:R-:W-:Y:S01]  /*04c0*/  ISETP.LT.U32.AND P5, PT, R3, UR10, !P1 ;  /* 0x0000000a03007c0c */ /* 0x000fe2000cfa1070 */
[----:B------:R-:W-:Y:S01]  /*04d0*/  UMOV UR4, URZ ;  /* 0x000000ff00047c82 */ /* 0x000fe20008000000 */
[----:B------:R-:W-:-:S02]  /*04e0*/  ISETP.LT.U32.AND P0, PT, R5, UR10, !P0 ;  /* 0x0000000a05007c0c */ /* 0x000fc4000c701070 */
[----:B------:R-:W-:Y:S02]  /*04f0*/  ISETP.LT.U32.AND P1, PT, R5, UR10, !P1 ;  /* 0x0000000a05007c0c */ /* 0x000fe4000cf21070 */
[----:B------:R-:W-:Y:S02]  /*0500*/  PRMT R21, RZ, 0x7610, R21 ;  /* 0x00007610ff157816 */ /* 0x000fe40000000015 */
[----:B------:R-:W-:-:S09]  /*0510*/  MOV R11, RZ ;  /* 0x000000ff000b7202 */ /* 0x000fd20000000f00 */
.L_x_361:
[----:B-1----:R-:W1:Y:S01]  /*0520*/  LDCU UR11, c[0x0][0x3a0] ;  /* 0x00007400ff0b77ac */ /* 0x002e620008000800 */
[----:B0-----:R-:W-:Y:S01]  /*0530*/  MOV R13, UR4 ;  /* 0x00000004000d7c02 */ /* 0x001fe20008000f00 */
[----:B------:R-:W-:Y:S01]  /*0540*/  BSSY.RECONVERGENT B0, `(.L_x_337) ;  /* 0x0000077000007945 */ /* 0x000fe20003800200 */
[----:B------:R-:W-:-:S04]  /*0550*/  UIADD3 UR7, UPT, UPT, UR4, 0x10, URZ ;  /* 0x0000001004077890 */ /* 0x000fc8000fffe0ff */
[----:B-1----:R-:W-:-:S04]  /*0560*/  UISETP.LT.AND UP0, UPT, UR7, UR11, UPT ;  /* 0x0000000b0700728c */ /* 0x002fc8000bf01270 */
[----:B------:R-:W-:-:S06]  /*0570*/  USEL UR6, UR7, UR11, UP0 ;  /* 0x0000000b07067287 */ /* 0x000fcc0008000000 */
[----:B------:R-:W-:-:S05]  /*0580*/  IMAD.U32 R12, RZ, RZ, UR6 ;  /* 0x00000006ff0c7e24 */ /* 0x000fca000f8e00ff */
[----:B------:R-:W-:-:S04]  /*0590*/  VIADDMNMX R12, R13, 0x1, R12, !PT ;  /* 0x000000010d0c7846 */ /* 0x000fc8000780010c */
[----:B------:R-:W-:-:S13]  /*05a0*/  R2UR UR14, R12 ;  /* 0x000000000c0e72ca */ /* 0x000fda00000e0000 */
[----:B------:R-:W-:Y:S02]  /*05b0*/  ULOP3.LUT UR15, UR14, 0x3, URZ, 0xc0, !UPT ;  /* 0x000000030e0f7892 */ /* 0x000fe4000f8ec0ff */
[----:B------:R-:W-:Y:S02]  /*05c0*/  ULOP3.LUT UR16, UR14, 0x7, URZ, 0xc0, !UPT ;  /* 0x000000070e107892 */ /* 0x000fe4000f8ec0ff */
[----:B------:R-:W-:Y:S01]  /*05d0*/  UIMAD UR17, UR5, -0x10, UR14 ;  /* 0xfffffff0051178a4 */ /* 0x000fe2000f8e020e */
[----:B------:R-:W-:Y:S11]  /*05e0*/  @!P4 BRA `(.L_x_338) ;  /* 0x0000000400b0c947 */ /* 0x000ff60003800000 */
[----:B------:R-:W-:Y:S02]  /*05f0*/  UIADD3 UR6, UPT, UPT, UR17, -0x1, URZ ;  /* 0xffffffff11067890 */ /* 0x000fe4000fffe0ff */
[----:B------:R-:W-:Y:S02]  /*0600*/  UISETP.NE.AND UP0, UPT, UR16, URZ, UPT ;  /* 0x000000ff1000728c */ /* 0x000fe4000bf05270 */
[----:B------:R-:W-:-:S03]  /*0610*/  UISETP.GE.U32.AND UP1, UPT, UR6, 0x7, UPT ;  /* 0x000000070600788c */ /* 0x000fc6000bf26070 */
[----:B------:R-:W-:-:S06]  /*0620*/  UMOV UR6, UR4 ;  /* 0x0000000400067c82 */ /* 0x000fcc0008000000 */
[----:B------:R-:W-:Y:S05]  /*0630*/  BRA.U !UP1, `(.L_x_339) ;  /* 0x0000000109b47547 */ /* 0x000fea000b800000 */
[----:B------:R-:W0:Y:S01]  /*0640*/  S2UR UR8, SR_CgaCtaId ;  /* 0x00000000000879c3 */ /* 0x000e220000008800 */
[----:B------:R-:W-:Y:S01]  /*0650*/  UMOV UR6, 0x400 ;  /* 0x0000040000067882 */ /* 0x000fe20000000000 */
[----:B------:R-:W-:Y:S01]  /*0660*/  LOP3.LUT R14, R21, 0xffff, RZ, 0xc0, !PT ;  /* 0x0000ffff150e7812 */ /* 0x000fe200078ec0ff */
[----:B------:R-:W-:Y:S02]  /*0670*/  UIADD3 UR10, UPT, UPT, UR6, 0x1000, URZ ;  /* 0x00001000060a7890 */ /* 0x000fe4000fffe0ff */
[----:B0-----:R-:W-:Y:S02]  /*0680*/  ULEA UR9, UR8, UR6, 0x18 ;  /* 0x0000000608097291 */ /* 0x001fe4000f8ec0ff */
[----:B------:R-:W-:Y:S02]  /*0690*/  ULEA UR10, UR8, UR10, 0x18 ;  /* 0x0000000a080a7291 */ /* 0x000fe4000f8ec0ff */
[----:B------:R-:W-:Y:S02]  /*06a0*/  ULEA UR6, UR5, UR16, 0x4 ;  /* 0x0000001005067291 */ /* 0x000fe4000f8e20ff */
[----:B------:R-:W-:-:S02]  /*06b0*/  LEA R12, R2, UR9, 0x2 ;  /* 0x00000009020c7c11 */ /* 0x000fc4000f8e10ff */
[----:B------:R-:W-:Y:S01]  /*06c0*/  LEA R13, R0, UR10, 0x2 ;  /* 0x0000000a000d7c11 */ /* 0x000fe2000f8e10ff */
[----:B------:R-:W-:Y:S01]  /*06d0*/  UIADD3 UR8, UPT, UPT, -UR14, UR6, URZ ;  /* 0x000000060e087290 */ /* 0x000fe2000fffe1ff */
[C---:B------:R-:W-:Y:S02]  /*06e0*/  LEA R12, R14.reuse, R12, 0xa ;  /* 0x0000000c0e0c7211 */ /* 0x040fe400078e50ff */
[----:B------:R-:W-:Y:S01]  /*06f0*/  LEA R13, R14, R13, 0xa ;  /* 0x0000000d0e0d7211 */ /* 0x000fe200078e50ff */
[----:B------:R-:W-:Y:S02]  /*0700*/  UMOV UR6, UR4 ;  /* 0x0000000400067c82 */ /* 0x000fe40008000000 */
[----:B------:R-:W-:Y:S01]  /*0710*/  VIADD R12, R12, 0x100 ;  /* 0x000001000c0c7836 */ /* 0x000fe20000000000 */
[----:B------:R-:W-:-:S07]  /*0720*/  IADD3 R13, PT, PT, R13, 0x100, RZ ;  /* 0x000001000d0d7810 */ /* 0x000fce0007ffe0ff */
.L_x_340:
[----:B------:R-:W-:Y:S01]  /*0730*/  LDS R22, [R12+-0x100] ;  /* 0xffff00000c167984 */ /* 0x000fe20000000800 */
[----:B------:R-:W-:Y:S02]  /*0740*/  UIADD3 UR8, UPT, UPT, UR8, 0x8, URZ ;  /* 0x0000000808087890 */ /* 0x000fe4000fffe0ff */
[----:B------:R-:W-:Y:S01]  /*0750*/  UIADD3 UR6, UPT, UPT, UR6, 0x8, URZ ;  /* 0x0000000806067890 */ /* 0x000fe2000fffe0ff */
[----:B------:R-:W0:Y:S01]  /*0760*/  LDS R23, [R13+-0x100] ;  /* 0xffff00000d177984 */ /* 0x000e220000000800 */
[----:B------:R-:W-:-:S03]  /*0770*/  UISETP.NE.AND UP1, UPT, UR8, URZ, UPT ;  /* 0x000000ff0800728c */ /* 0x000fc6000bf25270 */
        /* <DEDUP_REMOVED lines=8> */
[----:B------:R-:W0:Y:S01]  /*0800*/  LDS R11, [R13] ;  /* 0x000000000d0b7984 */ /* 0x000e220000000800 */
[----:B-1----:R-:W-:-:S03]  /*0810*/  FFMA R25, R24, R25, R23 ;  /* 0x0000001918197223 */ /* 0x002fc60000000017 */
[----:B------:R-:W-:Y:S04]  /*0820*/  LDS R23, [R12+0x40] ;  /* 0x000040000c177984 */ /* 0x000fe80000000800 */
[----:B------:R-:W1:Y:S01]  /*0830*/  LDS R24, [R13+0x40] ;  /* 0x000040000d187984 */ /* 0x000e620000000800 */
[----:B--2---:R-:W-:-:S03]  /*0840*/  FFMA R26, R16, R17, R25 ;  /* 0x00000011101a7223 */ /* 0x004fc60000000019 */
[----:B------:R-:W-:Y:S04]  /*0850*/  LDS R16, [R12+0x80] ;  /* 0x000080000c107984 */ /* 0x000fe80000000800 */
[----:B------:R-:W2:Y:S01]  /*0860*/  LDS R17, [R13+0x80] ;  /* 0x000080000d117984 */ /* 0x000ea20000000800 */
[----:B---3--:R-:W-:-:S03]  /*0870*/  FFMA R15, R15, R14, R26 ;  /* 0x0000000e0f0f7223 */ /* 0x008fc6000000001a */
[----:B------:R3:W-:Y:S04]  /*0880*/  LDS R25, [R12+0xc0] ;  /* 0x0000c0000c197984 */ /* 0x0007e80000000800 */
[----:B------:R4:W5:Y:S01]  /*0890*/  LDS R14, [R13+0xc0] ;  /* 0x0000c0000d0e7984 */ /* 0x0009620000000800 */
[----:B---3--:R-:W-:Y:S01]  /*08a0*/  IADD3 R12, PT, PT, R12, 0x200, RZ ;  /* 0x000002000c0c7810 */ /* 0x008fe20007ffe0ff */
[----:B----4-:R-:W-:Y:S02]  /*08b0*/  VIADD R13, R13, 0x200 ;  /* 0x000002000d0d7836 */ /* 0x010fe40000000000 */
[----:B0-----:R-:W-:-:S04]  /*08c0*/  FFMA R22, R22, R11, R15 ;  /* 0x0000000b16167223 */ /* 0x001fc8000000000f */
[----:B-1----:R-:W-:-:S04]  /*08d0*/  FFMA R23, R23, R24, R22 ;  /* 0x0000001817177223 */ /* 0x002fc80000000016 */
[----:B--2---:R-:W-:-:S04]  /*08e0*/  FFMA R16, R16, R17, R23 ;  /* 0x0000001110107223 */ /* 0x004fc80000000017 */
[----:B-----5:R-:W-:Y:S01]  /*08f0*/  FFMA R11, R25, R14, R16 ;  /* 0x0000000e190b7223 */ /* 0x020fe20000000010 */
[----:B------:R-:W-:Y:S06]  /*0900*/  BRA.U UP1, `(.L_x_340) ;  /* 0xfffffffd01887547 */ /* 0x000fec000b83ffff */
.L_x_339:
[----:B------:R-:W-:Y:S05]  /*0910*/  BRA.U !UP0, `(.L_x_338) ;  /* 0x0000000108e47547 */ /* 0x000fea000b800000 */
[----:B------:R-:W0:Y:S01]  /*0920*/  S2UR UR9, SR_CgaCtaId ;  /* 0x00000000000979c3 */ /* 0x000e220000008800 */
[----:B------:R-:W-:Y:S01]  /*0930*/  UMOV UR8, 0x400 ;  /* 0x0000040000087882 */ /* 0x000fe20000000000 */
[----:B------:R-:W-:Y:S01]  /*0940*/  UISETP.GE.U32.AND UP0, UPT, UR16, 0x4, UPT ;  /* 0x000000041000788c */ /* 0x000fe2000bf06070 */
[----:B------:R-:W-:Y:S01]  /*0950*/  LOP3.LUT R12, R21, 0xffff, RZ, 0xc0, !PT ;  /* 0x0000ffff150c7812 */ /* 0x000fe200078ec0ff */
[----:B------:R-:W-:Y:S02]  /*0960*/  UIADD3 UR10, UPT, UPT, UR8, 0x1000, URZ ;  /* 0x00001000080a7890 */ /* 0x000fe4000fffe0ff */
[----:B------:R-:W-:Y:S02]  /*0970*/  UISETP.NE.AND UP1, UPT, UR15, URZ, UPT ;  /* 0x000000ff0f00728c */ /* 0x000fe4000bf25270 */
[----:B0-----:R-:W-:Y:S02]  /*0980*/  ULEA UR8, UR9, UR8, 0x18 ;  /* 0x0000000809087291 */ /* 0x001fe4000f8ec0ff */
[----:B------:R-:W-:-:S04]  /*0990*/  ULEA UR10, UR9, UR10, 0x18 ;  /* 0x0000000a090a7291 */ /* 0x000fc8000f8ec0ff */
[----:B------:R-:W-:Y:S02]  /*09a0*/  LEA R13, R2, UR8, 0x2 ;  /* 0x00000008020d7c11 */ /* 0x000fe4000f8e10ff */
[----:B------:R-:W-:Y:S02]  /*09b0*/  LEA R15, R0, UR10, 0x2 ;  /* 0x0000000a000f7c11 */ /* 0x000fe4000f8e10ff */
[C---:B------:R-:W-:Y:S02]  /*09c0*/  LEA R13, R12.reuse, R13, 0xa ;  /* 0x0000000d0c0d7211 */ /* 0x040fe400078e50ff */
[----:B------:R-:W-:Y:S01]  /*09d0*/  LEA R12, R12, R15, 0xa ;  /* 0x0000000f0c0c7211 */ /* 0x000fe200078e50ff */
[----:B------:R-:W-:Y:S06]  /*09e0*/  BRA.U !UP0, `(.L_x_341) ;  /* 0x0000000108487547 */ /* 0x000fec000b800000 */
[----:B------:R-:W-:Y:S02]  /*09f0*/  UIADD3 UR8, UPT, UPT, UR6, -UR4, URZ ;  /* 0x8000000406087290 */ /* 0x000fe4000fffe0ff */
[----:B------:R-:W-:-:S04]  /*0a00*/  UIADD3 UR6, UPT, UPT, UR6, 0x4, URZ ;  /* 0x0000000406067890 */ /* 0x000fc8000fffe0ff */
[----:B------:R-:W-:Y:S01]  /*0a10*/  IMAD.U32 R14, RZ, RZ, UR8 ;  /* 0x00000008ff0e7e24 */ /* 0x000fe2000f8e00ff */
[----:B------:R-:W-:-:S04]  /*0a20*/  MOV R15, UR8 ;  /* 0x00000008000f7c02 */ /* 0x000fc80008000f00 */
[----:B------:R-:W-:Y:S01]  /*0a30*/  LEA R14, R14, R13, 0x6 ;  /* 0x0000000d0e0e7211 */ /* 0x000fe200078e30ff */
        /* <DEDUP_REMOVED lines=13> */
.L_x_341:
[----:B------:R-:W-:Y:S05]  /*0b10*/  BRA.U !UP1, `(.L_x_338) ;  /* 0x0000000109647547 */ /* 0x000fea000b800000 */
[----:B------:R-:W-:Y:S02]  /*0b20*/  UISETP.NE.AND UP0, UPT, UR15, 0x1, UPT ;  /* 0x000000010f00788c */ /* 0x000fe4000bf05270 */
[----:B------:R-:W-:-:S04]  /*0b30*/  ULOP3.LUT UR8, UR14, 0x1, URZ, 0xc0, !UPT ;  /* 0x000000010e087892 */ /* 0x000fc8000f8ec0ff */
[----:B------:R-:W-:-:S06]  /*0b40*/  UISETP.NE.U32.AND UP1, UPT, UR8, 0x1, UPT ;  /* 0x000000010800788c */ /* 0x000fcc000bf25070 */
[----:B------:R-:W-:Y:S01]  /*0b50*/  PLOP3.LUT P2, PT, PT, PT, UP1, 0x80, 0x8 ;  /* 0x000000000008781c */ /* 0x000fe20003f4f018 */
[----:B------:R-:W-:-:S12]  /*0b60*/  BRA.U !UP0, `(.L_x_342) ;  /* 0x0000000108307547 */ /* 0x000fd8000b800000 */
[----:B------:R-:W-:Y:S02]  /*0b70*/  UIADD3 UR8, UPT, UPT, UR6, -UR4, URZ ;  /* 0x8000000406087290 */ /* 0x000fe4000fffe0ff */
[----:B------:R-:W-:-:S04]  /*0b80*/  UIADD3 UR6, UPT, UPT, UR6, 0x2, URZ ;  /* 0x0000000206067890 */ /* 0x000fc8000fffe0ff */
[----:B------:R-:W-:Y:S02]  /*0b90*/  MOV R14, UR8 ;  /* 0x00000008000e7c02 */ /* 0x000fe40008000f00 */
[----:B------:R-:W-:-:S03]  /*0ba0*/  MOV R15, UR8 ;  /* 0x00000008000f7c02 */ /* 0x000fc60008000f00 */
[----:B------:R-:W-:Y:S01]  /*0bb0*/  IMAD R14, R14, 0x40, R13 ;  /* 0x000000400e0e7824 */ /* 0x000fe200078e020d */
[----:B------:R-:W-:-:S04]  /*0bc0*/  LEA R15, R15, R12, 0x6 ;  /* 0x0000000c0f0f7211 */ /* 0x000fc800078e30ff */
[----:B------:R-:W-:Y:S04]  /*0bd0*/  LDS R16, [R14] ;  /* 0x000000000e107984 */ /* 0x000fe80000000800 */
[----:B------:R-:W0:Y:S04]  /*0be0*/  LDS R17, [R15] ;  /* 0x000000000f117984 */ /* 0x000e280000000800 */
[----:B------:R-:W-:Y:S04]  /*0bf0*/  LDS R22, [R14+0x40] ;  /* 0x000040000e167984 */ /* 0x000fe80000000800 */
[----:B------:R-:W1:Y:S01]  /*0c00*/  LDS R23, [R15+0x40] ;  /* 0x000040000f177984 */ /* 0x000e620000000800 */
[----:B0-----:R-:W-:-:S04]  /*0c10*/  FFMA R11, R16, R17, R11 ;  /* 0x00000011100b7223 */ /* 0x001fc8000000000b */
[----:B-1----:R-:W-:-:S07]  /*0c20*/  FFMA R11, R22, R23, R11 ;  /* 0x00000017160b7223 */ /* 0x002fce000000000b */
.L_x_342:
[----:B------:R-:W-:-:S06]  /*0c30*/  @!UP1 UIADD3 UR6, UPT, UPT, UR6, -UR4, URZ ;  /* 0x8000000406069290 */ /* 0x000fcc000fffe0ff */
[----:B------:R-:W-:Y:S01]  /*0c40*/  MOV R14, UR6 ;  /* 0x00000006000e7c02 */ /* 0x000fe20008000f00 */
[----:B------:R-:W-:-:S03]  /*0c50*/  IMAD.U32 R15, RZ, RZ, UR6 ;  /* 0x00000006ff0f7e24 */ /* 0x000fc6000f8e00ff */
[----:B------:R-:W-:Y:S02]  /*0c60*/  @!P2 LEA R13, R14, R13, 0x6 ;  /* 0x0000000d0e0da211 */ /* 0x000fe400078e30ff */
[----:B------:R-:W-:-:S03]  /*0c70*/  @!P2 LEA R14, R15, R12, 0x6 ;  /* 0x0000000c0f0ea211 */ /* 0x000fc600078e30ff */
[----:B------:R-:W-:Y:S04]  /*0c80*/  @!P2 LDS R12, [R13] ;  /* 0x000000000d0ca984 */ /* 0x000fe80000000800 */
[----:B------:R-:W0:Y:S02]  /*0c90*/  @!P2 LDS R14, [R14] ;  /* 0x000000000e0ea984 */ /* 0x000e240000000800 */
[----:B0-----:R-:W-:-:S07]  /*0ca0*/  @!P2 FFMA R11, R12, R14, R11 ;  /* 0x0000000e0c0ba223 */ /* 0x001fce000000000b */
.L_x_338:
[----:B------:R-:W-:Y:S05]  /*0cb0*/  BSYNC.RECONVERGENT B0 ;  /* 0x0000000000007941 */ /* 0x000fea0003800200 */
.L_x_337:
[----:B------:R-:W-:Y:S04]  /*0cc0*/  BSSY.RECONVERGENT B0, `(.L_x_343) ;  /* 0x0000065000007945 */ /* 0x000fe80003800200 */
[----:B------:R-:W-:Y:S05]  /*0cd0*/  @!P5 BRA `(.L_x_344) ;  /* 0x00000004008cd947 */ /* 0x000fea0003800000 */
[----:B------:R-:W0:Y:S01]  /*0ce0*/  S2UR UR8, SR_CgaCtaId ;  /* 0x00000000000879c3 */ /* 0x000e220000008800 */
[----:B------:R-:W-:Y:S01]  /*0cf0*/  UMOV UR6, 0x400 ;  /* 0x0000040000067882 */ /* 0x000fe20000000000 */
[----:B------:R-:W-:Y:S01]  /*0d00*/  LOP3.LUT R14, R21, 0xffff, RZ, 0xc0, !PT ;  /* 0x0000ffff150e7812 */ /* 0x000fe200078ec0ff */
[----:B------:R-:W-:Y:S02]  /*0d10*/  UIADD3 UR9, UPT, UPT, UR6, 0x1800, URZ ;  /* 0x0000180006097890 */ /* 0x000fe4000fffe0ff */
[----:B------:R-:W-:Y:S02]  /*0d20*/  UISETP.NE.AND UP0, UPT, UR16, URZ, UPT ;  /* 0x000000ff1000728c */ /* 0x000fe4000bf05270 */
[----:B0-----:R-:W-:Y:S02]  /*0d30*/  ULEA UR6, UR8, UR6, 0x18 ;  /* 0x0000000608067291 */ /* 0x001fe4000f8ec0ff */
[----:B------:R-:W-:Y:S02]  /*0d40*/  ULEA UR9, UR8, UR9, 0x18 ;  /* 0x0000000908097291 */ /* 0x000fe4000f8ec0ff */
[----:B------:R-:W-:-:S02]  /*0d50*/  UIADD3 UR8, UPT, UPT, UR17, -0x1, URZ ;  /* 0xffffffff11087890 */ /* 0x000fc4000fffe0ff */
[----:B------:R-:W-:Y:S02]  /*0d60*/  LEA R12, R2, UR6, 0x2 ;  /* 0x00000006020c7c11 */ /* 0x000fe4000f8e10ff */
[----:B------:R-:W-:Y:S01]  /*0d70*/  UISETP.GE.U32.AND UP1, UPT, UR8, 0x7, UPT ;  /* 0x000000070800788c */ /* 0x000fe2000bf26070 */
[----:B------:R-:W-:Y:S02]  /*0d80*/  LEA R13, R0, UR9, 0x2 ;  /* 0x00000009000d7c11 */ /* 0x000fe4000f8e10ff */
[C---:B------:R-:W-:Y:S01]  /*0d90*/  IMAD R12, R14.reuse, 0x400, R12 ;  /* 0x000004000e0c7824 */ /* 0x040fe200078e020c */
[----:B------:R-:W-:Y:S01]  /*0da0*/  UMOV UR8, UR4 ;  /* 0x0000000400087c82 */ /* 0x000fe20008000000 */
[----:B------:R-:W-:-:S04]  /*0db0*/  LEA R13, R14, R13, 0xa ;  /* 0x0000000d0e0d7211 */ /* 0x000fc800078e50ff */
[----:B------:R-:W-:Y:S05]  /*0dc0*/  BRA.U !UP1, `(.L_x_345) ;  /* 0x0000000109907547 */ /* 0x000fea000b800000 */
[----:B------:R-:W-:Y:S01]  /*0dd0*/  UIADD3 UR10, UPT, UPT, -UR16, UR17, URZ ;  /* 0x00000011100a7290 */ /* 0x000fe2000fffe1ff */
[----:B------:R-:W-:Y:S01]  /*0de0*/  UMOV UR6, URZ ;  /* 0x000000ff00067c82 */ /* 0x000fe20008000000 */
[----:B------:R-:W-:-:S10]  /*0df0*/  UMOV UR8, UR4 ;  /* 0x0000000400087c82 */ /* 0x000fd40008000000 */
.L_x_346:
[----:B------:R-:W-:Y:S02]  /*0e00*/  UIADD3 UR9, UPT, UPT, UR8, -UR4, URZ ;  /* 0x8000000408097290 */ /* 0x000fe4000fffe0ff */
[----:B------:R-:W-:Y:S02]  /*0e10*/  UIADD3 UR6, UPT, UPT, UR6, 0x8, URZ ;  /* 0x0000000806067890 */ /* 0x000fe4000fffe0ff */
[----:B------:R-:W-:Y:S02]  /*0e20*/  UIADD3 UR8, UPT, UPT, UR8, 0x8, URZ ;  /* 0x0000000808087890 */ /* 0x000fe4000fffe0ff */
[----:B------:R-:W-:Y:S01]  /*0e30*/  IMAD.U32 R14, RZ, RZ, UR9 ;  /* 0x00000009ff0e7e24 */ /* 0x000fe2000f8e00ff */
[----:B------:R-:W-:Y:S01]  /*0e40*/  MOV R15, UR9 ;  /* 0x00000009000f7c02 */ /* 0x000fe20008000f00 */
[----:B------:R-:W-:-:S03]  /*0e50*/  UISETP.NE.AND UP1, UPT, UR6, UR10, UPT ;  /* 0x0000000a0600728c */ /* 0x000fc6000bf25270 */
[----:B------:R-:W-:Y:S02]  /*0e60*/  LEA R15, R15, R12, 0x6 ;  /* 0x0000000c0f0f7211 */ /* 0x000fe400078e30ff */
[----:B------:R-:W-:-:S03]  /*0e70*/  LEA R14, R14, R13, 0x6 ;  /* 0x0000000d0e0e7211 */ /* 0x000fc600078e30ff */
[----:B------:R-:W-:Y:S04]  /*0e80*/  LDS R23, [R15] ;  /* 0x000000000f177984 */ /* 0x000fe80000000800 */
[----:B------:R-:W0:Y:S04]  /*0e90*/  LDS R22, [R14] ;  /* 0x000000000e167984 */ /* 0x000e280000000800 */
[----:B------:R-:W-:Y:S04]  /*0ea0*/  LDS R25, [R15+0x40] ;  /* 0x000040000f197984 */ /* 0x000fe80000000800 */
[----:B------:R-:W1:Y:S04]  /*0eb0*/  LDS R24, [R14+0x40] ;  /* 0x000040000e187984 */ /* 0x000e680000000800 */
[----:B------:R-:W-:Y:S04]  /*0ec0*/  LDS R16, [R15+0x80] ;  /* 0x000080000f107984 */ /* 0x000fe80000000800 */
[----:B------:R-:W2:Y:S04]  /*0ed0*/  LDS R17, [R14+0x80] ;  /* 0x000080000e117984 */ /* 0x000ea80000000800 */
        /* <DEDUP_REMOVED lines=10> */
[----:B------:R-:W-:Y:S01]  /*0f80*/  LDS R27, [R15+0x180] ;  /* 0x000180000f1b7984 */ /* 0x000fe20000000800 */
[----:B0-----:R-:W-:-:S03]  /*0f90*/  FFMA R23, R23, R18, R24 ;  /* 0x0000001217177223 */ /* 0x001fc60000000018 */
[----:B------:R-:W0:Y:S04]  /*0fa0*/  LDS R18, [R14+0x180] ;  /* 0x000180000e127984 */ /* 0x000e280000000800 */
[----:B------:R-:W3:Y:S01]  /*0fb0*/  LDS R24, [R14+0x1c0] ;  /* 0x0001c0000e187984 */ /* 0x000ee20000000800 */
[----:B-1----:R-:W-:-:S04]  /*0fc0*/  FFMA R23, R22, R25, R23 ;  /* 0x0000001916177223 */ /* 0x002fc80000000017 */
[----:B--2---:R-:W-:-:S04]  /*0fd0*/  FFMA R16, R16, R17, R23 ;  /* 0x0000001110107223 */ /* 0x004fc80000000017 */
[----:B0-----:R-:W-:-:S04]  /*0fe0*/  FFMA R18, R27, R18, R16 ;  /* 0x000000121b127223 */ /* 0x001fc80000000010 */
[----:B---3--:R-:W-:Y:S01]  /*0ff0*/  FFMA R18, R29, R24, R18 ;  /* 0x000000181d127223 */ /* 0x008fe20000000012 */
[----:B------:R-:W-:Y:S06]  /*1000*/  BRA.U UP1, `(.L_x_346) ;  /* 0xfffffffd017c7547 */ /* 0x000fec000b83ffff */
.L_x_345:
[----:B------:R-:W-:Y:S05]  /*1010*/  BRA.U !UP0, `(.L_x_344) ;  /* 0x0000000108bc7547 */ /* 0x000fea000b800000 */
[----:B------:R-:W-:Y:S02]  /*1020*/  UISETP.GE.U32.AND UP0, UPT, UR16, 0x4, UPT ;  /* 0x000000041000788c */ /* 0x000fe4000bf06070 */
[----:B------:R-:W-:-:S07]  /*1030*/  UISETP.NE.AND UP1, UPT, UR15, URZ, UPT ;  /* 0x000000ff0f00728c */ /* 0x000fce000bf25270 */
[----:B------:R-:W-:Y:S05]  /*1040*/  BRA.U !UP0, `(.L_x_347) ;  /* 0x0000000108487547 */ /* 0x000fea000b800000 */
        /* <DEDUP_REMOVED lines=18> */
.L_x_347:
        /* <DEDUP_REMOVED lines=18> */
.L_x_348:
[----:B------:R-:W-:-:S06]  /*1290*/  @!UP1 UIADD3 UR6, UPT, UPT, UR8, -UR4, URZ ;  /* 0x8000000408069290 */ /* 0x000fcc000fffe0ff */
[----:B------:R-:W-:Y:S01]  /*12a0*/  IMAD.U32 R14, RZ, RZ, UR6 ;  /* 0x00000006ff0e7e24 */ /* 0x000fe2000f8e00ff */
[----:B------:R-:W-:-:S04]  /*12b0*/  MOV R15, UR6 ;  /* 0x00000006000f7c02 */ /* 0x000fc80008000f00 */
[----:B------:R-:W-:Y:S02]  /*12c0*/  @!P2 LEA R14, R14, R13, 0x6 ;  /* 0x0000000d0e0ea211 */ /* 0x000fe400078e30ff */
[----:B------:R-:W-:-:S04]  /*12d0*/  @!P2 LEA R12, R15, R12, 0x6 ;  /* 0x0000000c0f0ca211 */ /* 0x000fc800078e30ff */
[----:B------:R-:W-:Y:S04]  /*12e0*/  @!P2 LDS R14, [R14] ;  /* 0x000000000e0ea984 */ /* 0x000fe80000000800 */
[----:B------:R-:W0:Y:S02]  /*12f0*/  @!P2 LDS R13, [R12] ;  /* 0x000000000c0da984 */ /* 0x000e240000000800 */
[----:B0-----:R-:W-:-:S07]  /*1300*/  @!P2 FFMA R18, R13, R14, R18 ;  /* 0x0000000e0d12a223 */ /* 0x001fce0000000012 */
.L_x_344:
[----:B------:R-:W-:Y:S05]  /*1310*/  BSYNC.RECONVERGENT B0 ;  /* 0x0000000000007941 */ /* 0x000fea0003800200 */
.L_x_343:
[----:B------:R-:W-:Y:S04]  /*1320*/  BSSY.RECONVERGENT B0, `(.L_x_349) ;  /* 0x0000066000007945 */ /* 0x000fe80003800200 */
[----:B------:R-:W-:Y:S05]  /*1330*/  @!P0 BRA `(.L_x_350) ;  /* 0x0000000400908947 */ /* 0x000fea0003800000 */
[----:B------:R-:W0:Y:S01]  /*1340*/  S2UR UR9, SR_CgaCtaId ;  /* 0x00000000000979c3 */ /* 0x000e220000008800 */
[----:B------:R-:W-:Y:S01]  /*1350*/  UMOV UR6, 0x400 ;  /* 0x0000040000067882 */ /* 0x000fe20000000000 */
[----:B------:R-:W-:Y:S01]  /*1360*/  LOP3.LUT R12, R21, 0xffff, RZ, 0xc0, !PT ;  /* 0x0000ffff150c7812 */ /* 0x000fe200078ec0ff */
[----:B------:R-:W-:Y:S02]  /*1370*/  UIADD3 UR8, UPT, UPT, UR6, 0x800, URZ ;  /* 0x0000080006087890 */ /* 0x000fe4000fffe0ff */
[----:B------:R-:W-:Y:S02]  /*1380*/  UIADD3 UR6, UPT, UPT, UR6, 0x1000, URZ ;  /* 0x0000100006067890 */ /* 0x000fe4000fffe0ff */
[----:B------:R-:W-:Y:S02]  /*1390*/  UISETP.NE.AND UP0, UPT, UR16, URZ, UPT ;  /* 0x000000ff1000728c */ /* 0x000fe4000bf05270 */
[----:B0-----:R-:W-:Y:S02]  /*13a0*/  ULEA UR8, UR9, UR8, 0x18 ;  /* 0x0000000809087291 */ /* 0x001fe4000f8ec0ff */
[----:B------:R-:W-:-:S02]  /*13b0*/  ULEA UR6, UR9, UR6, 0x18 ;  /* 0x0000000609067291 */ /* 0x000fc4000f8ec0ff */
[----:B------:R-:W-:Y:S02]  /*13c0*/  UIADD3 UR9, UPT, UPT, UR17, -0x1, URZ ;  /* 0xffffffff11097890 */ /* 0x000fe4000fffe0ff */
[----:B------:R-:W-:Y:S01]  /*13d0*/  LEA R13, R2, UR8, 0x2 ;  /* 0x00000008020d7c11 */ /* 0x000fe2000f8e10ff */
[----:B------:R-:W-:Y:S01]  /*13e0*/  UMOV UR8, UR4 ;  /* 0x0000000400087c82 */ /* 0x000fe20008000000 */
[----:B------:R-:W-:Y:S01]  /*13f0*/  UISETP.GE.U32.AND UP1, UPT, UR9, 0x7, UPT ;  /* 0x000000070900788c */ /* 0x000fe2000bf26070 */
[----:B------:R-:W-:Y:S02]  /*1400*/  LEA R15, R0, UR6, 0x2 ;  /* 0x00000006000f7c11 */ /* 0x000fe4000f8e10ff */
[C---:B------:R-:W-:Y:S02]  /*1410*/  IMAD R13, R12.reuse, 0x400, R13 ;  /* 0x000004000c0d7824 */ /* 0x040fe400078e020d */
[----:B------:R-:W-:-:S04]  /*1420*/  LEA R12, R12, R15, 0xa ;  /* 0x0000000f0c0c7211 */ /* 0x000fc800078e50ff */
[----:B------:R-:W-:Y:S05]  /*1430*/  BRA.U !UP1, `(.L_x_351) ;  /* 0x0000000109907547 */ /* 0x000fea000b800000 */
[----:B------:R-:W-:Y:S01]  /*1440*/  UIADD3 UR10, UPT, UPT, -UR16, UR17, URZ ;  /* 0x00000011100a7290 */ /* 0x000fe2000fffe1ff */
[----:B------:R-:W-:Y:S01]  /*1450*/  UMOV UR6, URZ ;  /* 0x000000ff00067c82 */ /* 0x000fe20008000000 */
[----:B------:R-:W-:-:S10]  /*1460*/  UMOV UR8, UR4 ;  /* 0x0000000400087c82 */ /* 0x000fd40008000000 */
.L_x_352:
[----:B------:R-:W-:Y:S02]  /*1470*/  UIADD3 UR9, UPT, UPT, UR8, -UR4, URZ ;  /* 0x8000000408097290 */ /* 0x000fe4000fffe0ff */
[----:B------:R-:W-:Y:S02]  /*1480*/  UIADD3 UR6, UPT, UPT, UR6, 0x8, URZ ;  /* 0x0000000806067890 */ /* 0x000fe4000fffe0ff */
[----:B------:R-:W-:Y:S02]  /*1490*/  UIADD3 UR8, UPT, UPT, UR8, 0x8, URZ ;  /* 0x0000000808087890 */ /* 0x000fe4000fffe0ff */
[----:B------:R-:W-:Y:S01]  /*14a0*/  MOV R14, UR9 ;  /* 0x00000009000e7c02 */ /* 0x000fe20008000f00 */
[----:B------:R-:W-:Y:S01]  /*14b0*/  IMAD.U32 R17, RZ, RZ, UR9 ;  /* 0x00000009ff117e24 */ /* 0x000fe2000f8e00ff */
[----:B------:R-:W-:Y:S02]  /*14c0*/  UISETP.NE.AND UP1, UPT, UR6, UR10, UPT ;  /* 0x0000000a0600728c */ /* 0x000fe4000bf25270 */
[----:B------:R-:W-:-:S02]  /*14d0*/  LEA R15, R14, R13, 0x6 ;  /* 0x0000000d0e0f7211 */ /* 0x000fc400078e30ff */
        /* <DEDUP_REMOVED lines=26> */
.L_x_351:
        /* <DEDUP_REMOVED lines=22> */
.L_x_353:
        /* <DEDUP_REMOVED lines=18> */
.L_x_354:
        /* <DEDUP_REMOVED lines=8> */
.L_x_350:
[----:B------:R-:W-:Y:S05]  /*1980*/  BSYNC.RECONVERGENT B0 ;  /* 0x0000000000007941 */ /* 0x000fea0003800200 */
.L_x_349:
[----:B------:R-:W-:Y:S04]  /*1990*/  BSSY.RECONVERGENT B0, `(.L_x_355) ;  /* 0x0000067000007945 */ /* 0x000fe80003800200 */
[----:B------:R-:W-:Y:S05]  /*19a0*/  @!P1 BRA `(.L_x_356) ;  /* 0x0000000400949947 */ /* 0x000fea0003800000 */
[----:B------:R-:W0:Y:S01]  /*19b0*/  S2UR UR10, SR_CgaCtaId ;  /* 0x00000000000a79c3 */ /* 0x000e220000008800 */
[----:B------:R-:W-:Y:S01]  /*19c0*/  USHF.L.U32 UR6, UR5, 0x4, URZ ;  /* 0x0000000405067899 */ /* 0x000fe200080006ff */
[----:B------:R-:W-:Y:S01]  /*19d0*/  LOP3.LUT R12, R21, 0xffff, RZ, 0xc0, !PT ;  /* 0x0000ffff150c7812 */ /* 0x000fe200078ec0ff */
[----:B------:R-:W-:Y:S01]  /*19e0*/  UMOV UR8, 0x400 ;  /* 0x0000040000087882 */ /* 0x000fe20000000000 */
[----:B------:R-:W-:Y:S02]  /*19f0*/  UISETP.NE.AND UP0, UPT, UR16, URZ, UPT ;  /* 0x000000ff1000728c */ /* 0x000fe4000bf05270 */
[----:B------:R-:W-:Y:S02]  /*1a00*/  ULOP3.LUT UR6, URZ, UR6, URZ, 0x33, !UPT ;  /* 0x00000006ff067292 */ /* 0x000fe4000f8e33ff */
[----:B------:R-:W-:Y:S02]  /*1a10*/  UIADD3 UR9, UPT, UPT, UR8, 0x800, URZ ;  /* 0x0000080008097890 */ /* 0x000fe4000fffe0ff */
[----:B------:R-:W-:-:S02]  /*1a20*/  UIADD3 UR6, UPT, UPT, UR14, UR6, URZ ;  /* 0x000000060e067290 */ /* 0x000fc4000fffe0ff */
[----:B------:R-:W-:Y:S02]  /*1a30*/  UIADD3 UR8, UPT, UPT, UR8, 0x1800, URZ ;  /* 0x0000180008087890 */ /* 0x000fe4000fffe0ff */
[----:B------:R-:W-:Y:S02]  /*1a40*/  UISETP.GE.U32.AND UP1, UPT, UR6, 0x7, UPT ;  /* 0x000000070600788c */ /* 0x000fe4000bf26070 */
[----:B0-----:R-:W-:Y:S02]  /*1a50*/  ULEA UR9, UR10, UR9, 0x18 ;  /* 0x000000090a097291 */ /* 0x001fe4000f8ec0ff */
[----:B------:R-:W-:-:S04]  /*1a60*/  ULEA UR8, UR10, UR8, 0x18 ;  /* 0x000000080a087291 */ /* 0x000fc8000f8ec0ff */
[----:B------:R-:W-:Y:S02]  /*1a70*/  LEA R13, R2, UR9, 0x2 ;  /* 0x00000009020d7c11 */ /* 0x000fe4000f8e10ff */
[----:B------:R-:W-:Y:S01]  /*1a80*/  LEA R15, R0, UR8, 0x2 ;  /* 0x00000008000f7c11 */ /* 0x000fe2000f8e10ff */
[----:B------:R-:W-:Y:S02]  /*1a90*/  UMOV UR8, UR4 ;  /* 0x0000000400087c82 */ /* 0x000fe40008000000 */
[C---:B------:R-:W-:Y:S01]  /*1aa0*/  IMAD R13, R12.reuse, 0x400, R13 ;  /* 0x000004000c0d7824 */ /* 0x040fe200078e020d */
[----:B------:R-:W-:Y:S01]  /*1ab0*/  LEA R12, R12, R15, 0xa ;  /* 0x0000000f0c0c7211 */ /* 0x000fe200078e50ff */
[----:B------:R-:W-:Y:S06]  /*1ac0*/  BRA.U !UP1, `(.L_x_357) ;  /* 0x0000000109907547 */ /* 0x000fec000b800000 */
[----:B------:R-:W-:Y:S01]  /*1ad0*/  UIADD3 UR10, UPT, UPT, -UR16, UR17, URZ ;  /* 0x00000011100a7290 */ /* 0x000fe2000fffe1ff */
[----:B------:R-:W-:Y:S01]  /*1ae0*/  UMOV UR6, URZ ;  /* 0x000000ff00067c82 */ /* 0x000fe20008000000 */
[----:B------:R-:W-:-:S10]  /*1af0*/  UMOV UR8, UR4 ;  /* 0x0000000400087c82 */ /* 0x000fd40008000000 */
.L_x_358:
        /* <DEDUP_REMOVED lines=33> */
.L_x_357:
        /* <DEDUP_REMOVED lines=22> */
.L_x_359:
        /* <DEDUP_REMOVED lines=18> */
.L_x_360:
[----:B------:R-:W-:-:S06]  /*1f90*/  @!UP1 UIADD3 UR6, UPT, UPT, UR8, -UR4, URZ ;  /* 0x8000000408069290 */ /* 0x000fcc000fffe0ff */
[----:B------:R-:W-:-:S04]  /*1fa0*/  MOV R14, UR6 ;  /* 0x00000006000e7c02 */ /* 0x000fc80008000f00 */
[C---:B------:R-:W-:Y:S01]  /*1fb0*/  @!P2 LEA R12, R14.reuse, R12, 0x6 ;  /* 0x0000000c0e0ca211 */ /* 0x040fe200078e30ff */
[----:B------:R-:W-:-:S05]  /*1fc0*/  @!P2 IMAD R13, R14, 0x40, R13 ;  /* 0x000000400e0da824 */ /* 0x000fca00078e020d */
[----:B------:R-:W-:Y:S04]  /*1fd0*/  @!P2 LDS R12, [R12] ;  /* 0x000000000c0ca984 */ /* 0x000fe80000000800 */
[----:B------:R-:W0:Y:S02]  /*1fe0*/  @!P2 LDS R13, [R13] ;  /* 0x000000000d0da984 */ /* 0x000e240000000800 */
[----:B0-----:R-:W-:-:S07]  /*1ff0*/  @!P2 FFMA R20, R13, R12, R20 ;  /* 0x0000000c0d14a223 */ /* 0x001fce0000000014 */
.L_x_356:
[----:B------:R-:W-:Y:S05]  /*2000*/  BSYNC.RECONVERGENT B0 ;  /* 0x0000000000007941 */ /* 0x000fea0003800200 */
.L_x_355:
[----:B------:R-:W0:Y:S01]  /*2010*/  LDCU UR10, c[0x0][0x398] ;  /* 0x00007300ff0a77ac */ /* 0x000e220008000800 */
[----:B------:R-:W-:Y:S02]  /*2020*/  IADD3 R24, PT, PT, R0, UR7, RZ ;  /* 0x0000000700187c10 */ /* 0x000fe4000fffe0ff */
[----:B------:R-:W-:Y:S01]  /*2030*/  LOP3.LUT R21, R21, 0x1, RZ, 0xc, !PT ;  /* 0x0000000115157812 */ /* 0x000fe200078e0cff */
[----:B------:R-:W1:Y:S01]  /*2040*/  LDCU UR14, c[0x0][0x39c] ;  /* 0x00007380ff0e77ac */ /* 0x000e620008000800 */
[----:B------:R-:W-:-:S04]  /*2050*/  ISETP.GE.U32.AND P2, PT, R24, UR11, PT ;  /* 0x0000000b18007c0c */ /* 0x000fc8000bf46070 */
[----:B0-----:R-:W-:-:S13]  /*2060*/  ISETP.GE.U32.OR P6, PT, R3, UR10, P2 ;  /* 0x0000000a03007c0c */ /* 0x001fda00097c6470 */
[----:B------:R-:W0:Y:S01]  /*2070*/  @!P6 LDC.64 R12, c[0x0][0x380] ;  /* 0x0000e000ff0ceb82 */ /* 0x000e220000000a00 */
[----:B------:R-:W-:-:S04]  /*2080*/  @!P6 IMAD R15, R24, UR10, R3 ;  /* 0x0000000a180fec24 */ /* 0x000fc8000f8e0203 */
[----:B0-----:R-:W-:-:S05]  /*2090*/  @!P6 IMAD.WIDE.U32 R12, R15, 0x4, R12 ;  /* 0x000000040f0ce825 */ /* 0x001fca00078e000c */
[----:B------:R-:W2:Y:S01]  /*20a0*/  @!P6 LDG.E.CONSTANT R25, desc[UR12][R12.64] ;  /* 0x0000000c0c19e981 */ /* 0x000ea2000c1e9900 */
[----:B------:R-:W-:Y:S02]  /*20b0*/  @!P6 LOP3.LUT R22, R21, 0xffff, RZ, 0xc0, !PT ;  /* 0x0000ffff1516e812 */ /* 0x000fe400078ec0ff */
[----:B------:R-:W-:Y:S02]  /*20c0*/  IADD3 R23, PT, PT, R2, UR7, RZ ;  /* 0x0000000702177c10 */ /* 0x000fe4000fffe0ff */
[----:B------:R-:W-:Y:S01]  /*20d0*/  ISETP.GE.U32.OR P2, PT, R5, UR10, P2 ;  /* 0x0000000a05007c0c */ /* 0x000fe20009746470 */
[----:B------:R-:W-:Y:S01]  /*20e0*/  @!P6 IMAD R26, R22, 0x400, R7 ;  /* 0x00000400161ae824 */ /* 0x000fe200078e0207 */
[----:B------:R-:W-:Y:S02]  /*20f0*/  @P6 LOP3.LUT R22, R21, 0xffff, RZ, 0xc0, !PT ;  /* 0x0000ffff15166812 */ /* 0x000fe400078ec0ff */
[----:B------:R-:W-:Y:S02]  /*2100*/  ISETP.GE.U32.AND P3, PT, R23, UR11, PT ;  /* 0x0000000b17007c0c */ /* 0x000fe4000bf66070 */
[----:B------:R-:W-:-:S07]  /*2110*/  @P6 LEA R28, R22, R7, 0xa ;  /* 0x00000007161c6211 */ /* 0x000fce00078e50ff */
[----:B------:R-:W0:Y:S01]  /*2120*/  @!P2 LDC.64 R16, c[0x0][0x380] ;  /* 0x0000e000ff10ab82 */ /* 0x000e220000000a00 */
[----:B------:R-:W-:-:S04]  /*2130*/  @!P2 IMAD R27, R24, UR10, R5 ;  /* 0x0000000a181bac24 */ /* 0x000fc8000f8e0205 */
[----:B0-----:R-:W-:-:S06]  /*2140*/  @!P2 IMAD.WIDE.U32 R16, R27, 0x4, R16 ;  /* 0x000000041b10a825 */ /* 0x001fcc00078e0010 */
[----:B------:R0:W3:Y:S04]  /*2150*/  @!P2 LDG.E.CONSTANT R16, desc[UR12][R16.64] ;  /* 0x0000000c1010a981 */ /* 0x0000e8000c1e9900 */
[----:B--2---:R2:W-:Y:S04]  /*2160*/  @!P6 STS [R26], R25 ;  /* 0x000000191a00e388 */ /* 0x0045e80000000800 */
[----:B------:R4:W-:Y:S01]  /*2170*/  @P6 STS [R28], RZ ;  /* 0x000000ff1c006388 */ /* 0x0009e20000000800 */
[----:B-1----:R-:W-:Y:S02]  /*2180*/  ISETP.GE.U32.OR P6, PT, R4, UR14, P3 ;  /* 0x0000000e04007c0c */ /* 0x002fe40009fc6470 */
[----:B------:R-:W-:-:S11]  /*2190*/  ISETP.GE.U32.OR P3, PT, R6, UR14, P3 ;  /* 0x0000000e06007c0c */ /* 0x000fd60009f66470 */
[----:B------:R-:W1:Y:S01]  /*21a0*/  @!P6 LDC.64 R14, c[0x0][0x388] ;  /* 0x0000e200ff0eeb82 */ /* 0x000e620000000a00 */
[----:B------:R-:W-:-:S07]  /*21b0*/  @!P6 IMAD R27, R23, UR14, R4 ;  /* 0x0000000e171bec24 */ /* 0x000fce000f8e0204 */
[----:B------:R-:W5:Y:S01]  /*21c0*/  @!P3 LDC.64 R12, c[0x0][0x388] ;  /* 0x0000e200ff0cbb82 */ /* 0x000f620000000a00 */
[----:B------:R-:W-:Y:S02]  /*21d0*/  @!P3 IMAD R23, R23, UR14, R6 ;  /* 0x0000000e1717bc24 */ /* 0x000fe4000f8e0206 */
[----:B-1----:R-:W-:-:S06]  /*21e0*/  @!P6 IMAD.WIDE.U32 R14, R27, 0x4, R14 ;  /* 0x000000041b0ee825 */ /* 0x002fcc00078e000e */
[----:B------:R-:W4:Y:S01]  /*21f0*/  @!P6 LDG.E.CONSTANT R14, desc[UR12][R14.64] ;  /* 0x0000000c0e0ee981 */ /* 0x000f22000c1e9900 */
[----:B-----5:R-:W-:-:S06]  /*2200*/  @!P3 IMAD.WIDE.U32 R12, R23, 0x4, R12 ;  /* 0x00000004170cb825 */ /* 0x020fcc00078e000c */
[----:B------:R-:W5:Y:S01]  /*2210*/  @!P3 LDG.E.CONSTANT R12, desc[UR12][R12.64] ;  /* 0x0000000c0c0cb981 */ /* 0x000f62000c1e9900 */
[C---:B------:R-:W-:Y:S01]  /*2220*/  @!P2 IMAD R23, R22.reuse, 0x400, R8 ;  /* 0x000004001617a824 */ /* 0x040fe200078e0208 */
[C---:B------:R-:W-:Y:S01]  /*2230*/  @P2 LEA R24, R22.reuse, R8, 0xa ;  /* 0x0000000816182211 */ /* 0x040fe200078e50ff */
[C---:B--2---:R-:W-:Y:S01]  /*2240*/  @P6 IMAD R26, R22.reuse, 0x400, R9 ;  /* 0x00000400161a6824 */ /* 0x044fe200078e0209 */
[C---:B------:R-:W-:Y:S02]  /*2250*/  @!P6 LEA R25, R22.reuse, R9, 0xa ;  /* 0x000000091619e211 */ /* 0x040fe400078e50ff */
[CC--:B0-----:R-:W-:Y:S01]  /*2260*/  @!P3 LEA R17, R22.reuse, R10.reuse, 0xa ;  /* 0x0000000a1611b211 */ /* 0x0c1fe200078e50ff */
[----:B---3--:R1:W-:Y:S01]  /*2270*/  @!P2 STS [R23], R16 ;  /* 0x000000101700a388 */ /* 0x0083e20000000800 */
[----:B------:R-:W-:-:S03]  /*2280*/  @P3 LEA R22, R22, R10, 0xa ;  /* 0x0000000a16163211 */ /* 0x000fc600078e50ff */
[----:B------:R1:W-:Y:S01]  /*2290*/  @P2 STS [R24], RZ ;  /* 0x000000ff18002388 */ /* 0x0003e20000000800 */
[----:B------:R-:W-:Y:S02]  /*22a0*/  UISETP.GE.AND UP0, UPT, UR7, UR11, UPT ;  /* 0x0000000b0700728c */ /* 0x000fe4000bf06270 */
[----:B------:R-:W-:Y:S01]  /*22b0*/  UIADD3 UR5, UPT, UPT, UR5, 0x1, URZ ;  /* 0x0000000105057890 */ /* 0x000fe2000fffe0ff */
[----:B------:R-:W-:Y:S01]  /*22c0*/  UMOV UR4, UR7 ;  /* 0x0000000700047c82 */ /* 0x000fe20008000000 */
[----:B----4-:R1:W-:Y:S04]  /*22d0*/  @!P6 STS [R25], R14 ;  /* 0x0000000e1900e388 */ /* 0x0103e80000000800 */
[----:B------:R1:W-:Y:S04]  /*22e0*/  @P6 STS [R26], RZ ;  /* 0x000000ff1a006388 */ /* 0x0003e80000000800 */
[----:B-----5:R1:W-:Y:S04]  /*22f0*/  @!P3 STS [R17], R12 ;  /* 0x0000000c1100b388 */ /* 0x0203e80000000800 */
[----:B------:R1:W-:Y:S01]  /*2300*/  @P3 STS [R22], RZ ;  /* 0x000000ff16003388 */ /* 0x0003e20000000800 */
[----:B------:R-:W-:Y:S06]  /*2310*/  BAR.SYNC.DEFER_BLOCKING 0x0 ;  /* 0x0000000000007b1d */ /* 0x000fec0000010000 */
[----:B------:R-:W-:Y:S05]  /*2320*/  BRA.U !UP0, `(.L_x_361) ;  /* 0xffffffe1087c7547 */ /* 0x000fea000b83ffff */
.L_x_336:
[----:B------:R-:W-:Y:S02]  /*2330*/  ISETP.GE.U32.AND P0, PT, R4, UR14, PT ;  /* 0x0000000e04007c0c */ /* 0x000fe4000bf06070 */
[----:B------:R-:W-:Y:S02]  /*2340*/  ISETP.GE.U32.AND P1, PT, R6, UR14, PT ;  /* 0x0000000e06007c0c */ /* 0x000fe4000bf26070 */
[C---:B------:R-:W-:Y:S02]  /*2350*/  ISETP.GE.U32.OR P2, PT, R3.reuse, UR10, P0 ;  /* 0x0000000a03007c0c */ /* 0x040fe40008746470 */
[----:B------:R-:W-:Y:S02]  /*2360*/  ISETP.GE.U32.OR P3, PT, R3, UR10, P1 ;  /* 0x0000000a03007c0c */ /* 0x000fe40008f66470 */
[C---:B------:R-:W-:Y:S02]  /*2370*/  ISETP.GE.U32.OR P0, PT, R5.reuse, UR10, P0 ;  /* 0x0000000a05007c0c */ /* 0x040fe40008706470 */
[----:B------:R-:W-:-:S07]  /*2380*/  ISETP.GE.U32.OR P1, PT, R5, UR10, P1 ;  /* 0x0000000a05007c0c */ /* 0x000fce0008f26470 */
[----:B01----:R-:W0:Y:S01]  /*2390*/  @!P2 LDC.64 R14, c[0x0][0x390] ;  /* 0x0000e400ff0eab82 */ /* 0x003e220000000a00 */
        /* <DEDUP_REMOVED lines=17> */
.L_x_362:
        /* <DEDUP_REMOVED lines=13> */
.L_x_913:


//--------------------- .text._Z14aTb_gpu_i4j4dbPKfS0_Pfiii --------------------------
	.section	.text._Z14aTb_gpu_i4j4dbPKfS0_Pfiii,"ax",@progbits
	.align	128
        .global         _Z14aTb_gpu_i4j4dbPKfS0_Pfiii
        .type           _Z14aTb_gpu_i4j4dbPKfS0_Pfiii,@function
        .size           _Z14aTb_gpu_i4j4dbPKfS0_Pfiii,(.L_x_914 - _Z14aTb_gpu_i4j4dbPKfS0_Pfiii)
        .other          _Z14aTb_gpu_i4j4dbPKfS0_Pfiii,@"STO_CUDA_ENTRY STV_DEFAULT"
_Z14aTb_gpu_i4j4dbPKfS0_Pfiii:
.text._Z14aTb_gpu_i4j4dbPKfS0_Pfiii:
[----:B------:R-:W-:Y:S01]  /*0000*/  LDC R1, c[0x0][0x37c] ;  /* 0x0000df00ff017b82 */ /* 0x000fe20000000800 */
[----:B------:R-:W0:Y:S07]  /*0010*/  S2R R0, SR_TID.X ;  /* 0x0000000000007919 */ /* 0x000e2e0000002100 */
[----:B------:R-:W1:Y:S01]  /*0020*/  S2UR UR4, SR_CTAID.Y ;  /* 0x00000000000479c3 */ /* 0x000e620000002600 */
[----:B------:R-:W0:Y:S01]  /*0030*/  LDCU UR15, c[0x0][0x3a0] ;  /* 0x00007400ff0f77ac */ /* 0x000e220008000800 */
[----:B------:R-:W2:Y:S01]  /*0040*/  S2R R2, SR_TID.Y ;  /* 0x0000000000027919 */ /* 0x000ea20000002200 */
[----:B------:R-:W3:Y:S05]  /*0050*/  LDCU UR12, c[0x0][0x398] ;  /* 0x00007300ff0c77ac */ /* 0x000eea0008000800 */
[----:B------:R-:W1:Y:S01]  /*0060*/  LDC R3, c[0x0][0x364] ;  /* 0x0000d900ff037b82 */ /* 0x000e620000000800 */
[----:B------:R-:W4:Y:S01]  /*0070*/  LDCU.64 UR10, c[0x0][0x358] ;  /* 0x00006b00ff0a77ac */ /* 0x000f220008000a00 */
[----:B------:R-:W5:Y:S01]  /*0080*/  LDCU UR13, c[0x0][0x39c] ;  /* 0x00007380ff0d77ac */ /* 0x000f620008000800 */
[----:B0-----:R-:W-:Y:S01]  /*0090*/  ISETP.GE.U32.AND P0, PT, R0, UR15, PT ;  /* 0x0000000f00007c0c */ /* 0x001fe2000bf06070 */
[----:B-1----:R-:W-:-:S05]  /*00a0*/  IMAD R3, R3, UR4, RZ ;  /* 0x0000000403037c24 */ /* 0x002fca000f8e02ff */
[----:B--2---:R-:W-:-:S04]  /*00b0*/  LEA R3, R3, R2, 0x2 ;  /* 0x0000000203037211 */ /* 0x004fc800078e10ff */
[----:B---3--:R-:W-:-:S13]  /*00c0*/  ISETP.GE.U32.OR P4, PT, R3, UR12, P0 ;  /* 0x0000000c03007c0c */ /* 0x008fda0008786470 */
[----:B------:R-:W0:Y:S01]  /*00d0*/  @!P4 LDC.64 R8, c[0x0][0x380] ;  /* 0x0000e000ff08cb82 */ /* 0x000e220000000a00 */
[----:B------:R-:W-:-:S04]  /*00e0*/  @!P4 IMAD R5, R0, UR12, R3 ;  /* 0x0000000c0005cc24 */ /* 0x000fc8000f8e0203 */
[----:B0-----:R-:W-:-:S05]  /*00f0*/  @!P4 IMAD.WIDE.U32 R8, R5, 0x4, R8 ;  /* 0x000000040508c825 */ /* 0x001fca00078e0008 */
[----:B----4-:R0:W2:Y:S01]  /*0100*/  @!P4 LDG.E.CONSTANT R12, desc[UR10][R8.64] ;  /* 0x0000000a080cc981 */ /* 0x0100a2000c1e9900 */
[----:B------:R-:W1:Y:S01]  /*0110*/  S2UR UR9, SR_CgaCtaId ;  /* 0x00000000000979c3 */ /* 0x000e620000008800 */
[C---:B------:R-:W-:Y:S01]  /*0120*/  VIADD R5, R3.reuse, 0x10 ;  /* 0x0000001003057836 */ /* 0x040fe20000000000 */
[----:B------:R-:W-:Y:S01]  /*0130*/  UMOV UR4, 0x400 ;  /* 0x0000040000047882 */ /* 0x000fe20000000000 */
[----:B------:R-:W-:Y:S02]  /*0140*/  IADD3 R7, PT, PT, R3, 0x20, RZ ;  /* 0x0000002003077810 */ /* 0x000fe40007ffe0ff */
[----:B------:R-:W-:Y:S02]  /*0150*/  ISETP.GE.U32.AND P1, PT, R2, UR15, PT ;  /* 0x0000000f02007c0c */ /* 0x000fe4000bf26070 */
[----:B------:R-:W-:Y:S01]  /*0160*/  ISETP.GE.U32.OR P2, PT, R5, UR12, P0 ;  /* 0x0000000c05007c0c */ /* 0x000fe20008746470 */
[----:B------:R-:W3:Y:S01]  /*0170*/  S2UR UR5, SR_CTAID.X ;  /* 0x00000000000579c3 */ /* 0x000ee20000002500 */
[----:B------:R-:W-:Y:S01]  /*0180*/  ISETP.GE.U32.OR P3, PT, R7, UR12, P0 ;  /* 0x0000000c07007c0c */ /* 0x000fe20008766470 */
[----:B0-----:R-:W-:-:S05]  /*0190*/  VIADD R9, R3, 0x30 ;  /* 0x0000003003097836 */ /* 0x001fca0000000000 */
[----:B------:R-:W-:Y:S01]  /*01a0*/  ISETP.GE.U32.OR P0, PT, R9, UR12, P0 ;  /* 0x0000000c09007c0c */ /* 0x000fe20008706470 */
[----:B------:R-:W3:Y:S01]  /*01b0*/  LDC R11, c[0x0][0x360] ;  /* 0x0000d800ff0b7b82 */ /* 0x000ee20000000800 */
[----:B-1----:R-:W-:-:S07]  /*01c0*/  ULEA UR14, UR9, UR4, 0x18 ;  /* 0x00000004090e7291 */ /* 0x002fce000f8ec0ff */
[----:B------:R-:W0:Y:S01]  /*01d0*/  @!P2 LDC.64 R20, c[0x0][0x380] ;  /* 0x0000e000ff14ab82 */ /* 0x000e220000000a00 */
[----:B------:R-:W-:-:S07]  /*01e0*/  LEA R13, R0, UR14, 0x6 ;  /* 0x0000000e000d7c11 */ /* 0x000fce000f8e30ff */
[----:B------:R-:W1:Y:S01]  /*01f0*/  @!P3 LDC.64 R22, c[0x0][0x380] ;  /* 0x0000e000ff16bb82 */ /* 0x000e620000000a00 */
[----:B------:R-:W-:Y:S01]  /*0200*/  LEA R13, R2, R13, 0x2 ;  /* 0x0000000d020d7211 */ /* 0x000fe200078e10ff */
[----:B---3--:R-:W-:-:S06]  /*0210*/  IMAD R11, R11, UR5, RZ ;  /* 0x000000050b0b7c24 */ /* 0x008fcc000f8e02ff */
[----:B------:R-:W3:Y:S01]  /*0220*/  @!P0 LDC.64 R24, c[0x0][0x380] ;  /* 0x0000e000ff188b82 */ /* 0x000ee20000000a00 */
[----:B------:R-:W-:Y:S02]  /*0230*/  IMAD R4, R11, 0x4, R0 ;  /* 0x000000040b047824 */ /* 0x000fe400078e0200 */
[----:B------:R-:W-:Y:S02]  /*0240*/  @!P2 IMAD R11, R0, UR12, R5 ;  /* 0x0000000c000bac24 */ /* 0x000fe4000f8e0205 */
[C---:B------:R-:W-:Y:S01]  /*0250*/  VIADD R8, R4.reuse, 0x20 ;  /* 0x0000002004087836 */ /* 0x040fe20000000000 */
[C---:B------:R-:W-:Y:S01]  /*0260*/  IADD3 R6, PT, PT, R4.reuse, 0x10, RZ ;  /* 0x0000001004067810 */ /* 0x040fe20007ffe0ff */
[----:B0-----:R-:W-:Y:S01]  /*0270*/  @!P2 IMAD.WIDE.U32 R20, R11, 0x4, R20 ;  /* 0x000000040b14a825 */ /* 0x001fe200078e0014 */
[----:B-----5:R-:W-:Y:S02]  /*0280*/  ISETP.GE.U32.OR P6, PT, R4, UR13, P1 ;  /* 0x0000000d04007c0c */ /* 0x020fe40008fc6470 */
[----:B------:R-:W-:Y:S01]  /*0290*/  ISETP.GE.U32.OR P5, PT, R6, UR13, P1 ;  /* 0x0000000d06007c0c */ /* 0x000fe20008fa6470 */
[----:B------:R-:W-:Y:S01]  /*02a0*/  @!P3 IMAD R11, R0, UR12, R7 ;  /* 0x0000000c000bbc24 */ /* 0x000fe2000f8e0207 */
[----:B------:R-:W-:Y:S01]  /*02b0*/  IADD3 R10, PT, PT, R4, 0x30, RZ ;  /* 0x00000030040a7810 */ /* 0x000fe20007ffe0ff */
[----:B------:R0:W4:Y:S08]  /*02c0*/  @!P2 LDG.E.CONSTANT R20, desc[UR10][R20.64] ;  /* 0x0000000a1414a981 */ /* 0x000130000c1e9900 */
[----:B------:R-:W5:Y:S08]  /*02d0*/  @!P6 LDC.64 R16, c[0x0][0x388] ;  /* 0x0000e200ff10eb82 */ /* 0x000f700000000a00 */
[----:B------:R-:W0:Y:S01]  /*02e0*/  @!P5 LDC.64 R18, c[0x0][0x388] ;  /* 0x0000e200ff12db82 */ /* 0x000e220000000a00 */
[----:B-1----:R-:W-:-:S04]  /*02f0*/  @!P3 IMAD.WIDE.U32 R22, R11, 0x4, R22 ;  /* 0x000000040b16b825 */ /* 0x002fc800078e0016 */
[----:B------:R-:W-:Y:S02]  /*0300*/  @!P0 IMAD R11, R0, UR12, R9 ;  /* 0x0000000c000b8c24 */ /* 0x000fe4000f8e0209 */
[----:B------:R-:W-:Y:S01]  /*0310*/  @!P5 IMAD R27, R2, UR13, R6 ;  /* 0x0000000d021bdc24 */ /* 0x000fe2000f8e0206 */
[----:B------:R-:W4:Y:S01]  /*0320*/  @!P3 LDG.E.CONSTANT R22, desc[UR10][R22.64] ;  /* 0x0000000a1616b981 */ /* 0x000f22000c1e9900 */
[----:B---3--:R-:W-:-:S04]  /*0330*/  @!P0 IMAD.WIDE.U32 R24, R11, 0x4, R24 ;  /* 0x000000040b188825 */ /* 0x008fc800078e0018 */
[----:B------:R-:W-:Y:S02]  /*0340*/  @!P6 IMAD R11, R2, UR13, R4 ;  /* 0x0000000d020bec24 */ /* 0x000fe4000f8e0204 */
[----:B------:R-:W3:Y:S02]  /*0350*/  @!P0 LDG.E.CONSTANT R24, desc[UR10][R24.64] ;  /* 0x0000000a18188981 */ /* 0x000ee4000c1e9900 */
[----:B-----5:R-:W-:-:S06]  /*0360*/  @!P6 IMAD.WIDE.U32 R16, R11, 0x4, R16 ;  /* 0x000000040b10e825 */ /* 0x020fcc00078e0010 */
[----:B------:R-:W5:Y:S01]  /*0370*/  @!P6 LDG.E.CONSTANT R16, desc[UR10][R16.64] ;  /* 0x0000000a1010e981 */ /* 0x000f62000c1e9900 */
[----:B0-----:R-:W-:-:S06]  /*0380*/  @!P5 IMAD.WIDE.U32 R18, R27, 0x4, R18 ;  /* 0x000000041b12d825 */ /* 0x001fcc00078e0012 */
[----:B------:R-:W5:Y:S04]  /*0390*/  @!P5 LDG.E.CONSTANT R19, desc[UR10][R18.64] ;  /* 0x0000000a1213d981 */ /* 0x000f68000c1e9900 */
[----:B--2---:R-:W-:Y:S04]  /*03a0*/  @!P4 STS [R13], R12 ;  /* 0x0000000c0d00c388 */ /* 0x004fe80000000800 */
[----:B------:R0:W-:Y:S01]  /*03b0*/  @P4 STS [R13], RZ ;  /* 0x000000ff0d004388 */ /* 0x0001e20000000800 */
[----:B------:R-:W-:Y:S02]  /*03c0*/  ISETP.GE.U32.OR P4, PT, R8, UR13, P1 ;  /* 0x0000000d08007c0c */ /* 0x000fe40008f86470 */
[----:B------:R-:W-:-:S11]  /*03d0*/  ISETP.GE.U32.OR P1, PT, R10, UR13, P1 ;  /* 0x0000000d0a007c0c */ /* 0x000fd60008f26470 */
[----:B------:R-:W1:Y:S08]  /*03e0*/  @!P4 LDC.64 R14, c[0x0][0x388] ;  /* 0x0000e200ff0ecb82 */ /* 0x000e700000000a00 */
[----:B0-----:R-:W0:Y:S01]  /*03f0*/  @!P1 LDC.64 R12, c[0x0][0x388] ;  /* 0x0000e200ff0c9b82 */ /* 0x001e220000000a00 */
[C---:B------:R-:W-:Y:S02]  /*0400*/  @!P4 IMAD R11, R2.reuse, UR13, R8 ;  /* 0x0000000d020bcc24 */ /* 0x040fe4000f8e0208 */
[----:B------:R-:W-:-:S02]  /*0410*/  @!P1 IMAD R21, R2, UR13, R10 ;  /* 0x0000000d02159c24 */ /* 0x000fc4000f8e020a */
[----:B-1----:R-:W-:-:S05]  /*0420*/  @!P4 IMAD.WIDE.U32 R14, R11, 0x4, R14 ;  /* 0x000000040b0ec825 */ /* 0x002fca00078e000e */
[----:B------:R1:W2:Y:S01]  /*0430*/  @!P4 LDG.E.CONSTANT R26, desc[UR10][R14.64] ;  /* 0x0000000a0e1ac981 */ /* 0x0002a2000c1e9900 */
[----:B0-----:R-:W-:-:S05]  /*0440*/  @!P1 IMAD.WIDE.U32 R12, R21, 0x4, R12 ;  /* 0x00000004150c9825 */ /* 0x001fca00078e000c */
[----:B------:R0:W2:Y:S01]  /*0450*/  @!P1 LDG.E.CONSTANT R28, desc[UR10][R12.64] ;  /* 0x0000000a0c1c9981 */ /* 0x0000a2000c1e9900 */
[----:B------:R-:W-:Y:S02]  /*0460*/  UIADD3 UR5, UPT, UPT, UR4, 0x800, URZ ;  /* 0x0000080004057890 */ /* 0x000fe4000fffe0ff */
[----:B------:R-:W-:Y:S02]  /*0470*/  UIADD3 UR6, UPT, UPT, UR4, 0x1000, URZ ;  /* 0x0000100004067890 */ /* 0x000fe4000fffe0ff */
[----:B------:R-:W-:Y:S02]  /*0480*/  ULEA UR5, UR9, UR5, 0x18 ;  /* 0x0000000509057291 */ /* 0x000fe4000f8ec0ff */
[----:B------:R-:W-:Y:S02]  /*0490*/  UIADD3 UR7, UPT, UPT, UR4, 0x1800, URZ ;  /* 0x0000180004077890 */ /* 0x000fe4000fffe0ff */
[----:B------:R-:W-:Y:S02]  /*04a0*/  ULEA UR6, UR9, UR6, 0x18 ;  /* 0x0000000609067291 */ /* 0x000fe4000f8ec0ff */
[----:B------:R-:W-:Y:S01]  /*04b0*/  LEA R11, R0, UR5, 0x6 ;  /* 0x00000005000b7c11 */ /* 0x000fe2000f8e30ff */
[----:B------:R-:W-:-:S02]  /*04c0*/  UIADD3 UR5, UPT, UPT, UR4, 0x2000, URZ ;  /* 0x0000200004057890 */ /* 0x000fc4000fffe0ff */
[----:B------:R-:W-:Y:S02]  /*04d0*/  UIADD3 UR8, UPT, UPT, UR4, 0x2800, URZ ;  /* 0x0000280004087890 */ /* 0x000fe4000fffe0ff */
[----:B------:R-:W-:Y:S01]  /*04e0*/  ULEA UR7, UR9, UR7, 0x18 ;  /* 0x0000000709077291 */ /* 0x000fe2000f8ec0ff */
[----:B-1----:R-:W-:Y:S01]  /*04f0*/  LEA R15, R0, UR6, 0x6 ;  /* 0x00000006000f7c11 */ /* 0x002fe2000f8e30ff */
[----:B------:R-:W-:Y:S01]  /*0500*/  IMAD R11, R2, 0x4, R11 ;  /* 0x00000004020b7824 */ /* 0x000fe200078e020b */
[----:B------:R-:W-:Y:S02]  /*0510*/  UIADD3 UR6, UPT, UPT, UR4, 0x3000, URZ ;  /* 0x0000300004067890 */ /* 0x000fe4000fffe0ff */
[----:B------:R-:W-:Y:S02]  /*0520*/  ULEA UR5, UR9, UR5, 0x18 ;  /* 0x0000000509057291 */ /* 0x000fe4000f8ec0ff */
[----:B------:R-:W-:Y:S02]  /*0530*/  UIADD3 UR4, UPT, UPT, UR4, 0x3800, URZ ;  /* 0x0000380004047890 */ /* 0x000fe4000fffe0ff */
[----:B------:R-:W-:Y:S01]  /*0540*/  ULEA UR8, UR9, UR8, 0x18 ;  /* 0x0000000809087291 */ /* 0x000fe2000f8ec0ff */
[----:B0-----:R-:W-:Y:S01]  /*0550*/  LEA R13, R0, UR7, 0x6 ;  /* 0x00000007000d7c11 */ /* 0x001fe2000f8e30ff */
[----:B------:R-:W-:Y:S01]  /*0560*/  ULEA UR6, UR9, UR6, 0x18 ;  /* 0x0000000609067291 */ /* 0x000fe2000f8ec0ff */
[----:B----4-:R-:W-:Y:S01]  /*0570*/  @!P2 STS [R11], R20 ;  /* 0x000000140b00a388 */ /* 0x010fe20000000800 */
[----:B------:R-:W-:Y:S01]  /*0580*/  ULEA UR4, UR9, UR4, 0x18 ;  /* 0x0000000409047291 */ /* 0x000fe2000f8ec0ff */
[----:B------:R-:W-:-:S02]  /*0590*/  LEA R15, R2, R15, 0x2 ;  /* 0x0000000f020f7211 */ /* 0x000fc400078e10ff */
[----:B------:R0:W-:Y:S01]  /*05a0*/  @P2 STS [R11], RZ ;  /* 0x000000ff0b002388 */ /* 0x0001e20000000800 */
[C---:B------:R-:W-:Y:S01]  /*05b0*/  LEA R17, R2.reuse, UR5, 0x6 ;  /* 0x0000000502117c11 */ /* 0x040fe2000f8e30ff */
[C---:B------:R-:W-:Y:S01]  /*05c0*/  IMAD R13, R2.reuse, 0x4, R13 ;  /* 0x00000004020d7824 */ /* 0x040fe200078e020d */
[----:B------:R-:W-:Y:S01]  /*05d0*/  LEA R21, R2, UR6, 0x6 ;  /* 0x0000000602157c11 */ /* 0x000fe2000f8e30ff */
[----:B------:R-:W-:Y:S01]  /*05e0*/  @!P3 STS [R15], R22 ;  /* 0x000000160f00b388 */ /* 0x000fe20000000800 */
[----:B------:R-:W-:Y:S02]  /*05f0*/  LEA R17, R0, R17, 0x2 ;  /* 0x0000001100117211 */ /* 0x000fe400078e10ff */
[C---:B0-----:R-:W-:Y:S01]  /*0600*/  LEA R11, R2.reuse, UR8, 0x6 ;  /* 0x00000008020b7c11 */ /* 0x041fe2000f8e30ff */
[----:B------:R-:W-:Y:S01]  /*0610*/  @P3 STS [R15], RZ ;  /* 0x000000ff0f003388 */ /* 0x000fe20000000800 */
[----:B------:R-:W-:-:S03]  /*0620*/  LEA R23, R2, UR4, 0x6 ;  /* 0x0000000402177c11 */ /* 0x000fc6000f8e30ff */
[C---:B------:R-:W-:Y:S01]  /*0630*/  IMAD R18, R0.reuse, 0x4, R11 ;  /* 0x0000000400127824 */ /* 0x040fe200078e020b */
[----:B---3--:R-:W-:Y:S01]  /*0640*/  @!P0 STS [R13], R24 ;  /* 0x000000180d008388 */ /* 0x008fe20000000800 */
[C---:B------:R-:W-:Y:S01]  /*0650*/  LEA R21, R0.reuse, R21, 0x2 ;  /* 0x0000001500157211 */ /* 0x040fe200078e10ff */
[----:B------:R-:W-:Y:S02]  /*0660*/  IMAD R23, R0, 0x4, R23 ;  /* 0x0000000400177824 */ /* 0x000fe400078e0217 */
[----:B------:R0:W-:Y:S04]  /*0670*/  @P0 STS [R13], RZ ;  /* 0x000000ff0d000388 */ /* 0x0001e80000000800 */
[----:B-----5:R-:W-:Y:S04]  /*0680*/  @!P6 STS [R17], R16 ;  /* 0x000000101100e388 */ /* 0x020fe80000000800 */
[----:B------:R1:W-:Y:S04]  /*0690*/  @P6 STS [R17], RZ ;  /* 0x000000ff11006388 */ /* 0x0003e80000000800 */
[----:B------:R-:W-:Y:S04]  /*06a0*/  @!P5 STS [R18], R19 ;  /* 0x000000131200d388 */ /* 0x000fe80000000800 */
[----:B------:R3:W-:Y:S01]  /*06b0*/  @P5 STS [R18], RZ ;  /* 0x000000ff12005388 */ /* 0x0007e20000000800 */
[----:B------:R-:W-:Y:S01]  /*06c0*/  UISETP.GE.AND UP0, UPT, UR15, 0x1, UPT ;  /* 0x000000010f00788c */ /* 0x000fe2000bf06270 */
[----:B------:R-:W-:Y:S01]  /*06d0*/  HFMA2 R11, -RZ, RZ, 0, 0 ;  /* 0x00000000ff0b7431 */ /* 0x000fe200000001ff */
[----:B0-----:R-:W-:-:S02]  /*06e0*/  CS2R R12, SRZ ;  /* 0x00000000000c7805 */ /* 0x001fc4000001ff00 */
[----:B------:R-:W-:Y:S02]  /*06f0*/  CS2R R14, SRZ ;  /* 0x00000000000e7805 */ /* 0x000fe4000001ff00 */
[----:B-1----:R-:W-:Y:S02]  /*0700*/  CS2R R16, SRZ ;  /* 0x0000000000107805 */ /* 0x002fe4000001ff00 */
[----:B------:R-:W-:Y:S01]  /*0710*/  CS2R R32, SRZ ;  /* 0x0000000000207805 */ /* 0x000fe2000001ff00 */
[----:B------:R-:W-:Y:S01]  /*0720*/  IMAD.MOV.U32 R34, RZ, RZ, RZ ;  /* 0x000000ffff227224 */ /* 0x000fe200078e00ff */
[----:B---3--:R-:W-:Y:S01]  /*0730*/  CS2R R18, SRZ ;  /* 0x0000000000127805 */ /* 0x008fe2000001ff00 */
[----:B--2---:R-:W-:Y:S04]  /*0740*/  @!P4 STS [R21], R26 ;  /* 0x0000001a1500c388 */ /* 0x004fe80000000800 */
[----:B------:R0:W-:Y:S04]  /*0750*/  @P4 STS [R21], RZ ;  /* 0x000000ff15004388 */ /* 0x0001e80000000800 */
[----:B------:R-:W-:Y:S04]  /*0760*/  @!P1 STS [R23], R28 ;  /* 0x0000001c17009388 */ /* 0x000fe80000000800 */
[----:B------:R1:W-:Y:S01]  /*0770*/  @P1 STS [R23], RZ ;  /* 0x000000ff17001388 */ /* 0x0003e20000000800 */
[----:B0-----:R-:W-:-:S02]  /*0780*/  CS2R R20, SRZ ;  /* 0x0000000000147805 */ /* 0x001fc4000001ff00 */
[----:B-1----:R-:W-:Y:S01]  /*0790*/  CS2R R22, SRZ ;  /* 0x0000000000167805 */ /* 0x002fe2000001ff00 */
[----:B------:R-:W-:Y:S06]  /*07a0*/  BAR.SYNC.DEFER_BLOCKING 0x0 ;  /* 0x0000000000007b1d */ /* 0x000fec0000010000 */
[----:B------:R-:W-:Y:S05]  /*07b0*/  BRA.U !UP0, `(.L_x_363) ;  /* 0x0000006508a87547 */ /* 0x000fea000b800000 */
[----:B------:R-:W-:Y:S01]  /*07c0*/  ISETP.GE.U32.AND P0, PT, R10, UR13, PT ;  /* 0x0000000d0a007c0c */ /* 0x000fe2000bf06070 */
[----:B------:R-:W-:Y:S01]  /*07d0*/  IMAD.MOV.U32 R38, RZ, RZ, RZ ;  /* 0x000000ffff267224 */ /* 0x000fe200078e00ff */
[----:B------:R-:W-:Y:S02]  /*07e0*/  ISETP.GE.U32.AND P1, PT, R4, UR13, PT ;  /* 0x0000000d04007c0c */ /* 0x000fe4000bf26070 */
[----:B------:R-:W-:Y:S02]  /*07f0*/  CS2R R32, SRZ ;  /* 0x0000000000207805 */ /* 0x000fe4000001ff00 */
[----:B------:R-:W-:Y:S02]  /*0800*/  ISETP.LT.U32.AND P4, PT, R5, UR12, !P0 ;  /* 0x0000000c05007c0c */ /* 0x000fe4000c781070 */
[----:B------:R-:W-:Y:S02]  /*0810*/  CS2R R22, SRZ ;  /* 0x0000000000167805 */ /* 0x000fe4000001ff00 */
[----:B------:R-:W-:-:S02]  /*0820*/  ISETP.LT.U32.AND P1, PT, R7, UR12, !P1 ;  /* 0x0000000c07007c0c */ /* 0x000fc4000cf21070 */
[----:B------:R-:W-:Y:S02]  /*0830*/  CS2R R20, SRZ ;  /* 0x0000000000147805 */ /* 0x000fe4000001ff00 */
[----:B------:R-:W-:Y:S02]  /*0840*/  ISETP.LT.U32.AND P0, PT, R9, UR12, !P0 ;  /* 0x0000000c09007c0c */ /* 0x000fe4000c701070 */
[----:B------:R-:W-:Y:S02]  /*0850*/  CS2R R18, SRZ ;  /* 0x0000000000127805 */ /* 0x000fe4000001ff00 */
[----:B------:R-:W-:Y:S02]  /*0860*/  LEA R35, R2, UR14, 0x2 ;  /* 0x0000000e02237c11 */ /* 0x000fe4000f8e10ff */
[----:B------:R-:W-:Y:S02]  /*0870*/  CS2R R16, SRZ ;  /* 0x0000000000107805 */ /* 0x000fe4000001ff00 */
[----:B------:R-:W-:-:S02]  /*0880*/  LEA R36, R0, UR5, 0x2 ;  /* 0x0000000500247c11 */ /* 0x000fc4000f8e10ff */
[----:B------:R-:W-:Y:S02]  /*0890*/  CS2R R14, SRZ ;  /* 0x00000000000e7805 */ /* 0x000fe4000001ff00 */
[----:B------:R-:W-:Y:S02]  /*08a0*/  PRMT R37, RZ, 0x7610, R37 ;  /* 0x00007610ff257816 */ /* 0x000fe40000000025 */
[----:B------:R-:W-:Y:S02]  /*08b0*/  CS2R R12, SRZ ;  /* 0x00000000000c7805 */ /* 0x000fe4000001ff00 */
[----:B------:R-:W-:Y:S01]  /*08c0*/  MOV R34, RZ ;  /* 0x000000ff00227202 */ /* 0x000fe20000000f00 */
[----:B------:R-:W-:Y:S01]  /*08d0*/  UMOV UR4, URZ ;  /* 0x000000ff00047c82 */ /* 0x000fe20008000000 */
[----:B------:R-:W-:-:S07]  /*08e0*/  MOV R11, RZ ;  /* 0x000000ff000b7202 */ /* 0x000fce0000000f00 */
.L_x_460:
[----:B0-----:R-:W0:Y:S01]  /*08f0*/  LDCU UR8, c[0x0][0x3a0] ;  /* 0x00007400ff0877ac */ /* 0x001e220008000800 */
[----:B------:R-:W-:Y:S01]  /*0900*/  IMAD.U32 R27, RZ, RZ, UR4 ;  /* 0x00000004ff1b7e24 */ /* 0x000fe2000f8e00ff */
[----:B------:R-:W-:Y:S01]  /*0910*/  MOV R24, 0x1 ;  /* 0x0000000100187802 */ /* 0x000fe20000000f00 */
[----:B------:R-:W-:Y:S01]  /*0920*/  BSSY.RECONVERGENT B0, `(.L_x_364) ;  /* 0x000006b000007945 */ /* 0x000fe20003800200 */
[----:B------:R-:W1:Y:S01]  /*0930*/  LDCU.64 UR12, c[0x0][0x398] ;  /* 0x00007300ff0c77ac */ /* 0x000e620008000a00 */
[----:B------:R-:W-:-:S04]  /*0940*/  UIADD3 UR5, UPT, UPT, UR4, 0x10, URZ ;  /* 0x0000001004057890 */ /* 0x000fc8000fffe0ff */
[----:B0-----:R-:W-:Y:S01]  /*0950*/  UISETP.LT.AND UP0, UPT, UR5, UR8, UPT ;  /* 0x000000080500728c */ /* 0x001fe2000bf01270 */
[----:B-1----:R-:W-:-:S03]  /*0960*/  ISETP.GE.U32.AND P2, PT, R3, UR12, PT ;  /* 0x0000000c03007c0c */ /* 0x002fc6000bf46070 */
[----:B------:R-:W-:Y:S01]  /*0970*/  USEL UR5, UR5, UR8, UP0 ;  /* 0x0000000805057287 */ /* 0x000fe20008000000 */
[----:B------:R-:W-:-:S05]  /*0980*/  ISETP.GE.U32.OR P3, PT, R4, UR13, P2 ;  /* 0x0000000d04007c0c */ /* 0x000fca0009766470 */
[----:B------:R-:W-:-:S04]  /*0990*/  VIADDMNMX R27, R27, R24, UR5, !PT ;  /* 0x000000051b1b7e46 */ /* 0x000fc8000f800118 */
[C---:B------:R-:W-:Y:S01]  /*09a0*/  LOP3.LUT R25, R27.reuse, 0x7, RZ, 0xc0, !PT ;  /* 0x000000071b197812 */ /* 0x040fe200078ec0ff */
[----:B------:R-:W-:Y:S01]  /*09b0*/  IMAD R24, R38, -0x10, R27 ;  /* 0xfffffff026187824 */ /* 0x000fe200078e021b */
[----:B------:R-:W-:-:S03]  /*09c0*/  LOP3.LUT R39, R27, 0x3, RZ, 0xc0, !PT ;  /* 0x000000031b277812 */ /* 0x000fc600078ec0ff */
[----:B------:R-:W-:Y:S01]  /*09d0*/  VIADD R31, R25, 0xffffffff ;  /* 0xffffffff191f7836 */ /* 0x000fe20000000000 */
[----:B------:R-:W-:Y:S01]  /*09e0*/  IADD3 R30, PT, PT, R24, -0x1, RZ ;  /* 0xffffffff181e7810 */ /* 0x000fe20007ffe0ff */
[----:B------:R-:W-:Y:S06]  /*09f0*/  @P3 BRA `(.L_x_365) ;  /* 0x0000000400743947 */ /* 0x000fec0003800000 */
[----:B------:R-:W-:Y:S01]  /*0a00*/  ISETP.GE.U32.AND P3, PT, R30, 0x7, PT ;  /* 0x000000071e00780c */ /* 0x000fe20003f66070 */
[----:B------:R-:W-:Y:S01]  /*0a10*/  IMAD.U32 R26, RZ, RZ, UR4 ;  /* 0x00000004ff1a7e24 */ /* 0x000fe2000f8e00ff */
[----:B------:R-:W-:-:S11]  /*0a20*/  ISETP.NE.AND P5, PT, R25, RZ, PT ;  /* 0x000000ff1900720c */ /* 0x000fd60003fa5270 */
[----:B------:R-:W-:Y:S05]  /*0a30*/  @!P3 BRA `(.L_x_366) ;  /* 0x0000000000b4b947 */ /* 0x000fea0003800000 */
[----:B------:R-:W0:Y:S01]  /*0a40*/  S2UR UR6, SR_CgaCtaId ;  /* 0x00000000000679c3 */ /* 0x000e220000008800 */
[----:B------:R-:W-:Y:S01]  /*0a50*/  UMOV UR5, 0x400 ;  /* 0x0000040000057882 */ /* 0x000fe20000000000 */
[----:B------:R-:W-:Y:S01]  /*0a60*/  LOP3.LUT R40, R37, 0xffff, RZ, 0xc0, !PT ;  /* 0x0000ffff25287812 */ /* 0x000fe200078ec0ff */
[----:B------:R-:W-:Y:S01]  /*0a70*/  UIADD3 UR7, UPT, UPT, UR5, 0x2000, URZ ;  /* 0x0000200005077890 */ /* 0x000fe2000fffe0ff */
[----:B------:R-:W-:Y:S01]  /*0a80*/  LEA R28, R38, R25, 0x4 ;  /* 0x00000019261c7211 */ /* 0x000fe200078e20ff */
[----:B------:R-:W-:-:S03]  /*0a90*/  IMAD.U32 R26, RZ, RZ, UR4 ;  /* 0x00000004ff1a7e24 */ /* 0x000fc6000f8e00ff */
[----:B------:R-:W-:Y:S01]  /*0aa0*/  IADD3 R28, PT, PT, -R27, R28, RZ ;  /* 0x0000001c1b1c7210 */ /* 0x000fe20007ffe1ff */
[----:B0-----:R-:W-:Y:S02]  /*0ab0*/  ULEA UR5, UR6, UR5, 0x18 ;  /* 0x0000000506057291 */ /* 0x001fe4000f8ec0ff */
[----:B------:R-:W-:-:S04]  /*0ac0*/  ULEA UR7, UR6, UR7, 0x18 ;  /* 0x0000000706077291 */ /* 0x000fc8000f8ec0ff */
[----:B------:R-:W-:Y:S02]  /*0ad0*/  LEA R35, R2, UR5, 0x2 ;  /* 0x0000000502237c11 */ /* 0x000fe4000f8e10ff */
[----:B------:R-:W-:-:S03]  /*0ae0*/  LEA R36, R0, UR7, 0x2 ;  /* 0x0000000700247c11 */ /* 0x000fc6000f8e10ff */
[C---:B------:R-:W-:Y:S01]  /*0af0*/  IMAD R29, R40.reuse, 0x400, R35 ;  /* 0x00000400281d7824 */ /* 0x040fe200078e0223 */
[----:B------:R-:W-:-:S03]  /*0b00*/  LEA R40, R40, R36, 0xa ;  /* 0x0000002428287211 */ /* 0x000fc600078e50ff */
[----:B------:R-:W-:Y:S01]  /*0b10*/  VIADD R29, R29, 0x100 ;  /* 0x000001001d1d7836 */ /* 0x000fe20000000000 */
[----:B------:R-:W-:-:S07]  /*0b20*/  IADD3 R40, PT, PT, R40, 0x100, RZ ;  /* 0x0000010028287810 */ /* 0x000fce0007ffe0ff */
.L_x_367:
        /* <DEDUP_REMOVED lines=9> */
[----:B------:R-:W-:Y:S04]  /*0bc0*/  LDS R48, [R29+0x40] ;  /* 0x000040001d307984 */ /* 0x000fe80000000800 */
[----:B------:R-:W-:Y:S04]  /*0bd0*/  LDS R47, [R40+0x40] ;  /* 0x00004000282f7984 */ /* 0x000fe80000000800 */
[----:B------:R-:W-:Y:S04]  /*0be0*/  LDS R50, [R29+0x80] ;  /* 0x000080001d327984 */ /* 0x000fe80000000800 */
[----:B------:R-:W-:Y:S01]  /*0bf0*/  LDS R49, [R40+0x80] ;  /* 0x0000800028317984 */ /* 0x000fe20000000800 */
[----:B0-----:R-:W-:-:S03]  /*0c00*/  FFMA R42, R41, R42, R34 ;  /* 0x0000002a292a7223 */ /* 0x001fc60000000022 */
[----:B------:R-:W-:Y:S04]  /*0c10*/  LDS R41, [R29+-0x40] ;  /* 0xffffc0001d297984 */ /* 0x000fe80000000800 */
[----:B------:R-:W0:Y:S01]  /*0c20*/  LDS R34, [R40+-0x40] ;  /* 0xffffc00028227984 */ /* 0x000e220000000800 */
[----:B-1----:R-:W-:-:S03]  /*0c30*/  FFMA R44, R43, R44, R42 ;  /* 0x0000002c2b2c7223 */ /* 0x002fc6000000002a */
[----:B------:R-:W-:Y:S04]  /*0c40*/  LDS R42, [R29] ;  /* 0x000000001d2a7984 */ /* 0x000fe80000000800 */
[----:B------:R-:W1:Y:S01]  /*0c50*/  LDS R43, [R40] ;  /* 0x00000000282b7984 */ /* 0x000e620000000800 */
[----:B--2---:R-:W-:-:S03]  /*0c60*/  FFMA R46, R45, R46, R44 ;  /* 0x0000002e2d2e7223 */ /* 0x004fc6000000002c */
[----:B------:R2:W-:Y:S04]  /*0c70*/  LDS R44, [R29+0xc0] ;  /* 0x0000c0001d2c7984 */ /* 0x0005e80000000800 */
[----:B------:R3:W4:Y:S01]  /*0c80*/  LDS R45, [R40+0xc0] ;  /* 0x0000c000282d7984 */ /* 0x0007220000000800 */
[----:B--2---:R-:W-:Y:S01]  /*0c90*/  VIADD R29, R29, 0x200 ;  /* 0x000002001d1d7836 */ /* 0x004fe20000000000 */
[----:B---3--:R-:W-:Y:S01]  /*0ca0*/  IADD3 R40, PT, PT, R40, 0x200, RZ ;  /* 0x0000020028287810 */ /* 0x008fe20007ffe0ff */
[----:B0-----:R-:W-:-:S04]  /*0cb0*/  FFMA R41, R41, R34, R46 ;  /* 0x0000002229297223 */ /* 0x001fc8000000002e */
[----:B-1----:R-:W-:-:S04]  /*0cc0*/  FFMA R41, R42, R43, R41 ;  /* 0x0000002b2a297223 */ /* 0x002fc80000000029 */
[----:B------:R-:W-:-:S04]  /*0cd0*/  FFMA R41, R48, R47, R41 ;  /* 0x0000002f30297223 */ /* 0x000fc80000000029 */
[----:B------:R-:W-:-:S04]  /*0ce0*/  FFMA R41, R50, R49, R41 ;  /* 0x0000003132297223 */ /* 0x000fc80000000029 */
[----:B----4-:R-:W-:Y:S01]  /*0cf0*/  FFMA R34, R44, R45, R41 ;  /* 0x0000002d2c227223 */ /* 0x010fe20000000029 */
[----:B------:R-:W-:Y:S06]  /*0d00*/  @P3 BRA `(.L_x_367) ;  /* 0xfffffffc00883947 */ /* 0x000fec000383ffff */
.L_x_366:
[----:B------:R-:W-:Y:S05]  /*0d10*/  @!P5 BRA `(.L_x_365) ;  /* 0x0000000000acd947 */ /* 0x000fea0003800000 */
[----:B------:R-:W-:Y:S02]  /*0d20*/  ISETP.GE.U32.AND P3, PT, R31, 0x3, PT ;  /* 0x000000031f00780c */ /* 0x000fe40003f66070 */
[----:B------:R-:W-:Y:S02]  /*0d30*/  LOP3.LUT R28, R37, 0xffff, RZ, 0xc0, !PT ;  /* 0x0000ffff251c7812 */ /* 0x000fe400078ec0ff */
[----:B------:R-:W-:-:S03]  /*0d40*/  ISETP.NE.AND P5, PT, R39, RZ, PT ;  /* 0x000000ff2700720c */ /* 0x000fc60003fa5270 */
[C---:B------:R-:W-:Y:S01]  /*0d50*/  IMAD R29, R28.reuse, 0x400, R35 ;  /* 0x000004001c1d7824 */ /* 0x040fe200078e0223 */
[----:B------:R-:W-:-:S05]  /*0d60*/  LEA R28, R28, R36, 0xa ;  /* 0x000000241c1c7211 */ /* 0x000fca00078e50ff */
[----:B------:R-:W-:Y:S05]  /*0d70*/  @!P3 BRA `(.L_x_368) ;  /* 0x000000000040b947 */ /* 0x000fea0003800000 */
[C---:B------:R-:W-:Y:S01]  /*0d80*/  VIADD R40, R26.reuse, -UR4 ;  /* 0x800000041a287c36 */ /* 0x040fe20008000000 */
[----:B------:R-:W-:-:S04]  /*0d90*/  IADD3 R26, PT, PT, R26, 0x4, RZ ;  /* 0x000000041a1a7810 */ /* 0x000fc80007ffe0ff */
        /* <DEDUP_REMOVED lines=14> */
.L_x_368:
        /* <DEDUP_REMOVED lines=15> */
.L_x_369:
[----:B------:R-:W-:-:S05]  /*0f70*/  @!P5 VIADD R26, R26, -UR4 ;  /* 0x800000041a1adc36 */ /* 0x000fca0008000000 */
[C---:B------:R-:W-:Y:S01]  /*0f80*/  @!P5 LEA R29, R26.reuse, R29, 0x6 ;  /* 0x0000001d1a1dd211 */ /* 0x040fe200078e30ff */
[----:B------:R-:W-:-:S05]  /*0f90*/  @!P5 IMAD R26, R26, 0x40, R28 ;  /* 0x000000401a1ad824 */ /* 0x000fca00078e021c */
[----:B------:R-:W-:Y:S04]  /*0fa0*/  @!P5 LDS R29, [R29] ;  /* 0x000000001d1dd984 */ /* 0x000fe80000000800 */
[----:B------:R-:W0:Y:S02]  /*0fb0*/  @!P5 LDS R26, [R26] ;  /* 0x000000001a1ad984 */ /* 0x000e240000000800 */
[----:B0-----:R-:W-:-:S07]  /*0fc0*/  @!P5 FFMA R34, R29, R26, R34 ;  /* 0x0000001a1d22d223 */ /* 0x001fce0000000022 */
.L_x_365:
[----:B------:R-:W-:Y:S05]  /*0fd0*/  BSYNC.RECONVERGENT B0 ;  /* 0x0000000000007941 */ /* 0x000fea0003800200 */
.L_x_364:
[----:B------:R-:W-:Y:S01]  /*0fe0*/  ISETP.GE.U32.OR P3, PT, R6, UR13, P2 ;  /* 0x0000000d06007c0c */ /* 0x000fe20009766470 */
[----:B------:R-:W-:-:S12]  /*0ff0*/  BSSY.RECONVERGENT B0, `(.L_x_370) ;  /* 0x0000059000007945 */ /* 0x000fd80003800200 */
[----:B------:R-:W-:Y:S05]  /*1000*/  @P3 BRA `(.L_x_371) ;  /* 0x00000004005c3947 */ /* 0x000fea0003800000 */
[----:B------:R-:W0:Y:S01]  /*1010*/  S2UR UR6, SR_CgaCtaId ;  /* 0x00000000000679c3 */ /* 0x000e220000008800 */
[----:B------:R-:W-:Y:S01]  /*1020*/  UMOV UR5, 0x400 ;  /* 0x0000040000057882 */ /* 0x000fe20000000000 */
[----:B------:R-:W-:Y:S01]  /*1030*/  ISETP.GE.U32.AND P3, PT, R30, 0x7, PT ;  /* 0x000000071e00780c */ /* 0x000fe20003f66070 */
[----:B------:R-:W-:Y:S01]  /*1040*/  UIADD3 UR5, UPT, UPT, UR5, 0x2800, URZ ;  /* 0x0000280005057890 */ /* 0x000fe2000fffe0ff */
[----:B------:R-:W-:Y:S02]  /*1050*/  LOP3.LUT R29, R37, 0xffff, RZ, 0xc0, !PT ;  /* 0x0000ffff251d7812 */ /* 0x000fe400078ec0ff */
[----:B------:R-:W-:Y:S02]  /*1060*/  ISETP.NE.AND P5, PT, R25, RZ, PT ;  /* 0x000000ff1900720c */ /* 0x000fe40003fa5270 */
[----:B------:R-:W-:Y:S01]  /*1070*/  MOV R26, UR4 ;  /* 0x00000004001a7c02 */ /* 0x000fe20008000f00 */
[----:B0-----:R-:W-:-:S06]  /*1080*/  ULEA UR5, UR6, UR5, 0x18 ;  /* 0x0000000506057291 */ /* 0x001fcc000f8ec0ff */
[----:B------:R-:W-:-:S05]  /*1090*/  LEA R28, R0, UR5, 0x2 ;  /* 0x00000005001c7c11 */ /* 0x000fca000f8e10ff */
[C---:B------:R-:W-:Y:S01]  /*10a0*/  IMAD R28, R29.reuse, 0x400, R28 ;  /* 0x000004001d1c7824 */ /* 0x040fe200078e021c */
[----:B------:R-:W-:Y:S01]  /*10b0*/  LEA R29, R29, R35, 0xa ;  /* 0x000000231d1d7211 */ /* 0x000fe200078e50ff */
[----:B------:R-:W-:Y:S06]  /*10c0*/  @!P3 BRA `(.L_x_372) ;  /* 0x000000000088b947 */ /* 0x000fec0003800000 */
[----:B------:R-:W-:Y:S01]  /*10d0*/  IMAD.U32 R26, RZ, RZ, UR4 ;  /* 0x00000004ff1a7e24 */ /* 0x000fe2000f8e00ff */
[----:B------:R-:W-:Y:S01]  /*10e0*/  IADD3 R50, PT, PT, -R25, R24, RZ ;  /* 0x0000001819327210 */ /* 0x000fe20007ffe1ff */
[----:B------:R-:W-:-:S06]  /*10f0*/  UMOV UR5, URZ ;  /* 0x000000ff00057c82 */ /* 0x000fcc0008000000 */
.L_x_373:
        /* <DEDUP_REMOVED lines=16> */
[----:B------:R-:W-:Y:S01]  /*1200*/  LDS R45, [R41+0x100] ;  /* 0x00010000292d7984 */ /* 0x000fe20000000800 */
[----:B-1----:R-:W-:-:S03]  /*1210*/  FFMA R48, R47, R46, R44 ;  /* 0x0000002e2f307223 */ /* 0x002fc6000000002c */
[----:B------:R-:W0:Y:S04]  /*1220*/  LDS R44, [R40+0xc0] ;  /* 0x0000c000282c7984 */ /* 0x000e280000000800 */
[----:B------:R-:W1:Y:S01]  /*1230*/  LDS R46, [R40+0x100] ;  /* 0x00010000282e7984 */ /* 0x000e620000000800 */
[----:B--2---:R-:W-:-:S03]  /*1240*/  FFMA R51, R43, R42, R48 ;  /* 0x0000002a2b337223 */ /* 0x004fc60000000030 */
[----:B------:R-:W-:Y:S04]  /*1250*/  LDS R47, [R41+0x140] ;  /* 0x00014000292f7984 */ /* 0x000fe80000000800 */
        /* <DEDUP_REMOVED lines=9> */
.L_x_372:
[----:B------:R-:W-:Y:S05]  /*12f0*/  @!P5 BRA `(.L_x_371) ;  /* 0x0000000000a0d947 */ /* 0x000fea0003800000 */
[----:B------:R-:W-:Y:S02]  /*1300*/  ISETP.GE.U32.AND P3, PT, R31, 0x3, PT ;  /* 0x000000031f00780c */ /* 0x000fe40003f66070 */
[----:B------:R-:W-:-:S11]  /*1310*/  ISETP.NE.AND P5, PT, R39, RZ, PT ;  /* 0x000000ff2700720c */ /* 0x000fd60003fa5270 */
[----:B------:R-:W-:Y:S05]  /*1320*/  @!P3 BRA `(.L_x_374) ;  /* 0x000000000040b947 */ /* 0x000fea0003800000 */
        /* <DEDUP_REMOVED lines=16> */
.L_x_374:
        /* <DEDUP_REMOVED lines=15> */
.L_x_375:
[----:B------:R-:W-:-:S04]  /*1520*/  @!P5 VIADD R26, R26, -UR4 ;  /* 0x800000041a1adc36 */ /* 0x000fc80008000000 */
[C---:B------:R-:W-:Y:S01]  /*1530*/  @!P5 IMAD R28, R26.reuse, 0x40, R28 ;  /* 0x000000401a1cd824 */ /* 0x040fe200078e021c */
[----:B------:R-:W-:-:S05]  /*1540*/  @!P5 LEA R29, R26, R29, 0x6 ;  /* 0x0000001d1a1dd211 */ /* 0x000fca00078e30ff */
[----:B------:R-:W-:Y:S04]  /*1550*/  @!P5 LDS R26, [R29] ;  /* 0x000000001d1ad984 */ /* 0x000fe80000000800 */
[----:B------:R-:W0:Y:S02]  /*1560*/  @!P5 LDS R28, [R28] ;  /* 0x000000001c1cd984 */ /* 0x000e240000000800 */
[----:B0-----:R-:W-:-:S07]  /*1570*/  @!P5 FFMA R33, R26, R28, R33 ;  /* 0x0000001c1a21d223 */ /* 0x001fce0000000021 */
.L_x_371:
[----:B------:R-:W-:Y:S05]  /*1580*/  BSYNC.RECONVERGENT B0 ;  /* 0x0000000000007941 */ /* 0x000fea0003800200 */
.L_x_370:
        /* <DEDUP_REMOVED lines=18> */
.L_x_379:
        /* <DEDUP_REMOVED lines=31> */
.L_x_378:
[----:B------:R-:W-:Y:S05]  /*18a0*/  @!P5 BRA `(.L_x_377) ;  /* 0x0000000000a0d947 */ /* 0x000fea0003800000 */
[----:B------:R-:W-:Y:S02]  /*18b0*/  ISETP.GE.U32.AND P3, PT, R31, 0x3, PT ;  /* 0x000000031f00780c */ /* 0x000fe40003f66070 */
[----:B------:R-:W-:-:S11]  /*18c0*/  ISETP.NE.AND P5, PT, R39, RZ, PT ;  /* 0x000000ff2700720c */ /* 0x000fd60003fa5270 */
        /* <DEDUP_REMOVED lines=17> */
.L_x_380:
        /* <DEDUP_REMOVED lines=15> */
.L_x_381:
[----:B------:R-:W-:-:S05]  /*1ad0*/  @!P5 VIADD R26, R26, -UR4 ;  /* 0x800000041a1adc36 */ /* 0x000fca0008000000 */
[C---:B------:R-:W-:Y:S01]  /*1ae0*/  @!P5 LEA R29, R26.reuse, R29, 0x6 ;  /* 0x0000001d1a1dd211 */ /* 0x040fe200078e30ff */
[----:B------:R-:W-:-:S05]  /*1af0*/  @!P5 IMAD R26, R26, 0x40, R28 ;  /* 0x000000401a1ad824 */ /* 0x000fca00078e021c */
[----:B------:R-:W-:Y:S04]  /*1b00*/  @!P5 LDS R29, [R29] ;  /* 0x000000001d1dd984 */ /* 0x000fe80000000800 */
[----:B------:R-:W0:Y:S02]  /*1b10*/  @!P5 LDS R26, [R26] ;  /* 0x000000001a1ad984 */ /* 0x000e240000000800 */
[----:B0-----:R-:W-:-:S07]  /*1b20*/  @!P5 FFMA R32, R29, R26, R32 ;  /* 0x0000001a1d20d223 */ /* 0x001fce0000000020 */
.L_x_377:
[----:B------:R-:W-:Y:S05]  /*1b30*/  BSYNC.RECONVERGENT B0 ;  /* 0x0000000000007941 */ /* 0x000fea0003800200 */
.L_x_376:
        /* <DEDUP_REMOVED lines=18> */
.L_x_385:
        /* <DEDUP_REMOVED lines=31> */
.L_x_384:
        /* <DEDUP_REMOVED lines=20> */
.L_x_386:
        /* <DEDUP_REMOVED lines=15> */
.L_x_387:
[----:B------:R-:W-:-:S04]  /*2080*/  @!P3 VIADD R26, R26, -UR4 ;  /* 0x800000041a1abc36 */ /* 0x000fc80008000000 */
[C---:B------:R-:W-:Y:S01]  /*2090*/  @!P3 IMAD R28, R26.reuse, 0x40, R28 ;  /* 0x000000401a1cb824 */ /* 0x040fe200078e021c */
[----:B------:R-:W-:-:S05]  /*20a0*/  @!P3 LEA R29, R26, R29, 0x6 ;  /* 0x0000001d1a1db211 */ /* 0x000fca00078e30ff */
[----:B------:R-:W-:Y:S04]  /*20b0*/  @!P3 LDS R26, [R29] ;  /* 0x000000001d1ab984 */ /* 0x000fe80000000800 */
[----:B------:R-:W0:Y:S02]  /*20c0*/  @!P3 LDS R28, [R28] ;  /* 0x000000001c1cb984 */ /* 0x000e240000000800 */
[----:B0-----:R-:W-:-:S07]  /*20d0*/  @!P3 FFMA R23, R26, R28, R23 ;  /* 0x0000001c1a17b223 */ /* 0x001fce0000000017 */
.L_x_383:
[----:B------:R-:W-:Y:S05]  /*20e0*/  BSYNC.RECONVERGENT B0 ;  /* 0x0000000000007941 */ /* 0x000fea0003800200 */
.L_x_382:
[----:B------:R-:W-:Y:S01]  /*20f0*/  ISETP.GE.U32.AND P2, PT, R5, UR12, PT ;  /* 0x0000000c05007c0c */ /* 0x000fe2000bf46070 */
[----:B------:R-:W-:Y:S03]  /*2100*/  BSSY.RECONVERGENT B0, `(.L_x_388) ;  /* 0x000005a000007945 */ /* 0x000fe60003800200 */
[----:B------:R-:W-:-:S13]  /*2110*/  ISETP.GE.U32.OR P2, PT, R4, UR13, P2 ;  /* 0x0000000d04007c0c */ /* 0x000fda0009746470 */
        /* <DEDUP_REMOVED lines=16> */
.L_x_391:
        /* <DEDUP_REMOVED lines=31> */
.L_x_390:
        /* <DEDUP_REMOVED lines=20> */
.L_x_392:
        /* <DEDUP_REMOVED lines=15> */
.L_x_393:
[----:B------:R-:W-:-:S05]  /*2640*/  @!P3 VIADD R26, R26, -UR4 ;  /* 0x800000041a1abc36 */ /* 0x000fca0008000000 */
[C---:B------:R-:W-:Y:S01]  /*2650*/  @!P3 LEA R28, R26.reuse, R28, 0x6 ;  /* 0x0000001c1a1cb211 */ /* 0x040fe200078e30ff */
[----:B------:R-:W-:-:S04]  /*2660*/  @!P3 IMAD R26, R26, 0x40, R29 ;  /* 0x000000401a1ab824 */ /* 0x000fc800078e021d */
[----:B------:R-:W-:Y:S04]  /*2670*/  @!P3 LDS R29, [R28] ;  /* 0x000000001c1db984 */ /* 0x000fe80000000800 */
[----:B------:R-:W0:Y:S02]  /*2680*/  @!P3 LDS R26, [R26] ;  /* 0x000000001a1ab984 */ /* 0x000e240000000800 */
[----:B0-----:R-:W-:-:S07]  /*2690*/  @!P3 FFMA R22, R29, R26, R22 ;  /* 0x0000001a1d16b223 */ /* 0x001fce0000000016 */
.L_x_389:
[----:B------:R-:W-:Y:S05]  /*26a0*/  BSYNC.RECONVERGENT B0 ;  /* 0x0000000000007941 */ /* 0x000fea0003800200 */
.L_x_388:
        /* <DEDUP_REMOVED lines=8> */
[----:B------:R-:W-:Y:S01]  /*2730*/  LOP3.LUT R29, R37, 0xffff, RZ, 0xc0, !PT ;  /* 0x0000ffff251d7812 */ /* 0x000fe200078ec0ff */
[----:B------:R-:W-:Y:S01]  /*2740*/  UIADD3 UR5, UPT, UPT, UR5, 0x2800, URZ ;  /* 0x0000280005057890 */ /* 0x000fe2000fffe0ff */
[----:B------:R-:W-:Y:S01]  /*2750*/  ISETP.NE.AND P5, PT, R25, RZ, PT ;  /* 0x000000ff1900720c */ /* 0x000fe20003fa5270 */
[----:B0-----:R-:W-:Y:S02]  /*2760*/  ULEA UR6, UR7, UR6, 0x18 ;  /* 0x0000000607067291 */ /* 0x001fe4000f8ec0ff */
[----:B------:R-:W-:-:S04]  /*2770*/  ULEA UR5, UR7, UR5, 0x18 ;  /* 0x0000000507057291 */ /* 0x000fc8000f8ec0ff */
[----:B------:R-:W-:Y:S02]  /*2780*/  LEA R28, R2, UR6, 0x2 ;  /* 0x00000006021c7c11 */ /* 0x000fe4000f8e10ff */
[----:B------:R-:W-:Y:S02]  /*2790*/  LEA R26, R0, UR5, 0x2 ;  /* 0x00000005001a7c11 */ /* 0x000fe4000f8e10ff */
[----:B------:R-:W-:-:S03]  /*27a0*/  LEA R28, R29, R28, 0xa ;  /* 0x0000001c1d1c7211 */ /* 0x000fc600078e50ff */
[----:B------:R-:W-:Y:S01]  /*27b0*/  IMAD R29, R29, 0x400, R26 ;  /* 0x000004001d1d7824 */ /* 0x000fe200078e021a */
[----:B------:R-:W-:Y:S01]  /*27c0*/  MOV R26, UR4 ;  /* 0x00000004001a7c02 */ /* 0x000fe20008000f00 */
[----:B------:R-:W-:Y:S06]  /*27d0*/  @!P2 BRA `(.L_x_396) ;  /* 0x000000000088a947 */ /* 0x000fec0003800000 */
[----:B------:R-:W-:Y:S01]  /*27e0*/  IMAD.U32 R26, RZ, RZ, UR4 ;  /* 0x00000004ff1a7e24 */ /* 0x000fe2000f8e00ff */
[----:B------:R-:W-:Y:S01]  /*27f0*/  IADD3 R50, PT, PT, -R25, R24, RZ ;  /* 0x0000001819327210 */ /* 0x000fe20007ffe1ff */
[----:B------:R-:W-:-:S06]  /*2800*/  UMOV UR5, URZ ;  /* 0x000000ff00057c82 */ /* 0x000fcc0008000000 */
.L_x_397:
        /* <DEDUP_REMOVED lines=31> */
.L_x_396:
        /* <DEDUP_REMOVED lines=20> */
.L_x_398:
        /* <DEDUP_REMOVED lines=15> */
.L_x_399:
[----:B------:R-:W-:-:S05]  /*2c30*/  @!P5 VIADD R26, R26, -UR4 ;  /* 0x800000041a1adc36 */ /* 0x000fca0008000000 */
[C---:B------:R-:W-:Y:S01]  /*2c40*/  @!P5 LEA R28, R26.reuse, R28, 0x6 ;  /* 0x0000001c1a1cd211 */ /* 0x040fe200078e30ff */
[----:B------:R-:W-:-:S05]  /*2c50*/  @!P5 IMAD R26, R26, 0x40, R29 ;  /* 0x000000401a1ad824 */ /* 0x000fca00078e021d */
[----:B------:R-:W-:Y:S04]  /*2c60*/  @!P5 LDS R28, [R28] ;  /* 0x000000001c1cd984 */ /* 0x000fe80000000800 */
[----:B------:R-:W0:Y:S02]  /*2c70*/  @!P5 LDS R26, [R26] ;  /* 0x000000001a1ad984 */ /* 0x000e240000000800 */
[----:B0-----:R-:W-:-:S07]  /*2c80*/  @!P5 FFMA R21, R28, R26, R21 ;  /* 0x0000001a1c15d223 */ /* 0x001fce0000000015 */
.L_x_395:
[----:B------:R-:W-:Y:S05]  /*2c90*/  BSYNC.RECONVERGENT B0 ;  /* 0x0000000000007941 */ /* 0x000fea0003800200 */
.L_x_394:
        /* <DEDUP_REMOVED lines=10> */
[----:B------:R-:W-:-:S03]  /*2d40*/  ISETP.NE.AND P5, PT, R25, RZ, PT ;  /* 0x000000ff1900720c */ /* 0x000fc60003fa5270 */
[----:B0-----:R-:W-:Y:S02]  /*2d50*/  ULEA UR5, UR7, UR5, 0x18 ;  /* 0x0000000507057291 */ /* 0x001fe4000f8ec0ff */
[----:B------:R-:W-:-:S04]  /*2d60*/  ULEA UR6, UR7, UR6, 0x18 ;  /* 0x0000000607067291 */ /* 0x000fc8000f8ec0ff */
[----:B------:R-:W-:Y:S02]  /*2d70*/  LEA R28, R0, UR5, 0x2 ;  /* 0x00000005001c7c11 */ /* 0x000fe4000f8e10ff */
[----:B------:R-:W-:-:S03]  /*2d80*/  LEA R26, R2, UR6, 0x2 ;  /* 0x00000006021a7c11 */ /* 0x000fc6000f8e10ff */
[C---:B------:R-:W-:Y:S01]  /*2d90*/  IMAD R28, R29.reuse, 0x400, R28 ;  /* 0x000004001d1c7824 */ /* 0x040fe200078e021c */
[----:B------:R-:W-:Y:S02]  /*2da0*/  LEA R26, R29, R26, 0xa ;  /* 0x0000001a1d1a7211 */ /* 0x000fe400078e50ff */
[----:B------:R-:W-:Y:S01]  /*2db0*/  MOV R29, UR4 ;  /* 0x00000004001d7c02 */ /* 0x000fe20008000f00 */
[----:B------:R-:W-:Y:S06]  /*2dc0*/  @!P6 BRA `(.L_x_402) ;  /* 0x000000000088e947 */ /* 0x000fec0003800000 */
[----:B------:R-:W-:Y:S01]  /*2dd0*/  IMAD.U32 R29, RZ, RZ, UR4 ;  /* 0x00000004ff1d7e24 */ /* 0x000fe2000f8e00ff */
[----:B------:R-:W-:Y:S01]  /*2de0*/  IADD3 R47, PT, PT, -R25, R24, RZ ;  /* 0x00000018192f7210 */ /* 0x000fe20007ffe1ff */
[----:B------:R-:W-:-:S06]  /*2df0*/  UMOV UR5, URZ ;  /* 0x000000ff00057c82 */ /* 0x000fcc0008000000 */
.L_x_403:
        /* <DEDUP_REMOVED lines=24> */
[----:B------:R-:W3:Y:S01]  /*2f80*/  LDS R44, [R40+0x1c0] ;  /* 0x0001c000282c7984 */ /* 0x000ee20000000800 */
[----:B0-----:R-:W-:-:S04]  /*2f90*/  FFMA R41, R41, R20, R48 ;  /* 0x0000001429297223 */ /* 0x001fc80000000030 */
[----:B-1----:R-:W-:-:S04]  /*2fa0*/  FFMA R41, R42, R43, R41 ;  /* 0x0000002b2a297223 */ /* 0x002fc80000000029 */
[----:B------:R-:W-:-:S04]  /*2fb0*/  FFMA R50, R50, R49, R41 ;  /* 0x0000003132327223 */ /* 0x000fc80000000029 */
[----:B--2---:R-:W-:-:S04]  /*2fc0*/  FFMA R45, R45, R46, R50 ;  /* 0x0000002e2d2d7223 */ /* 0x004fc80000000032 */
[----:B---3--:R-:W-:Y:S01]  /*2fd0*/  FFMA R20, R44, R51, R45 ;  /* 0x000000332c147223 */ /* 0x008fe2000000002d */
[----:B------:R-:W-:Y:S06]  /*2fe0*/  @P6 BRA `(.L_x_403) ;  /* 0xfffffffc00846947 */ /* 0x000fec000383ffff */
.L_x_402:
        /* <DEDUP_REMOVED lines=20> */
.L_x_404:
        /* <DEDUP_REMOVED lines=15> */
.L_x_405:
[----:B------:R-:W-:-:S04]  /*3220*/  @!P6 VIADD R29, R29, -UR4 ;  /* 0x800000041d1dec36 */ /* 0x000fc80008000000 */
[C---:B------:R-:W-:Y:S01]  /*3230*/  @!P6 IMAD R28, R29.reuse, 0x40, R28 ;  /* 0x000000401d1ce824 */ /* 0x040fe200078e021c */
[----:B------:R-:W-:-:S05]  /*3240*/  @!P6 LEA R26, R29, R26, 0x6 ;  /* 0x0000001a1d1ae211 */ /* 0x000fca00078e30ff */
[----:B------:R-:W-:Y:S04]  /*3250*/  @!P6 LDS R29, [R26] ;  /* 0x000000001a1de984 */ /* 0x000fe80000000800 */
[----:B------:R-:W0:Y:S02]  /*3260*/  @!P6 LDS R28, [R28] ;  /* 0x000000001c1ce984 */ /* 0x000e240000000800 */
[----:B0-----:R-:W-:-:S07]  /*3270*/  @!P6 FFMA R20, R29, R28, R20 ;  /* 0x0000001c1d14e223 */ /* 0x001fce0000000014 */
.L_x_401:
[----:B------:R-:W-:Y:S05]  /*3280*/  BSYNC.RECONVERGENT B0 ;  /* 0x0000000000007941 */ /* 0x000fea0003800200 */
.L_x_400:
[----:B------:R-:W-:Y:S04]  /*3290*/  BSSY.RECONVERGENT B0, `(.L_x_406) ;  /* 0x000005c000007945 */ /* 0x000fe80003800200 */
[----:B------:R-:W-:Y:S05]  /*32a0*/  @!P4 BRA `(.L_x_407) ;  /* 0x000000040068c947 */ /* 0x000fea0003800000 */
        /* <DEDUP_REMOVED lines=18> */
.L_x_409:
        /* <DEDUP_REMOVED lines=31> */
.L_x_408:
        /* <DEDUP_REMOVED lines=20> */
.L_x_410:
        /* <DEDUP_REMOVED lines=15> */
.L_x_411:
[----:B------:R-:W-:-:S04]  /*37f0*/  @!P6 VIADD R29, R29, -UR4 ;  /* 0x800000041d1dec36 */ /* 0x000fc80008000000 */
[C---:B------:R-:W-:Y:S01]  /*3800*/  @!P6 IMAD R28, R29.reuse, 0x40, R28 ;  /* 0x000000401d1ce824 */ /* 0x040fe200078e021c */
[----:B------:R-:W-:-:S05]  /*3810*/  @!P6 LEA R26, R29, R26, 0x6 ;  /* 0x0000001a1d1ae211 */ /* 0x000fca00078e30ff */
[----:B------:R-:W-:Y:S04]  /*3820*/  @!P6 LDS R28, [R28] ;  /* 0x000000001c1ce984 */ /* 0x000fe80000000800 */
[----:B------:R-:W0:Y:S02]  /*3830*/  @!P6 LDS R26, [R26] ;  /* 0x000000001a1ae984 */ /* 0x000e240000000800 */
[----:B0-----:R-:W-:-:S07]  /*3840*/  @!P6 FFMA R19, R26, R28, R19 ;  /* 0x0000001c1a13e223 */ /* 0x001fce0000000013 */
.L_x_407:
[----:B------:R-:W-:Y:S05]  /*3850*/  BSYNC.RECONVERGENT B0 ;  /* 0x0000000000007941 */ /* 0x000fea0003800200 */
.L_x_406:
[----:B------:R-:W-:Y:S04]  /*3860*/  BSSY.RECONVERGENT B0, `(.L_x_412) ;  /* 0x0000059000007945 */ /* 0x000fe80003800200 */
[----:B------:R-:W-:Y:S05]  /*3870*/  @!P1 BRA `(.L_x_413) ;  /* 0x00000004005c9947 */ /* 0x000fea0003800000 */
        /* <DEDUP_REMOVED lines=15> */
.L_x_415:
        /* <DEDUP_REMOVED lines=31> */
.L_x_414:
        /* <DEDUP_REMOVED lines=20> */
.L_x_416:
        /* <DEDUP_REMOVED lines=15> */
.L_x_417:
[----:B------:R-:W-:-:S05]  /*3d90*/  @!P6 VIADD R26, R26, -UR4 ;  /* 0x800000041a1aec36 */ /* 0x000fca0008000000 */
[C---:B------:R-:W-:Y:S01]  /*3da0*/  @!P6 LEA R28, R26.reuse, R28, 0x6 ;  /* 0x0000001c1a1ce211 */ /* 0x040fe200078e30ff */
[----:B------:R-:W-:-:S04]  /*3db0*/  @!P6 IMAD R26, R26, 0x40, R29 ;  /* 0x000000401a1ae824 */ /* 0x000fc800078e021d */
[----:B------:R-:W-:Y:S04]  /*3dc0*/  @!P6 LDS R29, [R28] ;  /* 0x000000001c1de984 */ /* 0x000fe80000000800 */
[----:B------:R-:W0:Y:S02]  /*3dd0*/  @!P6 LDS R26, [R26] ;  /* 0x000000001a1ae984 */ /* 0x000e240000000800 */
[----:B0-----:R-:W-:-:S07]  /*3de0*/  @!P6 FFMA R18, R29, R26, R18 ;  /* 0x0000001a1d12e223 */ /* 0x001fce0000000012 */
.L_x_413:
[----:B------:R-:W-:Y:S05]  /*3df0*/  BSYNC.RECONVERGENT B0 ;  /* 0x0000000000007941 */ /* 0x000fea0003800200 */
.L_x_412:
[C---:B------:R-:W-:Y:S01]  /*3e00*/  ISETP.GE.U32.OR P3, PT, R7.reuse, UR12, P3 ;  /* 0x0000000c07007c0c */ /* 0x040fe20009f66470 */
[----:B------:R-:W-:Y:S01]  /*3e10*/  BSSY.RECONVERGENT B0, `(.L_x_418) ;  /* 0x000005d000007945 */ /* 0x000fe20003800200 */
[----:B------:R-:W-:-:S11]  /*3e20*/  ISETP.GE.U32.AND P5, PT, R7, UR12, PT ;  /* 0x0000000c07007c0c */ /* 0x000fd6000bfa6070 */
        /* <DEDUP_REMOVED lines=19> */
.L_x_421:
        /* <DEDUP_REMOVED lines=31> */
.L_x_420:
        /* <DEDUP_REMOVED lines=20> */
.L_x_422:
        /* <DEDUP_REMOVED lines=15> */
.L_x_423:
[----:B------:R-:W-:-:S04]  /*4380*/  @!P6 VIADD R29, R29, -UR4 ;  /* 0x800000041d1dec36 */ /* 0x000fc80008000000 */
[C---:B------:R-:W-:Y:S01]  /*4390*/  @!P6 IMAD R28, R29.reuse, 0x40, R28 ;  /* 0x000000401d1ce824 */ /* 0x040fe200078e021c */
[----:B------:R-:W-:-:S05]  /*43a0*/  @!P6 LEA R26, R29, R26, 0x6 ;  /* 0x0000001a1d1ae211 */ /* 0x000fca00078e30ff */
[----:B------:R-:W-:Y:S04]  /*43b0*/  @!P6 LDS R28, [R28] ;  /* 0x000000001c1ce984 */ /* 0x000fe80000000800 */
[----:B------:R-:W0:Y:S02]  /*43c0*/  @!P6 LDS R26, [R26] ;  /* 0x000000001a1ae984 */ /* 0x000e240000000800 */
[----:B0-----:R-:W-:-:S07]  /*43d0*/  @!P6 FFMA R17, R26, R28, R17 ;  /* 0x0000001c1a11e223 */ /* 0x001fce0000000011 */
.L_x_419:
[----:B------:R-:W-:Y:S05]  /*43e0*/  BSYNC.RECONVERGENT B0 ;  /* 0x0000000000007941 */ /* 0x000fea0003800200 */
.L_x_418:
[----:B------:R-:W-:Y:S01]  /*43f0*/  ISETP.GE.U32.OR P5, PT, R8, UR13, P5 ;  /* 0x0000000d08007c0c */ /* 0x000fe2000afa6470 */
[----:B------:R-:W-:-:S12]  /*4400*/  BSSY.RECONVERGENT B0, `(.L_x_424) ;  /* 0x000005c000007945 */ /* 0x000fd80003800200 */
        /* <DEDUP_REMOVED lines=19> */
.L_x_427:
        /* <DEDUP_REMOVED lines=31> */
.L_x_426:
        /* <DEDUP_REMOVED lines=20> */
.L_x_428:
        /* <DEDUP_REMOVED lines=15> */
.L_x_429:
[----:B------:R-:W-:-:S04]  /*4960*/  @!P5 VIADD R29, R29, -UR4 ;  /* 0x800000041d1ddc36 */ /* 0x000fc80008000000 */
[C---:B------:R-:W-:Y:S01]  /*4970*/  @!P5 IMAD R28, R29.reuse, 0x40, R28 ;  /* 0x000000401d1cd824 */ /* 0x040fe200078e021c */
[----:B------:R-:W-:-:S05]  /*4980*/  @!P5 LEA R26, R29, R26, 0x6 ;  /* 0x0000001a1d1ad211 */ /* 0x000fca00078e30ff */
[----:B------:R-:W-:Y:S04]  /*4990*/  @!P5 LDS R29, [R26] ;  /* 0x000000001a1dd984 */ /* 0x000fe80000000800 */
[----:B------:R-:W0:Y:S02]  /*49a0*/  @!P5 LDS R28, [R28] ;  /* 0x000000001c1cd984 */ /* 0x000e240000000800 */
[----:B0-----:R-:W-:-:S07]  /*49b0*/  @!P5 FFMA R16, R29, R28, R16 ;  /* 0x0000001c1d10d223 */ /* 0x001fce0000000010 */
.L_x_425:
[----:B------:R-:W-:Y:S05]  /*49c0*/  BSYNC.RECONVERGENT B0 ;  /* 0x0000000000007941 */ /* 0x000fea0003800200 */
.L_x_424:
        /* <DEDUP_REMOVED lines=22> */
.L_x_433:
        /* <DEDUP_REMOVED lines=31> */
.L_x_432:
        /* <DEDUP_REMOVED lines=20> */
.L_x_434:
        /* <DEDUP_REMOVED lines=15> */
.L_x_435:
[----:B------:R-:W-:-:S04]  /*4f50*/  @!P5 VIADD R29, R29, -UR4 ;  /* 0x800000041d1ddc36 */ /* 0x000fc80008000000 */
[C---:B------:R-:W-:Y:S01]  /*4f60*/  @!P5 IMAD R28, R29.reuse, 0x40, R28 ;  /* 0x000000401d1cd824 */ /* 0x040fe200078e021c */
[----:B------:R-:W-:-:S05]  /*4f70*/  @!P5 LEA R26, R29, R26, 0x6 ;  /* 0x0000001a1d1ad211 */ /* 0x000fca00078e30ff */
[----:B------:R-:W-:Y:S04]  /*4f80*/  @!P5 LDS R28, [R28] ;  /* 0x000000001c1cd984 */ /* 0x000fe80000000800 */
[----:B------:R-:W0:Y:S02]  /*4f90*/  @!P5 LDS R26, [R26] ;  /* 0x000000001a1ad984 */ /* 0x000e240000000800 */
[----:B0-----:R-:W-:-:S07]  /*4fa0*/  @!P5 FFMA R15, R26, R28, R15 ;  /* 0x0000001c1a0fd223 */ /* 0x001fce000000000f */
.L_x_431:
[----:B------:R-:W-:Y:S05]  /*4fb0*/  BSYNC.RECONVERGENT B0 ;  /* 0x0000000000007941 */ /* 0x000fea0003800200 */
.L_x_430:
        /* <DEDUP_REMOVED lines=19> */
.L_x_439:
        /* <DEDUP_REMOVED lines=31> */
.L_x_438:
        /* <DEDUP_REMOVED lines=20> */
.L_x_440:
        /* <DEDUP_REMOVED lines=15> */
.L_x_441:
[----:B------:R-:W-:-:S05]  /*5510*/  @!P6 VIADD R26, R26, -UR4 ;  /* 0x800000041a1aec36 */ /* 0x000fca0008000000 */
[C---:B------:R-:W-:Y:S02]  /*5520*/  @!P6 LEA R28, R26.reuse, R28, 0x6 ;  /* 0x0000001c1a1ce211 */ /* 0x040fe400078e30ff */
[----:B------:R-:W-:-:S03]  /*5530*/  @!P6 LEA R26, R26, R29, 0x6 ;  /* 0x0000001d1a1ae211 */ /* 0x000fc600078e30ff */
[----:B------:R-:W-:Y:S04]  /*5540*/  @!P6 LDS R29, [R28] ;  /* 0x000000001c1de984 */ /* 0x000fe80000000800 */
[----:B------:R-:W0:Y:S02]  /*5550*/  @!P6 LDS R26, [R26] ;  /* 0x000000001a1ae984 */ /* 0x000e240000000800 */
[----:B0-----:R-:W-:-:S07]  /*5560*/  @!P6 FFMA R14, R29, R26, R14 ;  /* 0x0000001a1d0ee223 */ /* 0x001fce000000000e */
.L_x_437:
[----:B------:R-:W-:Y:S05]  /*5570*/  BSYNC.RECONVERGENT B0 ;  /* 0x0000000000007941 */ /* 0x000fea0003800200 */
.L_x_436:
        /* <DEDUP_REMOVED lines=21> */
.L_x_445:
[C---:B------:R-:W-:Y:S01]  /*56d0*/  IADD3 R31, PT, PT, R29.reuse, -UR4, RZ ;  /* 0x800000041d1f7c10 */ /* 0x040fe2000fffe0ff */
        /* <DEDUP_REMOVED lines=30> */
.L_x_444:
[----:B------:R-:W-:Y:S05]  /*58c0*/  @!P5 BRA `(.L_x_443) ;  /* 0x0000000000a0d947 */ /* 0x000fea0003800000 */
[----:B------:R-:W-:Y:S02]  /*58d0*/  ISETP.GE.U32.AND P3, PT, R25, 0x4, PT ;  /* 0x000000041900780c */ /* 0x000fe40003f66070 */
[----:B------:R-:W-:-:S11]  /*58e0*/  ISETP.NE.AND P5, PT, R39, RZ, PT ;  /* 0x000000ff2700720c */ /* 0x000fd60003fa5270 */
[----:B------:R-:W-:Y:S05]  /*58f0*/  @!P3 BRA `(.L_x_446) ;  /* 0x000000000040b947 */ /* 0x000fea0003800000 */
[C---:B------:R-:W-:Y:S02]  /*5900*/  VIADD R31, R29.reuse, -UR4 ;  /* 0x800000041d1f7c36 */ /* 0x040fe40008000000 */
        /* <DEDUP_REMOVED lines=15> */
.L_x_446:
        /* <DEDUP_REMOVED lines=15> */
.L_x_447:
[----:B------:R-:W-:-:S04]  /*5af0*/  @!P5 IADD3 R29, PT, PT, R29, -UR4, RZ ;  /* 0x800000041d1ddc10 */ /* 0x000fc8000fffe0ff */
[C---:B------:R-:W-:Y:S01]  /*5b00*/  @!P5 LEA R28, R29.reuse, R28, 0x6 ;  /* 0x0000001c1d1cd211 */ /* 0x040fe200078e30ff */
[----:B------:R-:W-:-:S05]  /*5b10*/  @!P5 IMAD R26, R29, 0x40, R26 ;  /* 0x000000401d1ad824 */ /* 0x000fca00078e021a */
[----:B------:R-:W-:Y:S04]  /*5b20*/  @!P5 LDS R28, [R28] ;  /* 0x000000001c1cd984 */ /* 0x000fe80000000800 */
[----:B------:R-:W0:Y:S02]  /*5b30*/  @!P5 LDS R26, [R26] ;  /* 0x000000001a1ad984 */ /* 0x000e240000000800 */
[----:B0-----:R-:W-:-:S07]  /*5b40*/  @!P5 FFMA R13, R26, R28, R13 ;  /* 0x0000001c1a0dd223 */ /* 0x001fce000000000d */
.L_x_443:
[----:B------:R-:W-:Y:S05]  /*5b50*/  BSYNC.RECONVERGENT B0 ;  /* 0x0000000000007941 */ /* 0x000fea0003800200 */
.L_x_442:
        /* <DEDUP_REMOVED lines=18> */
[----:B------:R-:W-:Y:S01]  /*5c80*/  MOV R29, UR4 ;  /* 0x00000004001d7c02 */ /* 0x000fe20008000f00 */
[----:B------:R-:W-:Y:S01]  /*5c90*/  IMAD.IADD R47, R24, 0x1, -R25 ;  /* 0x00000001182f7824 */ /* 0x000fe200078e0a19 */
[----:B------:R-:W-:-:S06]  /*5ca0*/  UMOV UR5, URZ ;  /* 0x000000ff00057c82 */ /* 0x000fcc0008000000 */
.L_x_451:
[C---:B------:R-:W-:Y:S01]  /*5cb0*/  IADD3 R31, PT, PT, R29.reuse, -UR4, RZ ;  /* 0x800000041d1f7c10 */ /* 0x040fe2000fffe0ff */
        /* <DEDUP_REMOVED lines=30> */
.L_x_450:
[----:B------:R-:W-:Y:S05]  /*5ea0*/  @!P3 BRA `(.L_x_449) ;  /* 0x0000000000a0b947 */ /* 0x000fea0003800000 */
[----:B------:R-:W-:Y:S02]  /*5eb0*/  ISETP.GE.U32.AND P2, PT, R25, 0x4, PT ;  /* 0x000000041900780c */ /* 0x000fe40003f46070 */
[----:B------:R-:W-:-:S11]  /*5ec0*/  ISETP.NE.AND P3, PT, R39, RZ, PT ;  /* 0x000000ff2700720c */ /* 0x000fd60003f65270 */
[----:B------:R-:W-:Y:S05]  /*5ed0*/  @!P2 BRA `(.L_x_452) ;  /* 0x000000000040a947 */ /* 0x000fea0003800000 */
        /* <DEDUP_REMOVED lines=16> */
.L_x_452:
[----:B------:R-:W-:Y:S05]  /*5fe0*/  @!P3 BRA `(.L_x_449) ;  /* 0x000000000050b947 */ /* 0x000fea0003800000 */
[----:B------:R-:W-:Y:S02]  /*5ff0*/  ISETP.NE.AND P2, PT, R39, 0x1, PT ;  /* 0x000000012700780c */ /* 0x000fe40003f45270 */
[----:B------:R-:W-:-:S04]  /*6000*/  LOP3.LUT R31, R27, 0x1, RZ, 0xc0, !PT ;  /* 0x000000011b1f7812 */ /* 0x000fc800078ec0ff */
[----:B------:R-:W-:-:S07]  /*6010*/  ISETP.NE.U32.AND P3, PT, R31, 0x1, PT ;  /* 0x000000011f00780c */ /* 0x000fce0003f65070 */
[----:B------:R-:W-:Y:S06]  /*6020*/  @!P2 BRA `(.L_x_453) ;  /* 0x000000000028a947 */ /* 0x000fec0003800000 */
[C---:B------:R-:W-:Y:S02]  /*6030*/  VIADD R31, R29.reuse, -UR4 ;  /* 0x800000041d1f7c36 */ /* 0x040fe40008000000 */
        /* <DEDUP_REMOVED lines=9> */
.L_x_453:
[----:B------:R-:W-:-:S04]  /*60d0*/  @!P3 IADD3 R29, PT, PT, R29, -UR4, RZ ;  /* 0x800000041d1dbc10 */ /* 0x000fc8000fffe0ff */
[C---:B------:R-:W-:Y:S01]  /*60e0*/  @!P3 LEA R26, R29.reuse, R26, 0x6 ;  /* 0x0000001a1d1ab211 */ /* 0x040fe200078e30ff */
[----:B------:R-:W-:-:S04]  /*60f0*/  @!P3 IMAD R28, R29, 0x40, R28 ;  /* 0x000000401d1cb824 */ /* 0x000fc800078e021c */
[----:B------:R-:W-:Y:S04]  /*6100*/  @!P3 LDS R29, [R26] ;  /* 0x000000001a1db984 */ /* 0x000fe80000000800 */
[----:B------:R-:W0:Y:S02]  /*6110*/  @!P3 LDS R28, [R28] ;  /* 0x000000001c1cb984 */ /* 0x000e240000000800 */
[----:B0-----:R-:W-:-:S07]  /*6120*/  @!P3 FFMA R12, R29, R28, R12 ;  /* 0x0000001c1d0cb223 */ /* 0x001fce000000000c */
.L_x_449:
[----:B------:R-:W-:Y:S05]  /*6130*/  BSYNC.RECONVERGENT B0 ;  /* 0x0000000000007941 */ /* 0x000fea0003800200 */
.L_x_448:
        /* <DEDUP_REMOVED lines=13> */
[C---:B------:R-:W-:Y:S02]  /*6210*/  LEA R26, R29.reuse, R26, 0xa ;  /* 0x0000001a1d1a7211 */ /* 0x040fe400078e50ff */
[----:B------:R-:W-:Y:S01]  /*6220*/  LEA R28, R29, R28, 0xa ;  /* 0x0000001c1d1c7211 */ /* 0x000fe200078e50ff */
[----:B------:R-:W-:Y:S01]  /*6230*/  IMAD.U32 R29, RZ, RZ, UR4 ;  /* 0x00000004ff1d7e24 */ /* 0x000fe2000f8e00ff */
[----:B------:R-:W-:Y:S06]  /*6240*/  @!P2 BRA `(.L_x_456) ;  /* 0x000000000088a947 */ /* 0x000fec0003800000 */
[----:B------:R-:W-:Y:S01]  /*6250*/  IADD3 R24, PT, PT, -R25, R24, RZ ;  /* 0x0000001819187210 */ /* 0x000fe20007ffe1ff */
[----:B------:R-:W-:Y:S01]  /*6260*/  UMOV UR5, URZ ;  /* 0x000000ff00057c82 */ /* 0x000fe20008000000 */
[----:B------:R-:W-:-:S07]  /*6270*/  MOV R29, UR4 ;  /* 0x00000004001d7c02 */ /* 0x000fce0008000f00 */
.L_x_457:
        /* <DEDUP_REMOVED lines=14> */
[----:B------:R-:W-:Y:S04]  /*6360*/  LDS R48, [R42+0x140] ;  /* 0x000140002a307984 */ /* 0x000fe80000000800 */
[----:B------:R-:W-:Y:S04]  /*6370*/  LDS R49, [R43+0x1c0] ;  /* 0x0001c0002b317984 */ /* 0x000fe80000000800 */
[----:B------:R-:W-:Y:S01]  /*6380*/  LDS R50, [R42+0x1c0] ;  /* 0x0001c0002a327984 */ /* 0x000fe20000000800 */
[----:B0-----:R-:W-:-:S03]  /*6390*/  FFMA R45, R44, R45, R11 ;  /* 0x0000002d2c2d7223 */ /* 0x001fc6000000000b */
[----:B------:R-:W-:Y:S04]  /*63a0*/  LDS R11, [R43+0x100] ;  /* 0x000100002b0b7984 */ /* 0x000fe80000000800 */
[----:B------:R-:W0:Y:S01]  /*63b0*/  LDS R44, [R42+0x100] ;  /* 0x000100002a2c7984 */ /* 0x000e220000000800 */
[----:B-1----:R-:W-:-:S03]  /*63c0*/  FFMA R51, R46, R47, R45 ;  /* 0x0000002f2e337223 */ /* 0x002fc6000000002d */
[----:B------:R-:W1:Y:S04]  /*63d0*/  LDS R47, [R43+0x140] ;  /* 0x000140002b2f7984 */ /* 0x000e680000000800 */
[----:B------:R-:W-:Y:S01]  /*63e0*/  LDS R45, [R43+0x180] ;  /* 0x000180002b2d7984 */ /* 0x000fe20000000800 */
[----:B--2---:R-:W-:-:S03]  /*63f0*/  FFMA R31, R40, R31, R51 ;  /* 0x0000001f281f7223 */ /* 0x004fc60000000033 */
[----:B------:R-:W2:Y:S01]  /*6400*/  LDS R46, [R42+0x180] ;  /* 0x000180002a2e7984 */ /* 0x000ea20000000800 */
[----:B---3--:R-:W-:-:S04]  /*6410*/  FFMA R30, R30, R41, R31 ;  /* 0x000000291e1e7223 */ /* 0x008fc8000000001f */
[----:B0-----:R-:W-:-:S04]  /*6420*/  FFMA R30, R11, R44, R30 ;  /* 0x0000002c0b1e7223 */ /* 0x001fc8000000001e */
[----:B-1----:R-:W-:-:S04]  /*6430*/  FFMA R30, R47, R48, R30 ;  /* 0x000000302f1e7223 */ /* 0x002fc8000000001e */
[----:B--2---:R-:W-:-:S04]  /*6440*/  FFMA R30, R45, R46, R30 ;  /* 0x0000002e2d1e7223 */ /* 0x004fc8000000001e */
[----:B------:R-:W-:Y:S01]  /*6450*/  FFMA R11, R49, R50, R30 ;  /* 0x00000032310b7223 */ /* 0x000fe2000000001e */
[----:B------:R-:W-:Y:S06]  /*6460*/  @P2 BRA `(.L_x_457) ;  /* 0xfffffffc00842947 */ /* 0x000fec000383ffff */
.L_x_456:
        /* <DEDUP_REMOVED lines=20> */
.L_x_458:
        /* <DEDUP_REMOVED lines=15> */
.L_x_459:
[----:B------:R-:W-:-:S05]  /*66a0*/  @!P3 VIADD R29, R29, -UR4 ;  /* 0x800000041d1dbc36 */ /* 0x000fca0008000000 */
[C---:B------:R-:W-:Y:S02]  /*66b0*/  @!P3 LEA R26, R29.reuse, R26, 0x6 ;  /* 0x0000001a1d1ab211 */ /* 0x040fe400078e30ff */
[----:B------:R-:W-:-:S04]  /*66c0*/  @!P3 LEA R28, R29, R28, 0x6 ;  /* 0x0000001c1d1cb211 */ /* 0x000fc800078e30ff */
[----:B------:R-:W-:Y:S04]  /*66d0*/  @!P3 LDS R26, [R26] ;  /* 0x000000001a1ab984 */ /* 0x000fe80000000800 */
[----:B------:R-:W0:Y:S02]  /*66e0*/  @!P3 LDS R28, [R28] ;  /* 0x000000001c1cb984 */ /* 0x000e240000000800 */
[----:B0-----:R-:W-:-:S07]  /*66f0*/  @!P3 FFMA R11, R26, R28, R11 ;  /* 0x0000001c1a0bb223 */ /* 0x001fce000000000b */
.L_x_455:
[----:B------:R-:W-:Y:S05]  /*6700*/  BSYNC.RECONVERGENT B0 ;  /* 0x0000000000007941 */ /* 0x000fea0003800200 */
.L_x_454:
[----:B------:R-:W-:-:S06]  /*6710*/  UIADD3 UR4, UPT, UPT, UR4, 0x10, URZ ;  /* 0x0000001004047890 */ /* 0x000fcc000fffe0ff */
[----:B------:R-:W-:-:S05]  /*6720*/  VIADD R40, R0, UR4 ;  /* 0x0000000400287c36 */ /* 0x000fca0008000000 */
[----:B------:R-:W-:-:S04]  /*6730*/  ISETP.GE.U32.AND P3, PT, R40, UR8, PT ;  /* 0x0000000828007c0c */ /* 0x000fc8000bf66070 */
[----:B------:R-:W-:Y:S02]  /*6740*/  ISETP.GE.U32.OR P2, PT, R3, UR12, P3 ;  /* 0x0000000c03007c0c */ /* 0x000fe40009f46470 */
[----:B------:R-:W-:Y:S02]  /*6750*/  ISETP.GE.U32.OR P5, PT, R5, UR12, P3 ;  /* 0x0000000c05007c0c */ /* 0x000fe40009fa6470 */
[----:B------:R-:W-:Y:S02]  /*6760*/  ISETP.GE.U32.OR P6, PT, R7, UR12, P3 ;  /* 0x0000000c07007c0c */ /* 0x000fe40009fc6470 */
[----:B------:R-:W-:-:S07]  /*6770*/  ISETP.GE.U32.OR P3, PT, R9, UR12, P3 ;  /* 0x0000000c09007c0c */ /* 0x000fce0009f66470 */
[----:B------:R-:W0:Y:S01]  /*6780*/  @!P2 LDC.64 R24, c[0x0][0x380] ;  /* 0x0000e000ff18ab82 */ /* 0x000e220000000a00 */
[----:B------:R-:W-:-:S07]  /*6790*/  @!P2 IMAD R39, R40, UR12, R3 ;  /* 0x0000000c2827ac24 */ /* 0x000fce000f8e0203 */
[----:B------:R-:W1:Y:S08]  /*67a0*/  @!P5 LDC.64 R26, c[0x0][0x380] ;  /* 0x0000e000ff1adb82 */ /* 0x000e700000000a00 */
[----:B------:R-:W2:Y:S08]  /*67b0*/  @!P6 LDC.64 R28, c[0x0][0x380] ;  /* 0x0000e000ff1ceb82 */ /* 0x000eb00000000a00 */
[----:B------:R-:W3:Y:S01]  /*67c0*/  @!P3 LDC.64 R30, c[0x0][0x380] ;  /* 0x0000e000ff1ebb82 */ /* 0x000ee20000000a00 */
[----:B0-----:R-:W-:-:S04]  /*67d0*/  @!P2 IMAD.WIDE.U32 R24, R39, 0x4, R24 ;  /* 0x000000042718a825 */ /* 0x001fc800078e0018 */
[----:B------:R-:W-:Y:S02]  /*67e0*/  @!P5 IMAD R39, R40, UR12, R5 ;  /* 0x0000000c2827dc24 */ /* 0x000fe4000f8e0205 */
[----:B------:R0:W4:Y:S02]  /*67f0*/  @!P2 LDG.E.CONSTANT R24, desc[UR10][R24.64] ;  /* 0x0000000a1818a981 */ /* 0x000124000c1e9900 */
[----:B-1----:R-:W-:-:S04]  /*6800*/  @!P5 IMAD.WIDE.U32 R26, R39, 0x4, R26 ;  /* 0x00000004271ad825 */ /* 0x002fc800078e001a */
[----:B------:R-:W-:Y:S02]  /*6810*/  @!P6 IMAD R39, R40, UR12, R7 ;  /* 0x0000000c2827ec24 */ /* 0x000fe4000f8e0207 */
[----:B------:R1:W5:Y:S02]  /*6820*/  @!P5 LDG.E.CONSTANT R26, desc[UR10][R26.64] ;  /* 0x0000000a1a1ad981 */ /* 0x000364000c1e9900 */
[----:B--2---:R-:W-:-:S04]  /*6830*/  @!P6 IMAD.WIDE.U32 R28, R39, 0x4, R28 ;  /* 0x00000004271ce825 */ /* 0x004fc800078e001c */
[----:B------:R-:W-:Y:S02]  /*6840*/  @!P3 IMAD R39, R40, UR12, R9 ;  /* 0x0000000c2827bc24 */ /* 0x000fe4000f8e0209 */
[----:B------:R2:W5:Y:S02]  /*6850*/  @!P6 LDG.E.CONSTANT R28, desc[UR10][R28.64] ;  /* 0x0000000a1c1ce981 */ /* 0x000564000c1e9900 */
[----:B---3--:R-:W-:-:S05]  /*6860*/  @!P3 IMAD.WIDE.U32 R30, R39, 0x4, R30 ;  /* 0x00000004271eb825 */ /* 0x008fca00078e001e */
[----:B------:R3:W5:Y:S01]  /*6870*/  @!P3 LDG.E.CONSTANT R40, desc[UR10][R30.64] ;  /* 0x0000000a1e28b981 */ /* 0x000762000c1e9900 */
[----:B------:R-:W0:Y:S01]  /*6880*/  S2UR UR6, SR_CgaCtaId ;  /* 0x00000000000679c3 */ /* 0x000e220000008800 */
[----:B------:R-:W-:Y:S02]  /*6890*/  UMOV UR5, 0x400 ;  /* 0x0000040000057882 */ /* 0x000fe40000000000 */
[----:B------:R-:W-:Y:S01]  /*68a0*/  UIADD3 UR7, UPT, UPT, UR5, 0x800, URZ ;  /* 0x0000080005077890 */ /* 0x000fe2000fffe0ff */
[----:B------:R-:W-:-:S04]  /*68b0*/  LOP3.LUT R37, R37, 0x1, RZ, 0xc, !PT ;  /* 0x0000000125257812 */ /* 0x000fc800078e0cff */
[----:B------:R-:W-:Y:S01]  /*68c0*/  @!P2 LOP3.LUT R39, R37, 0xffff, RZ, 0xc0, !PT ;  /* 0x0000ffff2527a812 */ /* 0x000fe200078ec0ff */
[----:B0-----:R-:W-:Y:S02]  /*68d0*/  ULEA UR9, UR6, UR5, 0x18 ;  /* 0x0000000506097291 */ /* 0x001fe4000f8ec0ff */
[----:B------:R-:W-:-:S04]  /*68e0*/  ULEA UR7, UR6, UR7, 0x18 ;  /* 0x0000000706077291 */ /* 0x000fc8000f8ec0ff */
[C---:B------:R-:W-:Y:S01]  /*68f0*/  LEA R25, R0.reuse, UR9, 0x6 ;  /* 0x0000000900197c11 */ /* 0x040fe2000f8e30ff */
[----:B------:R-:W-:Y:S01]  /*6900*/  UIADD3 UR9, UPT, UPT, UR5, 0x1000, URZ ;  /* 0x0000100005097890 */ /* 0x000fe2000fffe0ff */
[----:B-1----:R-:W-:Y:S01]  /*6910*/  LEA R27, R0, UR7, 0x6 ;  /* 0x00000007001b7c11 */ /* 0x002fe2000f8e30ff */
[----:B------:R-:W-:Y:S01]  /*6920*/  UIADD3 UR7, UPT, UPT, UR5, 0x1800, URZ ;  /* 0x0000180005077890 */ /* 0x000fe2000fffe0ff */
[C---:B------:R-:W-:Y:S01]  /*6930*/  LEA R42, R2.reuse, R25, 0x2 ;  /* 0x00000019022a7211 */ /* 0x040fe200078e10ff */
[----:B------:R-:W-:Y:S02]  /*6940*/  ULEA UR9, UR6, UR9, 0x18 ;  /* 0x0000000906097291 */ /* 0x000fe4000f8ec0ff */
[----:B------:R-:W-:Y:S01]  /*6950*/  ULEA UR7, UR6, UR7, 0x18 ;  /* 0x0000000706077291 */ /* 0x000fe2000f8ec0ff */
[----:B------:R-:W-:Y:S01]  /*6960*/  @!P2 LEA R25, R39, R42, 0xa ;  /* 0x0000002a2719a211 */ /* 0x000fe200078e50ff */
[----:B------:R-:W-:Y:S01]  /*6970*/  IMAD R44, R2, 0x4, R27 ;  /* 0x00000004022c7824 */ /* 0x000fe200078e021b */
[----:B------:R-:W-:-:S02]  /*6980*/  @P2 LOP3.LUT R39, R37, 0xffff, RZ, 0xc0, !PT ;  /* 0x0000ffff25272812 */ /* 0x000fc400078ec0ff */
[C---:B--2---:R-:W-:Y:S02]  /*6990*/  LEA R29, R0.reuse, UR9, 0x6 ;  /* 0x00000009001d7c11 */ /* 0x044fe4000f8e30ff */
[----:B------:R-:W-:Y:S02]  /*69a0*/  LEA R43, R0, UR7, 0x6 ;  /* 0x00000007002b7c11 */ /* 0x000fe4000f8e30ff */
[C---:B---3--:R-:W-:Y:S01]  /*69b0*/  @P2 LEA R30, R39.reuse, R42, 0xa ;  /* 0x0000002a271e2211 */ /* 0x048fe200078e50ff */
[C---:B------:R-:W-:Y:S01]  /*69c0*/  IMAD R42, R2.reuse, 0x4, R29 ;  /* 0x00000004022a7824 */ /* 0x040fe200078e021d */
[CC--:B------:R-:W-:Y:S02]  /*69d0*/  @!P5 LEA R27, R39.reuse, R44.reuse, 0xa ;  /* 0x0000002c271bd211 */ /* 0x0c0fe400078e50ff */
[----:B------:R-:W-:Y:S02]  /*69e0*/  @P5 LEA R31, R39, R44, 0xa ;  /* 0x0000002c271f5211 */ /* 0x000fe400078e50ff */
[----:B------:R-:W-:-:S02]  /*69f0*/  IADD3 R41, PT, PT, R2, UR4, RZ ;  /* 0x0000000402297c10 */ /* 0x000fc4000fffe0ff */
[----:B------:R-:W-:Y:S01]  /*6a00*/  LEA R44, R2, R43, 0x2 ;  /* 0x0000002b022c7211 */ /* 0x000fe200078e10ff */
[C---:B------:R-:W-:Y:S01]  /*6a10*/  @!P6 IMAD R29, R39.reuse, 0x400, R42 ;  /* 0x00000400271de824 */ /* 0x040fe200078e022a */
[----:B------:R-:W-:-:S03]  /*6a20*/  @P6 LEA R42, R39, R42, 0xa ;  /* 0x0000002a272a6211 */ /* 0x000fc600078e50ff */
[C---:B------:R-:W-:Y:S01]  /*6a30*/  @!P3 IMAD R43, R39.reuse, 0x400, R44 ;  /* 0x00000400272bb824 */ /* 0x040fe200078e022c */
[----:B------:R-:W-:Y:S01]  /*6a40*/  @P3 LEA R44, R39, R44, 0xa ;  /* 0x0000002c272c3211 */ /* 0x000fe200078e50ff */
[----:B----4-:R-:W-:Y:S04]  /*6a50*/  @!P2 STS [R25], R24 ;  /* 0x000000181900a388 */ /* 0x010fe80000000800 */
[----:B------:R-:W-:Y:S01]  /*6a60*/  @P2 STS [R30], RZ ;  /* 0x000000ff1e002388 */ /* 0x000fe20000000800 */
[----:B------:R-:W-:-:S03]  /*6a70*/  ISETP.GE.U32.AND P2, PT, R41, UR8, PT ;  /* 0x0000000829007c0c */ /* 0x000fc6000bf46070 */
[----:B-----5:R0:W-:Y:S04]  /*6a80*/  @!P5 STS [R27], R26 ;  /* 0x0000001a1b00d388 */ /* 0x0201e80000000800 */
[----:B------:R1:W-:Y:S01]  /*6a90*/  @P5 STS [R31], RZ ;  /* 0x000000ff1f005388 */ /* 0x0003e20000000800 */
[----:B------:R-:W-:-:S03]  /*6aa0*/  ISETP.GE.U32.OR P5, PT, R4, UR13, P2 ;  /* 0x0000000d04007c0c */ /* 0x000fc600097a6470 */
[----:B------:R2:W-:Y:S04]  /*6ab0*/  @!P6 STS [R29], R28 ;  /* 0x0000001c1d00e388 */ /* 0x0005e80000000800 */
[----:B------:R-:W-:Y:S01]  /*6ac0*/  @P6 STS [R42], RZ ;  /* 0x000000ff2a006388 */ /* 0x000fe20000000800 */
[----:B------:R-:W-:-:S03]  /*6ad0*/  ISETP.GE.U32.OR P6, PT, R6, UR13, P2 ;  /* 0x0000000d06007c0c */ /* 0x000fc600097c6470 */
[----:B------:R3:W-:Y:S02]  /*6ae0*/  @!P3 STS [R43], R40 ;  /* 0x000000282b00b388 */ /* 0x0007e40000000800 */
[----:B0-----:R-:W0:Y:S02]  /*6af0*/  @!P5 LDC.64 R26, c[0x0][0x388] ;  /* 0x0000e200ff1adb82 */ /* 0x001e240000000a00 */
[----:B------:R4:W-:Y:S01]  /*6b00*/  @P3 STS [R44], RZ ;  /* 0x000000ff2c003388 */ /* 0x0009e20000000800 */
[----:B------:R-:W-:Y:S02]  /*6b10*/  ISETP.GE.U32.OR P3, PT, R8, UR13, P2 ;  /* 0x0000000d08007c0c */ /* 0x000fe40009766470 */
[----:B------:R-:W-:-:S03]  /*6b20*/  ISETP.GE.U32.OR P2, PT, R10, UR13, P2 ;  /* 0x0000000d0a007c0c */ /* 0x000fc60009746470 */
[----:B-1----:R-:W1:Y:S08]  /*6b30*/  @!P6 LDC.64 R30, c[0x0][0x388] ;  /* 0x0000e200ff1eeb82 */ /* 0x002e700000000a00 */
[----:B--2---:R-:W2:Y:S08]  /*6b40*/  @!P3 LDC.64 R28, c[0x0][0x388] ;  /* 0x0000e200ff1cbb82 */ /* 0x004eb00000000a00 */
[----:B------:R-:W5:Y:S01]  /*6b50*/  @!P2 LDC.64 R24, c[0x0][0x388] ;  /* 0x0000e200ff18ab82 */ /* 0x000f620000000a00 */
[----:B------:R-:W-:-:S02]  /*6b60*/  @!P5 IMAD R45, R41, UR13, R4 ;  /* 0x0000000d292ddc24 */ /* 0x000fc4000f8e0204 */
[----:B------:R-:W-:Y:S02]  /*6b70*/  @!P6 IMAD R47, R41, UR13, R6 ;  /* 0x0000000d292fec24 */ /* 0x000fe4000f8e0206 */
[----:B0-----:R-:W-:-:S04]  /*6b80*/  @!P5 IMAD.WIDE.U32 R26, R45, 0x4, R26 ;  /* 0x000000042d1ad825 */ /* 0x001fc800078e001a */
[----:B---3--:R-:W-:Y:S02]  /*6b90*/  @!P3 IMAD R43, R41, UR13, R8 ;  /* 0x0000000d292bbc24 */ /* 0x008fe4000f8e0208 */
[----:B-1----:R-:W-:Y:S01]  /*6ba0*/  @!P6 IMAD.WIDE.U32 R30, R47, 0x4, R30 ;  /* 0x000000042f1ee825 */ /* 0x002fe200078e001e */
[----:B------:R0:W3:Y:S03]  /*6bb0*/  @!P5 LDG.E.CONSTANT R26, desc[UR10][R26.64] ;  /* 0x0000000a1a1ad981 */ /* 0x0000e6000c1e9900 */
[----:B------:R-:W-:Y:S02]  /*6bc0*/  @!P2 IMAD R41, R41, UR13, R10 ;  /* 0x0000000d2929ac24 */ /* 0x000fe4000f8e020a */
[----:B--2---:R-:W-:Y:S01]  /*6bd0*/  @!P3 IMAD.WIDE.U32 R28, R43, 0x4, R28 ;  /* 0x000000042b1cb825 */ /* 0x004fe200078e001c */
[----:B------:R-:W2:Y:S05]  /*6be0*/  @!P6 LDG.E.CONSTANT R30, desc[UR10][R30.64] ;  /* 0x0000000a1e1ee981 */ /* 0x000eaa000c1e9900 */
[----:B------:R1:W2:Y:S01]  /*6bf0*/  @!P3 LDG.E.CONSTANT R28, desc[UR10][R28.64] ;  /* 0x0000000a1c1cb981 */ /* 0x0002a2000c1e9900 */
[----:B-----5:R-:W-:-:S06]  /*6c00*/  @!P2 IMAD.WIDE.U32 R24, R41, 0x4, R24 ;  /* 0x000000042918a825 */ /* 0x020fcc00078e0018 */
[----:B------:R5:W2:Y:S01]  /*6c10*/  @!P2 LDG.E.CONSTANT R24, desc[UR10][R24.64] ;  /* 0x0000000a1818a981 */ /* 0x000aa2000c1e9900 */
[----:B------:R-:W-:Y:S02]  /*6c20*/  UIADD3 UR7, UPT, UPT, UR5, 0x2000, URZ ;  /* 0x0000200005077890 */ /* 0x000fe4000fffe0ff */
[----:B------:R-:W-:Y:S02]  /*6c30*/  UIADD3 UR9, UPT, UPT, UR5, 0x2800, URZ ;  /* 0x0000280005097890 */ /* 0x000fe4000fffe0ff */
[----:B------:R-:W-:Y:S02]  /*6c40*/  UIADD3 UR14, UPT, UPT, UR5, 0x3000, URZ ;  /* 0x00003000050e7890 */ /* 0x000fe4000fffe0ff */
[----:B------:R-:W-:Y:S02]  /*6c50*/  ULEA UR7, UR6, UR7, 0x18 ;  /* 0x0000000706077291 */ /* 0x000fe4000f8ec0ff */
[----:B------:R-:W-:Y:S02]  /*6c60*/  ULEA UR9, UR6, UR9, 0x18 ;  /* 0x0000000906097291 */ /* 0x000fe4000f8ec0ff */
[----:B------:R-:W-:-:S02]  /*6c70*/  UIADD3 UR5, UPT, UPT, UR5, 0x3800, URZ ;  /* 0x0000380005057890 */ /* 0x000fc4000fffe0ff */
[----:B------:R-:W-:Y:S01]  /*6c80*/  ULEA UR14, UR6, UR14, 0x18 ;  /* 0x0000000e060e7291 */ /* 0x000fe2000f8ec0ff */
[C---:B0-----:R-:W-:Y:S01]  /*6c90*/  LEA R27, R2.reuse, UR7, 0x6 ;  /* 0x00000007021b7c11 */ /* 0x041fe2000f8e30ff */
[----:B------:R-:W-:Y:S01]  /*6ca0*/  ULEA UR5, UR6, UR5, 0x18 ;  /* 0x0000000506057291 */ /* 0x000fe2000f8ec0ff */
[----:B-1----:R-:W-:Y:S02]  /*6cb0*/  LEA R29, R2, UR9, 0x6 ;  /* 0x00000009021d7c11 */ /* 0x002fe4000f8e30ff */
[----:B------:R-:W-:Y:S02]  /*6cc0*/  LEA R40, R0, R27, 0x2 ;  /* 0x0000001b00287211 */ /* 0x000fe400078e10ff */
[----:B-----5:R-:W-:Y:S01]  /*6cd0*/  LEA R25, R2, UR14, 0x6 ;  /* 0x0000000e02197c11 */ /* 0x020fe2000f8e30ff */
[----:B------:R-:W-:Y:S01]  /*6ce0*/  IMAD R42, R0, 0x4, R29 ;  /* 0x00000004002a7824 */ /* 0x000fe200078e021d */
[----:B------:R-:W-:Y:S02]  /*6cf0*/  LEA R31, R2, UR5, 0x6 ;  /* 0x00000005021f7c11 */ /* 0x000fe4000f8e30ff */
[C---:B----4-:R-:W-:Y:S01]  /*6d00*/  LEA R44, R0.reuse, R25, 0x2 ;  /* 0x00000019002c7211 */ /* 0x050fe200078e10ff */
[----:B------:R-:W-:Y:S01]  /*6d10*/  @!P5 IMAD R25, R39, 0x400, R40 ;  /* 0x000004002719d824 */ /* 0x000fe200078e0228 */
[----:B------:R-:W-:-:S02]  /*6d20*/  LEA R46, R0, R31, 0x2 ;  /* 0x0000001f002e7211 */ /* 0x000fc400078e10ff */
[C---:B------:R-:W-:Y:S01]  /*6d30*/  @P5 LEA R40, R39.reuse, R40, 0xa ;  /* 0x0000002827285211 */ /* 0x040fe200078e50ff */
[C---:B------:R-:W-:Y:S01]  /*6d40*/  @P6 IMAD R41, R39.reuse, 0x400, R42 ;  /* 0x0000040027296824 */ /* 0x040fe200078e022a */
[C---:B------:R-:W-:Y:S02]  /*6d50*/  @!P6 LEA R27, R39.reuse, R42, 0xa ;  /* 0x0000002a271be211 */ /* 0x040fe400078e50ff */
[CC--:B------:R-:W-:Y:S01]  /*6d60*/  @!P3 LEA R29, R39.reuse, R44.reuse, 0xa ;  /* 0x0000002c271db211 */ /* 0x0c0fe200078e50ff */
[C---:B------:R-:W-:Y:S01]  /*6d70*/  @!P2 IMAD R31, R39.reuse, 0x400, R46 ;  /* 0x00000400271fa824 */ /* 0x040fe200078e022e */
[C---:B------:R-:W-:Y:S02]  /*6d80*/  @P3 LEA R42, R39.reuse, R44, 0xa ;  /* 0x0000002c272a3211 */ /* 0x040fe400078e50ff */
[----:B------:R-:W-:Y:S01]  /*6d90*/  @P2 LEA R39, R39, R46, 0xa ;  /* 0x0000002e27272211 */ /* 0x000fe200078e50ff */
[----:B------:R-:W-:Y:S01]  /*6da0*/  UISETP.GE.AND UP0, UPT, UR4, UR8, UPT ;  /* 0x000000080400728c */ /* 0x000fe2000bf06270 */
[----:B------:R-:W-:Y:S01]  /*6db0*/  IADD3 R38, PT, PT, R38, 0x1, RZ ;  /* 0x0000000126267810 */ /* 0x000fe20007ffe0ff */
[----:B---3--:R0:W-:Y:S04]  /*6dc0*/  @!P5 STS [R25], R26 ;  /* 0x0000001a1900d388 */ /* 0x0081e80000000800 */
[----:B------:R0:W-:Y:S04]  /*6dd0*/  @P5 STS [R40], RZ ;  /* 0x000000ff28005388 */ /* 0x0001e80000000800 */
[----:B--2---:R0:W-:Y:S04]  /*6de0*/  @!P6 STS [R27], R30 ;  /* 0x0000001e1b00e388 */ /* 0x0041e80000000800 */
[----:B------:R0:W-:Y:S04]  /*6df0*/  @P6 STS [R41], RZ ;  /* 0x000000ff29006388 */ /* 0x0001e80000000800 */
[----:B------:R0:W-:Y:S04]  /*6e00*/  @!P3 STS [R29], R28 ;  /* 0x0000001c1d00b388 */ /* 0x0001e80000000800 */
[----:B------:R0:W-:Y:S04]  /*6e10*/  @P3 STS [R42], RZ ;  /* 0x000000ff2a003388 */ /* 0x0001e80000000800 */
[----:B------:R0:W-:Y:S04]  /*6e20*/  @!P2 STS [R31], R24 ;  /* 0x000000181f00a388 */ /* 0x0001e80000000800 */
[----:B------:R0:W-:Y:S01]  /*6e30*/  @P2 STS [R39], RZ ;  /* 0x000000ff27002388 */ /* 0x0001e20000000800 */
[----:B------:R-:W-:Y:S06]  /*6e40*/  BAR.SYNC.DEFER_BLOCKING 0x0 ;  /* 0x0000000000007b1d */ /* 0x000fec0000010000 */
[----:B------:R-:W-:Y:S05]  /*6e50*/  BRA.U !UP0, `(.L_x_460) ;  /* 0xffffff9908a47547 */ /* 0x000fea000b83ffff */
.L_x_363:
[----:B------:R-:W-:Y:S02]  /*6e60*/  ISETP.GE.U32.AND P1, PT, R4, UR13, PT ;  /* 0x0000000d04007c0c */ /* 0x000fe4000bf26070 */
[----:B------:R-:W-:Y:S02]  /*6e70*/  ISETP.GE.U32.AND P0, PT, R6, UR13, PT ;  /* 0x0000000d06007c0c */ /* 0x000fe4000bf06070 */
[C---:B------:R-:W-:Y:S02]  /*6e80*/  ISETP.GE.U32.OR P5, PT, R3.reuse, UR12, P1 ;  /* 0x0000000c03007c0c */ /* 0x040fe40008fa6470 */
[----:B------:R-:W-:Y:S02]  /*6e90*/  ISETP.GE.U32.AND P3, PT, R8, UR13, PT ;  /* 0x0000000d08007c0c */ /* 0x000fe4000bf66070 */
[C---:B------:R-:W-:Y:S02]  /*6ea0*/  ISETP.GE.U32.OR P6, PT, R3.reuse, UR12, P0 ;  /* 0x0000000c03007c0c */ /* 0x040fe400087c6470 */
[----:B------:R-:W-:-:S02]  /*6eb0*/  ISETP.GE.U32.OR P4, PT, R3, UR12, P3 ;  /* 0x0000000c03007c0c */ /* 0x000fc40009f86470 */
[----:B------:R-:W-:-:S05]  /*6ec0*/  ISETP.GE.U32.AND P2, PT, R10, UR13, PT ;  /* 0x0000000d0a007c0c */ /* 0x000fca000bf46070 */
[----:B0-----:R-:W0:Y:S01]  /*6ed0*/  @!P5 LDC.64 R28, c[0x0][0x390] ;  /* 0x0000e400ff1cdb82 */ /* 0x001e220000000a00 */
[----:B------:R-:W-:-:S03]  /*6ee0*/  @!P5 IMAD R31, R3, UR13, R4 ;  /* 0x0000000d031fdc24 */ /* 0x000fc6000f8e0204 */
[C---:B------:R-:W-:Y:S02]  /*6ef0*/  @!P6 IMAD R35, R3.reuse, UR13, R6 ;  /* 0x0000000d0323ec24 */ /* 0x040fe4000f8e0206 */
[----:B------:R-:W-:Y:S02]  /*6f00*/  @!P4 IMAD R37, R3, UR13, R8 ;  /* 0x0000000d0325cc24 */ /* 0x000fe4000f8e0208 */
[----:B------:R-:W1:Y:S08]  /*6f10*/  @!P6 LDC.64 R24, c[0x0][0x390] ;  /* 0x0000e400ff18eb82 */ /* 0x000e700000000a00 */
[----:B------:R-:W2:Y:S01]  /*6f20*/  @!P4 LDC.64 R26, c[0x0][0x390] ;  /* 0x0000e400ff1acb82 */ /* 0x000ea20000000a00 */
[----:B0-----:R-:W-:-:S05]  /*6f30*/  @!P5 IMAD.WIDE.U32 R28, R31, 0x4, R28 ;  /* 0x000000041f1cd825 */ /* 0x001fca00078e001c */
[----:B------:R0:W-:Y:S01]  /*6f40*/  @!P5 STG.E desc[UR10][R28.64], R34 ;  /* 0x000000221c00d986 */ /* 0x0001e2000c10190a */
[----:B------:R-:W-:Y:S01]  /*6f50*/  ISETP.GE.U32.OR P5, PT, R3, UR12, P2 ;  /* 0x0000000c03007c0c */ /* 0x000fe200097a6470 */
[----:B-1----:R-:W-:-:S05]  /*6f60*/  @!P6 IMAD.WIDE.U32 R24, R35, 0x4, R24 ;  /* 0x000000042318e825 */ /* 0x002fca00078e0018 */
[----:B------:R1:W-:Y:S01]  /*6f70*/  @!P6 STG.E desc[UR10][R24.64], R33 ;  /* 0x000000211800e986 */ /* 0x0003e2000c10190a */
[----:B------:R-:W-:Y:S01]  /*6f80*/  ISETP.GE.U32.OR P6, PT, R5, UR12, P1 ;  /* 0x0000000c05007c0c */ /* 0x000fe20008fc6470 */
[----:B--2---:R-:W-:-:S05]  /*6f90*/  @!P4 IMAD.WIDE.U32 R36, R37, 0x4, R26 ;  /* 0x000000042524c825 */ /* 0x004fca00078e001a */
[----:B------:R-:W2:Y:S01]  /*6fa0*/  @!P5 LDC.64 R38, c[0x0][0x390] ;  /* 0x0000e400ff26db82 */ /* 0x000ea20000000a00 */
[----:B------:R-:W-:Y:S01]  /*6fb0*/  @!P5 IMAD R3, R3, UR13, R10 ;  /* 0x0000000d0303dc24 */ /* 0x000fe2000f8e020a */
[----:B------:R-:W-:Y:S01]  /*6fc0*/  @!P4 STG.E desc[UR10][R36.64], R32 ;  /* 0x000000202400c986 */ /* 0x000fe2000c10190a */
[----:B------:R-:W-:-:S05]  /*6fd0*/  ISETP.GE.U32.OR P4, PT, R5, UR12, P0 ;  /* 0x0000000c05007c0c */ /* 0x000fca0008786470 */
[----:B------:R-:W3:Y:S01]  /*6fe0*/  @!P6 LDC.64 R30, c[0x0][0x390] ;  /* 0x0000e400ff1eeb82 */ /* 0x000ee20000000a00 */
[----:B0-----:R-:W-:-:S07]  /*6ff0*/  @!P6 IMAD R29, R5, UR13, R4 ;  /* 0x0000000d051dec24 */ /* 0x001fce000f8e0204 */
[----:B------:R-:W0:Y:S01]  /*7000*/  @!P4 LDC.64 R26, c[0x0][0x390] ;  /* 0x0000e400ff1acb82 */ /* 0x000e220000000a00 */
[----:B-1----:R-:W-:Y:S02]  /*7010*/  @!P4 IMAD R25, R5, UR13, R6 ;  /* 0x0000000d0519cc24 */ /* 0x002fe4000f8e0206 */
[----:B--2---:R-:W-:-:S05]  /*7020*/  @!P5 IMAD.WIDE.U32 R2, R3, 0x4, R38 ;  /* 0x000000040302d825 */ /* 0x004fca00078e0026 */
[----:B------:R1:W-:Y:S01]  /*7030*/  @!P5 STG.E desc[UR10][R2.64], R23 ;  /* 0x000000170200d986 */ /* 0x0003e2000c10190a */
[----:B------:R-:W-:Y:S01]  /*7040*/  ISETP.GE.U32.OR P5, PT, R5, UR12, P3 ;  /* 0x0000000c05007c0c */ /* 0x000fe20009fa6470 */
[----:B---3--:R-:W-:-:S05]  /*7050*/  @!P6 IMAD.WIDE.U32 R30, R29, 0x4, R30 ;  /* 0x000000041d1ee825 */ /* 0x008fca00078e001e */
[----:B------:R2:W-:Y:S01]  /*7060*/  @!P6 STG.E desc[UR10][R30.64], R22 ;  /* 0x000000161e00e986 */ /* 0x0005e2000c10190a */
[----:B------:R-:W-:Y:S01]  /*7070*/  ISETP.GE.U32.OR P6, PT, R5, UR12, P2 ;  /* 0x0000000c05007c0c */ /* 0x000fe200097c6470 */
[----:B0-----:R-:W-:-:S05]  /*7080*/  @!P4 IMAD.WIDE.U32 R26, R25, 0x4, R26 ;  /* 0x00000004191ac825 */ /* 0x001fca00078e001a */
[----:B------:R-:W0:Y:S01]  /*7090*/  @!P5 LDC.64 R24, c[0x0][0x390] ;  /* 0x0000e400ff18db82 */ /* 0x000e220000000a00 */
[----:B-1----:R-:W-:Y:S01]  /*70a0*/  @!P5 IMAD R3, R5, UR13, R8 ;  /* 0x0000000d0503dc24 */ /* 0x002fe2000f8e0208 */
[----:B------:R1:W-:Y:S01]  /*70b0*/  @!P4 STG.E desc[UR10][R26.64], R21 ;  /* 0x000000151a00c986 */ /* 0x0003e2000c10190a */
[----:B------:R-:W-:Y:S02]  /*70c0*/  ISETP.GE.U32.OR P4, PT, R7, UR12, P1 ;  /* 0x0000000c07007c0c */ /* 0x000fe40008f86470 */
[----:B------:R-:W-:-:S03]  /*70d0*/  ISETP.GE.U32.OR P1, PT, R9, UR12, P1 ;  /* 0x0000000c09007c0c */ /* 0x000fc60008f26470 */
[----:B------:R-:W2:Y:S01]  /*70e0*/  @!P6 LDC.64 R28, c[0x0][0x390] ;  /* 0x0000e400ff1ceb82 */ /* 0x000ea20000000a00 */
[----:B------:R-:W-:-:S07]  /*70f0*/  @!P6 IMAD R23, R5, UR13, R10 ;  /* 0x0000000d0517ec24 */ /* 0x000fce000f8e020a */
[----:B------:R-:W1:Y:S01]  /*7100*/  @!P4 LDC.64 R32, c[0x0][0x390] ;  /* 0x0000e400ff20cb82 */ /* 0x000e620000000a00 */
[----:B------:R-:W-:Y:S02]  /*7110*/  @!P4 IMAD R5, R7, UR13, R4 ;  /* 0x0000000d0705cc24 */ /* 0x000fe4000f8e0204 */
[----:B0-----:R-:W-:-:S05]  /*7120*/  @!P5 IMAD.WIDE.U32 R2, R3, 0x4, R24 ;  /* 0x000000040302d825 */ /* 0x001fca00078e0018 */
[----:B------:R-:W-:Y:S01]  /*7130*/  @!P5 STG.E desc[UR10][R2.64], R20 ;  /* 0x000000140200d986 */ /* 0x000fe2000c10190a */
[----:B------:R-:W-:Y:S01]  /*7140*/  ISETP.GE.U32.OR P5, PT, R7, UR12, P3 ;  /* 0x0000000c07007c0c */ /* 0x000fe20009fa6470 */
[----:B--2---:R-:W-:Y:S01]  /*7150*/  @!P6 IMAD.WIDE.U32 R22, R23, 0x4, R28 ;  /* 0x000000041716e825 */ /* 0x004fe200078e001c */
[----:B------:R-:W-:-:S04]  /*7160*/  ISETP.GE.U32.OR P3, PT, R9, UR12, P3 ;  /* 0x0000000c09007c0c */ /* 0x000fc80009f66470 */
[----:B------:R0:W-:Y:S01]  /*7170*/  @!P6 STG.E desc[UR10][R22.64], R19 ;  /* 0x000000131600e986 */ /* 0x0001e2000c10190a */
[----:B------:R-:W-:Y:S01]  /*7180*/  ISETP.GE.U32.OR P6, PT, R7, UR12, P0 ;  /* 0x0000000c07007c0c */ /* 0x000fe200087c6470 */
[----:B-1----:R-:W-:Y:S01]  /*7190*/  @!P4 IMAD.WIDE.U32 R26, R5, 0x4, R32 ;  /* 0x00000004051ac825 */ /* 0x002fe200078e0020 */
[----:B------:R-:W-:-:S04]  /*71a0*/  ISETP.GE.U32.OR P0, PT, R9, UR12, P0 ;  /* 0x0000000c09007c0c */ /* 0x000fc80008706470 */
[----:B------:R-:W1:Y:S01]  /*71b0*/  @!P5 LDC.64 R30, c[0x0][0x390] ;  /* 0x0000e400ff1edb82 */ /* 0x000e620000000a00 */
[----:B------:R-:W-:Y:S01]  /*71c0*/  @!P1 IMAD R5, R9, UR13, R4 ;  /* 0x0000000d09059c24 */ /* 0x000fe2000f8e0204 */
[----:B------:R2:W-:Y:S01]  /*71d0*/  @!P4 STG.E desc[UR10][R26.64], R18 ;  /* 0x000000121a00c986 */ /* 0x0005e2000c10190a */
[----:B------:R-:W-:Y:S02]  /*71e0*/  ISETP.GE.U32.OR P4, PT, R7, UR12, P2 ;  /* 0x0000000c07007c0c */ /* 0x000fe40009786470 */
[----:B------:R-:W-:-:S03]  /*71f0*/  ISETP.GE.U32.OR P2, PT, R9, UR12, P2 ;  /* 0x0000000c09007c0c */ /* 0x000fc60009746470 */
[----:B------:R-:W3:Y:S01]  /*7200*/  @!P6 LDC.64 R28, c[0x0][0x390] ;  /* 0x0000e400ff1ceb82 */ /* 0x000ee20000000a00 */
[C---:B0-----:R-:W-:Y:S02]  /*7210*/  @!P6 IMAD R19, R7.reuse, UR13, R6 ;  /* 0x0000000d0713ec24 */ /* 0x041fe4000f8e0206 */
[----:B--2---:R-:W-:-:S05]  /*7220*/  @!P5 IMAD R27, R7, UR13, R8 ;  /* 0x0000000d071bdc24 */ /* 0x004fca000f8e0208 */
[----:B------:R-:W0:Y:S01]  /*7230*/  @!P4 LDC.64 R24, c[0x0][0x390] ;  /* 0x0000e400ff18cb82 */ /* 0x000e220000000a00 */
[----:B------:R-:W-:-:S07]  /*7240*/  @!P4 IMAD R7, R7, UR13, R10 ;  /* 0x0000000d0707cc24 */ /* 0x000fce000f8e020a */
[----:B------:R-:W2:Y:S01]  /*7250*/  @!P1 LDC.64 R22, c[0x0][0x390] ;  /* 0x0000e400ff169b82 */ /* 0x000ea20000000a00 */
[----:B-1----:R-:W-:-:S04]  /*7260*/  @!P5 IMAD.WIDE.U32 R26, R27, 0x4, R30 ;  /* 0x000000041b1ad825 */ /* 0x002fc800078e001e */
[----:B------:R-:W-:-:S03]  /*7270*/  @!P3 IMAD R31, R9, UR13, R8 ;  /* 0x0000000d091fbc24 */ /* 0x000fc6000f8e0208 */
[----:B------:R-:W1:Y:S01]  /*7280*/  @!P0 LDC.64 R20, c[0x0][0x390] ;  /* 0x0000e400ff148b82 */ /* 0x000e620000000a00 */
[----:B---3--:R-:W-:-:S04]  /*7290*/  @!P6 IMAD.WIDE.U32 R18, R19, 0x4, R28 ;  /* 0x000000041312e825 */ /* 0x008fc800078e001c */
[----:B------:R-:W-:Y:S01]  /*72a0*/  @!P0 IMAD R29, R9, UR13, R6 ;  /* 0x0000000d091d8c24 */ /* 0x000fe2000f8e0206 */
[----:B------:R3:W-:Y:S02]  /*72b0*/  @!P6 STG.E desc[UR10][R18.64], R17 ;  /* 0x000000111200e986 */ /* 0x0007e4000c10190a */
[----:B------:R-:W4:Y:S01]  /*72c0*/  @!P3 LDC.64 R2, c[0x0][0x390] ;  /* 0x0000e400ff02bb82 */ /* 0x000f220000000a00 */
[----:B0-----:R-:W-:Y:S01]  /*72d0*/  @!P4 IMAD.WIDE.U32 R24, R7, 0x4, R24 ;  /* 0x000000040718c825 */ /* 0x001fe200078e0018 */
[----:B------:R3:W-:Y:S04]  /*72e0*/  @!P5 STG.E desc[UR10][R26.64], R16 ;  /* 0x000000101a00d986 */ /* 0x0007e8000c10190a */
[----:B------:R3:W-:Y:S01]  /*72f0*/  @!P4 STG.E desc[UR10][R24.64], R15 ;  /* 0x0000000f1800c986 */ /* 0x0007e2000c10190a */
[----:B--2---:R-:W-:-:S05]  /*7300*/  @!P1 IMAD.WIDE.U32 R22, R5, 0x4, R22 ;  /* 0x0000000405169825 */ /* 0x004fca00078e0016 */
[----:B------:R3:W-:Y:S01]  /*7310*/  @!P1 STG.E desc[UR10][R22.64], R14 ;  /* 0x0000000e16009986 */ /* 0x0007e2000c10190a */
[----:B-1----:R-:W-:-:S05]  /*7320*/  @!P0 IMAD.WIDE.U32 R20, R29, 0x4, R20 ;  /* 0x000000041d148825 */ /* 0x002fca00078e0014 */
[----:B------:R3:W-:Y:S01]  /*7330*/  @!P0 STG.E desc[UR10][R20.64], R13 ;  /* 0x0000000d14008986 */ /* 0x0007e2000c10190a */
[----:B----4-:R-:W-:-:S05]  /*7340*/  @!P3 IMAD.WIDE.U32 R2, R31, 0x4, R2 ;  /* 0x000000041f02b825 */ /* 0x010fca00078e0002 */
[----:B------:R3:W-:Y:S01]  /*7350*/  @!P3 STG.E desc[UR10][R2.64], R12 ;  /* 0x0000000c0200b986 */ /* 0x0007e2000c10190a */
[----:B------:R-:W-:Y:S05]  /*7360*/  @P2 EXIT ;  /* 0x000000000000294d */ /* 0x000fea0003800000 */
[----:B---3--:R-:W0:Y:S01]  /*7370*/  LDC.64 R2, c[0x0][0x390] ;  /* 0x0000e400ff027b82 */ /* 0x008e220000000a00 */
[----:B------:R-:W-:-:S04]  /*7380*/  IMAD R9, R9, UR13, R10 ;  /* 0x0000000d09097c24 */ /* 0x000fc8000f8e020a */
[----:B0-----:R-:W-:-:S05]  /*7390*/  IMAD.WIDE.U32 R2, R9, 0x4, R2 ;  /* 0x0000000409027825 */ /* 0x001fca00078e0002 */
[----:B------:R-:W-:Y:S01]  /*73a0*/  STG.E desc[UR10][R2.64], R11 ;  /* 0x0000000b02007986 */ /* 0x000fe2000c10190a */
[----:B------:R-:W-:Y:S05]  /*73b0*/  EXIT ;  /* 0x000000000000794d */ /* 0x000fea0003800000 */
.L_x_461:
        /* <DEDUP_REMOVED lines=12> */
.L_x_914:


//--------------------- .text._Z12aTb_gpu_i4j4PKfS0_Pfiii --------------------------
	.section	.text._Z12aTb_gpu_i4j4PKfS0_Pfiii,"ax",@progbits
	.align	128
        .global         _Z12aTb_gpu_i4j4PKfS0_Pfiii
        .type           _Z12aTb_gpu_i4j4PKfS0_Pfiii,@function
        .size           _Z12aTb_gpu_i4j4PKfS0_Pfiii,(.L_x_915 - _Z12aTb_gpu_i4j4PKfS0_Pfiii)
        .other          _Z12aTb_gpu_i4j4PKfS0_Pfiii,@"STO_CUDA_ENTRY STV_DEFAULT"
_Z12aTb_gpu_i4j4PKfS0_Pfiii:
.text._Z12aTb_gpu_i4j4PKfS0_Pfiii:
[----:B------:R-:W-:Y:S01]  /*0000*/  LDC R1, c[0x0][0x37c] ;  /* 0x0000df00ff017b82 */ /* 0x000fe20000000800 */
[----:B------:R-:W0:Y:S07]  /*0010*/  S2R R34, SR_TID.Y ;  /* 0x0000000000227919 */ /* 0x000e2e0000002200 */
[----:B------:R-:W1:Y:S01]  /*0020*/  S2UR UR4, SR_CTAID.Y ;  /* 0x00000000000479c3 */ /* 0x000e620000002600 */
[----:B------:R-:W2:Y:S01]  /*0030*/  LDCU UR6, c[0x0][0x3a0] ;  /* 0x00007400ff0677ac */ /* 0x000ea20008000800 */
[----:B------:R-:W-:Y:S01]  /*0040*/  HFMA2 R0, -RZ, RZ, 0, 0 ;  /* 0x00000000ff007431 */ /* 0x000fe200000001ff */
[----:B------:R-:W3:Y:S01]  /*0050*/  S2R R23, SR_TID.X ;  /* 0x0000000000177919 */ /* 0x000ee20000002100 */
        /* <DEDUP_REMOVED lines=21> */
[C---:B------:R-:W-:Y:S01]  /*01b0*/  VIADD R0, R17.reuse, 0x30 ;  /* 0x0000003011007836 */ /* 0x040fe20000000000 */
[----:B------:R-:W-:Y:S01]  /*01c0*/  IADD3 R20, PT, PT, R17, 0x10, RZ ;  /* 0x0000001011147810 */ /* 0x000fe20007ffe0ff */
[C---:B------:R-:W-:Y:S01]  /*01d0*/  VIADD R21, R18.reuse, 0x10 ;  /* 0x0000001012157836 */ /* 0x040fe20000000000 */
[----:B------:R-:W-:Y:S01]  /*01e0*/  IADD3 R24, PT, PT, R18, 0x20, RZ ;  /* 0x0000002012187810 */ /* 0x000fe20007ffe0ff */
[----:B------:R-:W-:Y:S01]  /*01f0*/  IMAD.MOV.U32 R16, RZ, RZ, RZ ;  /* 0x000000ffff107224 */ /* 0x000fe200078e00ff */
[----:B------:R-:W-:Y:S02]  /*0200*/  CS2R R14, SRZ ;  /* 0x00000000000e7805 */ /* 0x000fe4000001ff00 */
[----:B------:R-:W-:-:S02]  /*0210*/  CS2R R12, SRZ ;  /* 0x00000000000c7805 */ /* 0x000fc4000001ff00 */
[----:B------:R-:W-:Y:S02]  /*0220*/  CS2R R10, SRZ ;  /* 0x00000000000a7805 */ /* 0x000fe4000001ff00 */
[----:B------:R-:W-:Y:S02]  /*0230*/  CS2R R8, SRZ ;  /* 0x0000000000087805 */ /* 0x000fe4000001ff00 */
[----:B------:R-:W-:Y:S02]  /*0240*/  CS2R R6, SRZ ;  /* 0x0000000000067805 */ /* 0x000fe4000001ff00 */
[----:B------:R-:W-:Y:S02]  /*0250*/  CS2R R4, SRZ ;  /* 0x0000000000047805 */ /* 0x000fe4000001ff00 */
[----:B------:R-:W-:Y:S01]  /*0260*/  CS2R R2, SRZ ;  /* 0x0000000000027805 */ /* 0x000fe2000001ff00 */
[----:B------:R-:W-:Y:S01]  /*0270*/  IMAD.MOV.U32 R37, RZ, RZ, RZ ;  /* 0x000000ffff257224 */ /* 0x000fe200078e00ff */
[----:B0-----:R-:W-:-:S04]  /*0280*/  ISETP.GE.U32.AND P3, PT, R19, UR5, PT ;  /* 0x0000000513007c0c */ /* 0x001fc8000bf66070 */
[----:B------:R-:W-:Y:S02]  /*0290*/  ISETP.LT.U32.AND P4, PT, R0, UR4, !P3 ;  /* 0x0000000400007c0c */ /* 0x000fe4000df81070 */
[----:B------:R-:W-:Y:S02]  /*02a0*/  ISETP.LT.U32.AND P0, PT, R17, UR4, !P3 ;  /* 0x0000000411007c0c */ /* 0x000fe4000df01070 */
[----:B------:R-:W-:Y:S01]  /*02b0*/  ISETP.LT.U32.AND P3, PT, R20, UR4, !P3 ;  /* 0x0000000414007c0c */ /* 0x000fe2000df61070 */
[----:B------:R-:W-:Y:S01]  /*02c0*/  UMOV UR4, 0x400 ;  /* 0x0000040000047882 */ /* 0x000fe20000000000 */
[----:B------:R-:W-:Y:S01]  /*02d0*/  P2R R36, PR, RZ, 0x1 ;  /* 0x00000001ff247803 */ /* 0x000fe20000000000 */
[----:B------:R-:W-:Y:S01]  /*02e0*/  UIADD3 UR6, UPT, UPT, UR4, 0x1000, URZ ;  /* 0x0000100004067890 */ /* 0x000fe2000fffe0ff */
[----:B------:R-:W-:Y:S01]  /*02f0*/  MOV R0, RZ ;  /* 0x000000ff00007202 */ /* 0x000fe20000000f00 */
[----:B------:R-:W-:Y:S02]  /*0300*/  UIADD3 UR5, UPT, UPT, UR4, 0xc00, URZ ;  /* 0x00000c0004057890 */ /* 0x000fe4000fffe0ff */
[----:B------:R-:W-:-:S02]  /*0310*/  UIADD3 UR7, UPT, UPT, UR4, 0x1400, URZ ;  /* 0x0000140004077890 */ /* 0x000fc4000fffe0ff */
[----:B------:R-:W-:Y:S02]  /*0320*/  UIADD3 UR8, UPT, UPT, UR4, 0x1c00, URZ ;  /* 0x00001c0004087890 */ /* 0x000fe4000fffe0ff */
[----:B-1----:R-:W-:Y:S02]  /*0330*/  ULEA UR14, UR11, UR4, 0x18 ;  /* 0x000000040b0e7291 */ /* 0x002fe4000f8ec0ff */
[----:B------:R-:W-:Y:S02]  /*0340*/  UIADD3 UR9, UPT, UPT, UR4, 0x1800, URZ ;  /* 0x0000180004097890 */ /* 0x000fe4000fffe0ff */
[----:B------:R-:W-:Y:S02]  /*0350*/  UIADD3 UR10, UPT, UPT, UR4, 0x400, URZ ;  /* 0x00000400040a7890 */ /* 0x000fe4000fffe0ff */
[----:B------:R-:W-:Y:S01]  /*0360*/  UIADD3 UR4, UPT, UPT, UR4, 0x800, URZ ;  /* 0x0000080004047890 */ /* 0x000fe2000fffe0ff */
[----:B------:R-:W-:Y:S01]  /*0370*/  LEA R26, R34, UR14, 0x2 ;  /* 0x0000000e221a7c11 */ /* 0x000fe2000f8e10ff */
[----:B------:R-:W-:-:S02]  /*0380*/  ULEA UR6, UR11, UR6, 0x18 ;  /* 0x000000060b067291 */ /* 0x000fc4000f8ec0ff */
[----:B------:R-:W-:Y:S02]  /*0390*/  ULEA UR5, UR11, UR5, 0x18 ;  /* 0x000000050b057291 */ /* 0x000fe4000f8ec0ff */
[----:B------:R-:W-:Y:S02]  /*03a0*/  ULEA UR10, UR11, UR10, 0x18 ;  /* 0x0000000a0b0a7291 */ /* 0x000fe4000f8ec0ff */
[----:B------:R-:W-:Y:S01]  /*03b0*/  ULEA UR4, UR11, UR4, 0x18 ;  /* 0x000000040b047291 */ /* 0x000fe2000f8ec0ff */
[C---:B------:R-:W-:Y:S01]  /*03c0*/  LEA R27, R23.reuse, UR6, 0x2 ;  /* 0x00000006171b7c11 */ /* 0x040fe2000f8e10ff */
[----:B------:R-:W-:Y:S01]  /*03d0*/  ULEA UR7, UR11, UR7, 0x18 ;  /* 0x000000070b077291 */ /* 0x000fe2000f8ec0ff */
[C---:B------:R-:W-:Y:S01]  /*03e0*/  LEA R31, R34.reuse, UR5, 0x2 ;  /* 0x00000005221f7c11 */ /* 0x040fe2000f8e10ff */
[----:B------:R-:W-:Y:S01]  /*03f0*/  ULEA UR8, UR11, UR8, 0x18 ;  /* 0x000000080b087291 */ /* 0x000fe2000f8ec0ff */
[C---:B------:R-:W-:Y:S01]  /*0400*/  LEA R32, R34.reuse, UR10, 0x2 ;  /* 0x0000000a22207c11 */ /* 0x040fe2000f8e10ff */
[----:B------:R-:W-:Y:S01]  /*0410*/  ULEA UR9, UR11, UR9, 0x18 ;  /* 0x000000090b097291 */ /* 0x000fe2000f8ec0ff */
[----:B------:R-:W-:Y:S01]  /*0420*/  LEA R33, R34, UR4, 0x2 ;  /* 0x0000000422217c11 */ /* 0x000fe2000f8e10ff */
[----:B------:R-:W-:Y:S01]  /*0430*/  UMOV UR4, URZ ;  /* 0x000000ff00047c82 */ /* 0x000fe20008000000 */
[----:B------:R-:W-:-:S02]  /*0440*/  LEA R28, R23, UR7, 0x2 ;  /* 0x00000007171c7c11 */ /* 0x000fc4000f8e10ff */
[C---:B------:R-:W-:Y:S02]  /*0450*/  LEA R29, R23.reuse, UR8, 0x2 ;  /* 0x00000008171d7c11 */ /* 0x040fe4000f8e10ff */
[----:B------:R-:W-:Y:S02]  /*0460*/  LEA R30, R23, UR9, 0x2 ;  /* 0x00000009171e7c11 */ /* 0x000fe4000f8e10ff */
[----:B------:R-:W-:-:S07]  /*0470*/  LEA R34, R34, R27, 0x6 ;  /* 0x0000001b22227211 */ /* 0x000fce00078e30ff */
.L_x_559:
[----:B0-----:R-:W0:Y:S01]  /*0480*/  S2R R42, SR_TID.X ;  /* 0x00000000002a7919 */ /* 0x001e220000002100 */
[----:B------:R-:W1:Y:S01]  /*0490*/  LDCU UR6, c[0x0][0x3a0] ;  /* 0x00007400ff0677ac */ /* 0x000e620008000800 */
[C---:B------:R-:W-:Y:S01]  /*04a0*/  IADD3 R44, PT, PT, R17.reuse, 0x20, RZ ;  /* 0x00000020112c7810 */ /* 0x040fe20007ffe0ff */
[----:B------:R-:W-:Y:S01]  /*04b0*/  IMAD.MOV.U32 R43, RZ, RZ, RZ ;  /* 0x000000ffff2b7224 */ /* 0x000fe200078e00ff */
[----:B------:R-:W2:Y:S01]  /*04c0*/  LDCU UR14, c[0x0][0x398] ;  /* 0x00007300ff0e77ac */ /* 0x000ea20008000800 */
[----:B------:R-:W-:Y:S01]  /*04d0*/  IADD3 R45, PT, PT, R17, 0x30, RZ ;  /* 0x00000030112d7810 */ /* 0x000fe20007ffe0ff */
[----:B------:R-:W3:Y:S01]  /*04e0*/  S2UR UR16, SR_CgaCtaId ;  /* 0x00000000001079c3 */ /* 0x000ee20000008800 */
[----:B------:R-:W-:Y:S01]  /*04f0*/  UMOV UR15, 0x400 ;  /* 0x00000400000f7882 */ /* 0x000fe20000000000 */
[----:B------:R-:W4:Y:S01]  /*0500*/  LDCU UR18, c[0x0][0x39c] ;  /* 0x00007380ff1277ac */ /* 0x000f220008000800 */
[----:B0-----:R-:W-:-:S05]  /*0510*/  IMAD.IADD R35, R42, 0x1, R37 ;  /* 0x000000012a237824 */ /* 0x001fca00078e0225 */
[----:B-1----:R-:W-:-:S04]  /*0520*/  ISETP.GE.U32.AND P0, PT, R35, UR6, PT ;  /* 0x0000000623007c0c */ /* 0x002fc8000bf06070 */
[----:B--2---:R-:W-:Y:S02]  /*0530*/  ISETP.GE.U32.OR P5, PT, R17, UR14, P0 ;  /* 0x0000000e11007c0c */ /* 0x004fe400087a6470 */
[----:B------:R-:W-:Y:S02]  /*0540*/  ISETP.GE.U32.OR P1, PT, R20, UR14, P0 ;  /* 0x0000000e14007c0c */ /* 0x000fe40008726470 */
[----:B------:R-:W-:-:S09]  /*0550*/  ISETP.GE.U32.OR P2, PT, R44, UR14, P0 ;  /* 0x0000000e2c007c0c */ /* 0x000fd20008746470 */
[----:B------:R-:W0:Y:S01]  /*0560*/  @!P5 LDC.64 R22, c[0x0][0x380] ;  /* 0x0000e000ff16db82 */ /* 0x000e220000000a00 */
[----:B------:R-:W-:Y:S01]  /*0570*/  ISETP.GE.U32.OR P0, PT, R45, UR14, P0 ;  /* 0x0000000e2d007c0c */ /* 0x000fe20008706470 */
[----:B------:R-:W-:-:S06]  /*0580*/  @!P5 IMAD R25, R35, UR14, R17 ;  /* 0x0000000e2319dc24 */ /* 0x000fcc000f8e0211 */
[----:B------:R-:W1:Y:S08]  /*0590*/  @!P1 LDC.64 R40, c[0x0][0x380] ;  /* 0x0000e000ff289b82 */ /* 0x000e700000000a00 */
[----:B------:R-:W2:Y:S01]  /*05a0*/  @!P2 LDC.64 R38, c[0x0][0x380] ;  /* 0x0000e000ff26ab82 */ /* 0x000ea20000000a00 */
[----:B0-----:R-:W-:-:S05]  /*05b0*/  @!P5 IMAD.WIDE.U32 R22, R25, 0x4, R22 ;  /* 0x000000041916d825 */ /* 0x001fca00078e0016 */
[----:B------:R0:W5:Y:S01]  /*05c0*/  @!P5 LDG.E.CONSTANT R43, desc[UR12][R22.64] ;  /* 0x0000000c162bd981 */ /* 0x000162000c1e9900 */
[----:B------:R-:W-:-:S04]  /*05d0*/  @!P1 IMAD R25, R35, UR14, R20 ;  /* 0x0000000e23199c24 */ /* 0x000fc8000f8e0214 */
[----:B-1----:R-:W-:-:S04]  /*05e0*/  @!P1 IMAD.WIDE.U32 R40, R25, 0x4, R40 ;  /* 0x0000000419289825 */ /* 0x002fc800078e0028 */
[----:B------:R-:W-:Y:S01]  /*05f0*/  IMAD.MOV.U32 R25, RZ, RZ, RZ ;  /* 0x000000ffff197224 */ /* 0x000fe200078e00ff */
[----:B0-----:R-:W0:Y:S01]  /*0600*/  @!P0 LDC.64 R22, c[0x0][0x380] ;  /* 0x0000e000ff168b82 */ /* 0x001e220000000a00 */
[C---:B------:R-:W-:Y:S02]  /*0610*/  @!P2 IMAD R44, R35.reuse, UR14, R44 ;  /* 0x0000000e232cac24 */ /* 0x040fe4000f8e022c */
[----:B------:R-:W-:Y:S02]  /*0620*/  @!P0 IMAD R35, R35, UR14, R45 ;  /* 0x0000000e23238c24 */ /* 0x000fe4000f8e022d */
[----:B------:R1:W5:Y:S01]  /*0630*/  @!P1 LDG.E.CONSTANT R25, desc[UR12][R40.64] ;  /* 0x0000000c28199981 */ /* 0x000362000c1e9900 */
[----:B--2---:R-:W-:Y:S01]  /*0640*/  @!P2 IMAD.WIDE.U32 R44, R44, 0x4, R38 ;  /* 0x000000042c2ca825 */ /* 0x004fe200078e0026 */
[----:B-1----:R-:W-:-:S03]  /*0650*/  MOV R40, RZ ;  /* 0x000000ff00287202 */ /* 0x002fc60000000f00 */
[----:B------:R-:W-:-:S03]  /*0660*/  IMAD.MOV.U32 R39, RZ, RZ, RZ ;  /* 0x000000ffff277224 */ /* 0x000fc600078e00ff */
[----:B------:R-:W2:Y:S01]  /*0670*/  @!P2 LDG.E.CONSTANT R40, desc[UR12][R44.64] ;  /* 0x0000000c2c28a981 */ /* 0x000ea2000c1e9900 */
[----:B0-----:R-:W-:-:S05]  /*0680*/  @!P0 IMAD.WIDE.U32 R22, R35, 0x4, R22 ;  /* 0x0000000423168825 */ /* 0x001fca00078e0016 */
[----:B------:R0:W2:Y:S01]  /*0690*/  @!P0 LDG.E.CONSTANT R39, desc[UR12][R22.64] ;  /* 0x0000000c16278981 */ /* 0x0000a2000c1e9900 */
[----:B---3--:R-:W-:Y:S02]  /*06a0*/  ULEA UR17, UR16, UR15, 0x18 ;  /* 0x0000000f10117291 */ /* 0x008fe4000f8ec0ff */
[----:B------:R-:W-:Y:S01]  /*06b0*/  UIADD3 UR5, UPT, UPT, UR15, 0x400, URZ ;  /* 0x000004000f057890 */ /* 0x000fe2000fffe0ff */
[----:B------:R-:W1:Y:S03]  /*06c0*/  S2R R38, SR_TID.Y ;  /* 0x0000000000267919 */ /* 0x000e660000002200 */
[----:B------:R-:W-:Y:S01]  /*06d0*/  LEA R35, R42, UR17, 0x6 ;  /* 0x000000112a237c11 */ /* 0x000fe2000f8e30ff */
[----:B------:R-:W-:-:S06]  /*06e0*/  ULEA UR5, UR16, UR5, 0x18 ;  /* 0x0000000510057291 */ /* 0x000fcc000f8ec0ff */
[----:B0-----:R-:W-:Y:S01]  /*06f0*/  LEA R23, R42, UR5, 0x6 ;  /* 0x000000052a177c11 */ /* 0x001fe2000f8e30ff */
[----:B------:R-:W-:-:S04]  /*0700*/  UIADD3 UR5, UPT, UPT, UR15, 0x800, URZ ;  /* 0x000008000f057890 */ /* 0x000fc8000fffe0ff */
[----:B------:R-:W-:Y:S01]  /*0710*/  ULEA UR5, UR16, UR5, 0x18 ;  /* 0x0000000510057291 */ /* 0x000fe2000f8ec0ff */
[C---:B-1----:R-:W-:Y:S01]  /*0720*/  LEA R22, R38.reuse, R35, 0x2 ;  /* 0x0000002326167211 */ /* 0x042fe200078e10ff */
[----:B------:R-:W-:Y:S02]  /*0730*/  IMAD.MOV.U32 R35, RZ, RZ, R37 ;  /* 0x000000ffff237224 */ /* 0x000fe400078e0025 */
[----:B------:R-:W-:-:S03]  /*0740*/  IMAD R44, R38, 0x4, R23 ;  /* 0x00000004262c7824 */ /* 0x000fc600078e0217 */
[----:B------:R-:W-:-:S04]  /*0750*/  IADD3 R41, PT, PT, R38, R35, RZ ;  /* 0x0000002326297210 */ /* 0x000fc80007ffe0ff */
[----:B------:R-:W-:-:S04]  /*0760*/  ISETP.GE.U32.AND P0, PT, R41, UR6, PT ;  /* 0x0000000629007c0c */ /* 0x000fc8000bf06070 */
[----:B----4-:R-:W-:Y:S02]  /*0770*/  ISETP.GE.U32.OR P2, PT, R18, UR18, P0 ;  /* 0x0000001212007c0c */ /* 0x010fe40008746470 */
[----:B------:R-:W-:Y:S02]  /*0780*/  ISETP.GE.U32.OR P5, PT, R21, UR18, P0 ;  /* 0x0000001215007c0c */ /* 0x000fe400087a6470 */
[----:B------:R-:W-:Y:S02]  /*0790*/  ISETP.GE.U32.OR P1, PT, R24, UR18, P0 ;  /* 0x0000001218007c0c */ /* 0x000fe40008726470 */
[----:B------:R-:W-:Y:S01]  /*07a0*/  ISETP.GE.U32.OR P0, PT, R19, UR18, P0 ;  /* 0x0000001213007c0c */ /* 0x000fe20008706470 */
[----:B-----5:R0:W-:Y:S06]  /*07b0*/  STS [R22], R43 ;  /* 0x0000002b16007388 */ /* 0x0201ec0000000800 */
[----:B0-----:R-:W0:Y:S01]  /*07c0*/  @!P2 LDC.64 R22, c[0x0][0x388] ;  /* 0x0000e200ff16ab82 */ /* 0x001e220000000a00 */
[----:B------:R-:W-:-:S04]  /*07d0*/  LEA R43, R42, UR5, 0x6 ;  /* 0x000000052a2b7c11 */ /* 0x000fc8000f8e30ff */
[----:B------:R-:W-:Y:S01]  /*07e0*/  LEA R43, R38, R43, 0x2 ;  /* 0x0000002b262b7211 */ /* 0x000fe200078e10ff */
[----:B------:R1:W-:Y:S02]  /*07f0*/  STS [R44], R25 ;  /* 0x000000192c007388 */ /* 0x0003e40000000800 */
[----:B-1----:R-:W1:Y:S01]  /*0800*/  @!P5 LDC.64 R44, c[0x0][0x388] ;  /* 0x0000e200ff2cdb82 */ /* 0x002e620000000a00 */
[----:B------:R-:W-:Y:S01]  /*0810*/  @!P2 IMAD R25, R41, UR18, R18 ;  /* 0x000000122919ac24 */ /* 0x000fe2000f8e0212 */
[----:B--2---:R2:W-:Y:S03]  /*0820*/  STS [R43], R40 ;  /* 0x000000282b007388 */ /* 0x0045e60000000800 */
[----:B0-----:R-:W-:-:S04]  /*0830*/  @!P2 IMAD.WIDE.U32 R22, R25, 0x4, R22 ;  /* 0x000000041916a825 */ /* 0x001fc800078e0016 */
[----:B--2---:R-:W-:-:S05]  /*0840*/  IMAD R43, R42, 0x40, R31 ;  /* 0x000000402a2b7824 */ /* 0x004fca00078e021f */
[----:B------:R0:W-:Y:S02]  /*0850*/  STS [R43], R39 ;  /* 0x000000272b007388 */ /* 0x0001e40000000800 */
[----:B0-----:R-:W-:Y:S02]  /*0860*/  HFMA2 R39, -RZ, RZ, 0, 0 ;  /* 0x00000000ff277431 */ /* 0x001fe400000001ff */
[----:B------:R-:W-:-:S04]  /*0870*/  @!P5 IMAD R25, R41, UR18, R21 ;  /* 0x000000122919dc24 */ /* 0x000fc8000f8e0215 */
[----:B------:R0:W2:Y:S01]  /*0880*/  @!P2 LDG.E.CONSTANT R39, desc[UR12][R22.64] ;  /* 0x0000000c1627a981 */ /* 0x0000a2000c1e9900 */
[----:B-1----:R-:W-:-:S04]  /*0890*/  @!P5 IMAD.WIDE.U32 R44, R25, 0x4, R44 ;  /* 0x00000004192cd825 */ /* 0x002fc800078e002c */
[----:B------:R-:W-:Y:S01]  /*08a0*/  IMAD.MOV.U32 R40, RZ, RZ, RZ ;  /* 0x000000ffff287224 */ /* 0x000fe200078e00ff */
[----:B0-----:R-:W0:Y:S01]  /*08b0*/  @!P1 LDC.64 R22, c[0x0][0x388] ;  /* 0x0000e200ff169b82 */ /* 0x001e220000000a00 */
[----:B------:R-:W-:-:S04]  /*08c0*/  IADD3 R25, PT, PT, R37, 0x10, RZ ;  /* 0x0000001025197810 */ /* 0x000fc80007ffe0ff */
[----:B------:R0:W3:Y:S01]  /*08d0*/  @!P5 LDG.E.CONSTANT R40, desc[UR12][R44.64] ;  /* 0x0000000c2c28d981 */ /* 0x0000e2000c1e9900 */
[----:B------:R-:W-:-:S04]  /*08e0*/  VIMNMX R43, PT, PT, R25, UR6, PT ;  /* 0x00000006192b7c48 */ /* 0x000fc8000bfe0100 */
[----:B------:R-:W-:Y:S01]  /*08f0*/  VIADDMNMX R37, R37, 0x1, R43, !PT ;  /* 0x0000000125257846 */ /* 0x000fe2000780012b */
[----:B------:R-:W-:-:S04]  /*0900*/  @!P1 IMAD R43, R41, UR18, R24 ;  /* 0x00000012292b9c24 */ /* 0x000fc8000f8e0218 */
[----:B0-----:R-:W-:Y:S02]  /*0910*/  @!P1 IMAD.WIDE.U32 R44, R43, 0x4, R22 ;  /* 0x000000042b2c9825 */ /* 0x001fe400078e0016 */
[----:B------:R-:W0:Y:S02]  /*0920*/  @!P0 LDC.64 R22, c[0x0][0x388] ;  /* 0x0000e200ff168b82 */ /* 0x000e240000000a00 */
[----:B------:R-:W-:Y:S02]  /*0930*/  @!P0 IMAD R41, R41, UR18, R19 ;  /* 0x0000001229298c24 */ /* 0x000fe4000f8e0213 */
[----:B------:R-:W-:-:S06]  /*0940*/  IMAD.MOV.U32 R43, RZ, RZ, RZ ;  /* 0x000000ffff2b7224 */ /* 0x000fcc00078e00ff */
[----:B------:R-:W4:Y:S01]  /*0950*/  @!P1 LDG.E.CONSTANT R43, desc[UR12][R44.64] ;  /* 0x0000000c2c2b9981 */ /* 0x000f22000c1e9900 */
[----:B0-----:R-:W-:Y:S01]  /*0960*/  @!P0 IMAD.WIDE.U32 R22, R41, 0x4, R22 ;  /* 0x0000000429168825 */ /* 0x001fe200078e0016 */
[----:B------:R-:W-:-:S06]  /*0970*/  MOV R41, RZ ;  /* 0x000000ff00297202 */ /* 0x000fcc0000000f00 */
[----:B------:R0:W5:Y:S01]  /*0980*/  @!P0 LDG.E.CONSTANT R41, desc[UR12][R22.64] ;  /* 0x0000000c16298981 */ /* 0x000162000c1e9900 */
[----:B------:R-:W-:Y:S01]  /*0990*/  UIADD3 UR5, UPT, UPT, UR15, 0x1800, URZ ;  /* 0x000018000f057890 */ /* 0x000fe2000fffe0ff */
[----:B------:R-:W-:Y:S01]  /*09a0*/  R2UR UR7, R37 ;  /* 0x00000000250772ca */ /* 0x000fe200000e0000 */
[----:B------:R-:W-:Y:S01]  /*09b0*/  BSSY.RECONVERGENT B0, `(.L_x_463) ;  /* 0x000006f000007945 */ /* 0x000fe20003800200 */
[----:B------:R-:W-:Y:S01]  /*09c0*/  ISETP.GE.U32.AND P0, PT, R17, UR14, PT ;  /* 0x0000000e11007c0c */ /* 0x000fe2000bf06070 */
[----:B------:R-:W-:Y:S01]  /*09d0*/  ULEA UR5, UR16, UR5, 0x18 ;  /* 0x0000000510057291 */ /* 0x000fe2000f8ec0ff */
[----:B------:R-:W-:Y:S02]  /*09e0*/  ISETP.GE.AND P2, PT, R25, UR6, PT ;  /* 0x0000000619007c0c */ /* 0x000fe4000bf46270 */
[----:B------:R-:W-:-:S03]  /*09f0*/  ISETP.GE.U32.OR P0, PT, R18, UR18, P0 ;  /* 0x0000001212007c0c */ /* 0x000fc60008706470 */
[----:B------:R-:W-:-:S04]  /*0a00*/  LEA R37, R38, UR5, 0x6 ;  /* 0x0000000526257c11 */ /* 0x000fc8000f8e30ff */
[----:B------:R-:W-:Y:S01]  /*0a10*/  ULOP3.LUT UR9, UR7, 0x7, URZ, 0xc0, !UPT ;  /* 0x0000000707097892 */ /* 0x000fe2000f8ec0ff */
[----:B------:R-:W-:Y:S01]  /*0a20*/  IMAD R42, R42, 0x4, R37 ;  /* 0x000000042a2a7824 */ /* 0x000fe200078e0225 */
[C---:B------:R-:W-:Y:S01]  /*0a30*/  LEA R37, R38.reuse, R28, 0x6 ;  /* 0x0000001c26257211 */ /* 0x040fe200078e30ff */
[----:B------:R-:W-:Y:S01]  /*0a40*/  IMAD R38, R38, 0x40, R29 ;  /* 0x0000004026267824 */ /* 0x000fe200078e021d */
[----:B------:R-:W-:Y:S02]  /*0a50*/  UIMAD UR10, UR4, -0x10, UR7 ;  /* 0xfffffff0040a78a4 */ /* 0x000fe4000f8e0207 */
[----:B0-----:R-:W-:Y:S01]  /*0a60*/  MOV R22, UR9 ;  /* 0x0000000900167c02 */ /* 0x001fe20008000f00 */
[----:B------:R-:W-:Y:S02]  /*0a70*/  ULOP3.LUT UR8, UR7, 0x3, URZ, 0xc0, !UPT ;  /* 0x0000000307087892 */ /* 0x000fe4000f8ec0ff */
[----:B------:R-:W-:Y:S01]  /*0a80*/  UIADD3 UR11, UPT, UPT, UR10, -0x1, URZ ;  /* 0xffffffff0a0b7890 */ /* 0x000fe2000fffe0ff */
[----:B------:R-:W-:Y:S01]  /*0a90*/  IADD3 R22, PT, PT, R22, -0x1, RZ ;  /* 0xffffffff16167810 */ /* 0x000fe20007ffe0ff */
[----:B--2---:R-:W-:Y:S04]  /*0aa0*/  STS [R34], R39 ;  /* 0x0000002722007388 */ /* 0x004fe80000000800 */
[----:B---3--:R0:W-:Y:S02]  /*0ab0*/  STS [R37], R40 ;  /* 0x0000002825007388 */ /* 0x0081e40000000800 */
[----:B0-----:R-:W-:-:S02]  /*0ac0*/  IMAD.MOV.U32 R37, RZ, RZ, R25 ;  /* 0x000000ffff257224 */ /* 0x001fc400078e0019 */
[----:B----4-:R0:W-:Y:S04]  /*0ad0*/  STS [R42], R43 ;  /* 0x0000002b2a007388 */ /* 0x0101e80000000800 */
[----:B-----5:R0:W-:Y:S01]  /*0ae0*/  STS [R38], R41 ;  /* 0x0000002926007388 */ /* 0x0201e20000000800 */
[----:B------:R-:W-:Y:S06]  /*0af0*/  BAR.SYNC.DEFER_BLOCKING 0x0 ;  /* 0x0000000000007b1d */ /* 0x000fec0000010000 */
[----:B------:R-:W-:Y:S05]  /*0b00*/  @P0 BRA `(.L_x_464) ;  /* 0x0000000400640947 */ /* 0x000fea0003800000 */
[----:B------:R-:W-:Y:S01]  /*0b10*/  IMAD.U32 R23, RZ, RZ, UR11 ;  /* 0x0000000bff177e24 */ /* 0x000fe2000f8e00ff */
[----:B------:R-:W-:Y:S01]  /*0b20*/  UISETP.NE.AND UP1, UPT, UR9, URZ, UPT ;  /* 0x000000ff0900728c */ /* 0x000fe2000bf25270 */
[----:B0-----:R-:W-:-:S03]  /*0b30*/  MOV R38, R35 ;  /* 0x0000002300267202 */ /* 0x001fc60000000f00 */
[----:B------:R-:W-:-:S13]  /*0b40*/  ISETP.GE.U32.AND P0, PT, R23, 0x7, PT ;  /* 0x000000071700780c */ /* 0x000fda0003f06070 */
[----:B------:R-:W-:Y:S05]  /*0b50*/  @!P0 BRA `(.L_x_465) ;  /* 0x0000000000a48947 */ /* 0x000fea0003800000 */
[----:B------:R-:W0:Y:S01]  /*0b60*/  S2R R27, SR_TID.X ;  /* 0x00000000001b7919 */ /* 0x000e220000002100 */
[----:B------:R-:W-:Y:S01]  /*0b70*/  UIADD3 UR6, UPT, UPT, UR15, 0x1000, URZ ;  /* 0x000010000f067890 */ /* 0x000fe2000fffe0ff */
[----:B------:R-:W-:Y:S01]  /*0b80*/  IMAD.MOV.U32 R38, RZ, RZ, R35 ;  /* 0x000000ffff267224 */ /* 0x000fe200078e0023 */
[----:B------:R-:W-:Y:S01]  /*0b90*/  ULEA UR5, UR4, UR9, 0x4 ;  /* 0x0000000904057291 */ /* 0x000fe2000f8e20ff */
[----:B------:R-:W1:Y:S01]  /*0ba0*/  S2R R26, SR_TID.Y ;  /* 0x00000000001a7919 */ /* 0x000e620000002200 */
[----:B------:R-:W-:Y:S02]  /*0bb0*/  ULEA UR6, UR16, UR6, 0x18 ;  /* 0x0000000610067291 */ /* 0x000fe4000f8ec0ff */
[----:B------:R-:W-:-:S04]  /*0bc0*/  UIADD3 UR5, UPT, UPT, -UR7, UR5, URZ ;  /* 0x0000000507057290 */ /* 0x000fc8000fffe1ff */
[----:B0-----:R-:W-:Y:S02]  /*0bd0*/  LEA R27, R27, UR6, 0x2 ;  /* 0x000000061b1b7c11 */ /* 0x001fe4000f8e10ff */
[----:B-1----:R-:W-:-:S03]  /*0be0*/  LEA R26, R26, UR17, 0x2 ;  /* 0x000000111a1a7c11 */ /* 0x002fc6000f8e10ff */
[----:B------:R-:W-:Y:S01]  /*0bf0*/  VIADD R25, R27, 0x100 ;  /* 0x000001001b197836 */ /* 0x000fe20000000000 */
[----:B------:R-:W-:-:S07]  /*0c00*/  IADD3 R23, PT, PT, R26, 0x100, RZ ;  /* 0x000001001a177810 */ /* 0x000fce0007ffe0ff */
.L_x_466:
[----:B------:R-:W-:Y:S01]  /*0c10*/  LDS R39, [R23+-0x100] ;  /* 0xffff000017277984 */ /* 0x000fe20000000800 */
[----:B------:R-:W-:Y:S01]  /*0c20*/  UIADD3 UR5, UPT, UPT, UR5, 0x8, URZ ;  /* 0x0000000805057890 */ /* 0x000fe2000fffe0ff */
[----:B------:R-:W-:Y:S02]  /*0c30*/  IADD3 R38, PT, PT, R38, 0x8, RZ ;  /* 0x0000000826267810 */ /* 0x000fe40007ffe0ff */
[----:B------:R-:W0:Y:S01]  /*0c40*/  LDS R40, [R25+-0x100] ;  /* 0xffff000019287984 */ /* 0x000e220000000800 */
[----:B------:R-:W-:-:S03]  /*0c50*/  UISETP.NE.AND UP0, UPT, UR5, URZ, UPT ;  /* 0x000000ff0500728c */ /* 0x000fc6000bf05270 */
[----:B------:R-:W-:Y:S04]  /*0c60*/  LDS R42, [R23+-0xc0] ;  /* 0xffff4000172a7984 */ /* 0x000fe80000000800 */
[----:B------:R-:W1:Y:S01]  /*0c70*/  LDS R41, [R25+-0xc0] ;  /* 0xffff400019297984 */ /* 0x000e620000000800 */
[----:B0-----:R-:W-:-:S03]  /*0c80*/  FFMA R39, R39, R40, R16 ;  /* 0x0000002827277223 */ /* 0x001fc60000000010 */
[----:B------:R-:W-:Y:S04]  /*0c90*/  LDS R16, [R23+-0x80] ;  /* 0xffff800017107984 */ /* 0x000fe80000000800 */
[----:B------:R-:W0:Y:S01]  /*0ca0*/  LDS R40, [R25+-0x80] ;  /* 0xffff800019287984 */ /* 0x000e220000000800 */
[----:B-1----:R-:W-:-:S03]  /*0cb0*/  FFMA R39, R42, R41, R39 ;  /* 0x000000292a277223 */ /* 0x002fc60000000027 */
[----:B------:R-:W-:Y:S04]  /*0cc0*/  LDS R41, [R23+-0x40] ;  /* 0xffffc00017297984 */ /* 0x000fe80000000800 */
[----:B------:R-:W1:Y:S01]  /*0cd0*/  LDS R42, [R25+-0x40] ;  /* 0xffffc000192a7984 */ /* 0x000e620000000800 */
[----:B0-----:R-:W-:-:S03]  /*0ce0*/  FFMA R16, R16, R40, R39 ;  /* 0x0000002810107223 */ /* 0x001fc60000000027 */
[----:B------:R-:W-:Y:S04]  /*0cf0*/  LDS R39, [R23] ;  /* 0x0000000017277984 */ /* 0x000fe80000000800 */
[----:B------:R-:W0:Y:S01]  /*0d00*/  LDS R40, [R25] ;  /* 0x0000000019287984 */ /* 0x000e220000000800 */
[----:B-1----:R-:W-:-:S03]  /*0d10*/  FFMA R16, R41, R42, R16 ;  /* 0x0000002a29107223 */ /* 0x002fc60000000010 */
[----:B------:R-:W-:Y:S04]  /*0d20*/  LDS R41, [R23+0x40] ;  /* 0x0000400017297984 */ /* 0x000fe80000000800 */
[----:B------:R-:W1:Y:S01]  /*0d30*/  LDS R42, [R25+0x40] ;  /* 0x00004000192a7984 */ /* 0x000e620000000800 */
[----:B0-----:R-:W-:-:S03]  /*0d40*/  FFMA R16, R39, R40, R16 ;  /* 0x0000002827107223 */ /* 0x001fc60000000010 */
[----:B------:R-:W-:Y:S04]  /*0d50*/  LDS R39, [R23+0x80] ;  /* 0x0000800017277984 */ /* 0x000fe80000000800 */
[----:B------:R-:W0:Y:S01]  /*0d60*/  LDS R40, [R25+0x80] ;  /* 0x0000800019287984 */ /* 0x000e220000000800 */
[----:B-1----:R-:W-:-:S03]  /*0d70*/  FFMA R16, R41, R42, R16 ;  /* 0x0000002a29107223 */ /* 0x002fc60000000010 */
[----:B------:R1:W-:Y:S04]  /*0d80*/  LDS R41, [R23+0xc0] ;  /* 0x0000c00017297984 */ /* 0x0003e80000000800 */
[----:B------:R2:W3:Y:S01]  /*0d90*/  LDS R42, [R25+0xc0] ;  /* 0x0000c000192a7984 */ /* 0x0004e20000000800 */
[----:B-1----:R-:W-:Y:S01]  /*0da0*/  VIADD R23, R23, 0x200 ;  /* 0x0000020017177836 */ /* 0x002fe20000000000 */
[----:B--2---:R-:W-:Y:S01]  /*0db0*/  IADD3 R25, PT, PT, R25, 0x200, RZ ;  /* 0x0000020019197810 */ /* 0x004fe20007ffe0ff */
[----:B0-----:R-:W-:-:S04]  /*0dc0*/  FFMA R16, R39, R40, R16 ;  /* 0x0000002827107223 */ /* 0x001fc80000000010 */
[----:B---3--:R-:W-:Y:S01]  /*0dd0*/  FFMA R16, R41, R42, R16 ;  /* 0x0000002a29107223 */ /* 0x008fe20000000010 */
[----:B------:R-:W-:Y:S06]  /*0de0*/  BRA.U UP0, `(.L_x_466) ;  /* 0xfffffffd00887547 */ /* 0x000fec000b83ffff */
.L_x_465:
        /* <DEDUP_REMOVED lines=17> */
[----:B0-----:R-:W-:-:S04]  /*0f00*/  FFMA R16, R16, R40, R39 ;  /* 0x0000002810107223 */ /* 0x001fc80000000027 */
[----:B------:R-:W-:-:S04]  /*0f10*/  FFMA R16, R41, R42, R16 ;  /* 0x0000002a29107223 */ /* 0x000fc80000000010 */
[----:B------:R-:W-:-:S07]  /*0f20*/  FFMA R16, R43, R44, R16 ;  /* 0x0000002c2b107223 */ /* 0x000fce0000000010 */
.L_x_467:
        /* <DEDUP_REMOVED lines=17> */
.L_x_468:
[----:B------:R-:W-:-:S05]  /*1040*/  @!P1 IMAD.IADD R23, R38, 0x1, -R35 ;  /* 0x0000000126179824 */ /* 0x000fca00078e0a23 */
[C---:B------:R-:W-:Y:S01]  /*1050*/  @!P1 LEA R25, R23.reuse, R26, 0x6 ;  /* 0x0000001a17199211 */ /* 0x040fe200078e30ff */
[----:B------:R-:W-:-:S05]  /*1060*/  @!P1 IMAD R23, R23, 0x40, R27 ;  /* 0x0000004017179824 */ /* 0x000fca00078e021b */
[----:B------:R-:W-:Y:S04]  /*1070*/  @!P1 LDS R25, [R25] ;  /* 0x0000000019199984 */ /* 0x000fe80000000800 */
[----:B------:R-:W0:Y:S02]  /*1080*/  @!P1 LDS R23, [R23] ;  /* 0x0000000017179984 */ /* 0x000e240000000800 */
[----:B0-----:R-:W-:-:S07]  /*1090*/  @!P1 FFMA R16, R25, R23, R16 ;  /* 0x0000001719109223 */ /* 0x001fce0000000010 */
.L_x_464:
[----:B------:R-:W-:Y:S05]  /*10a0*/  BSYNC.RECONVERGENT B0 ;  /* 0x0000000000007941 */ /* 0x000fea0003800200 */
.L_x_463:
[----:B------:R-:W-:Y:S01]  /*10b0*/  ISETP.GE.U32.AND P1, PT, R21, UR18, PT ;  /* 0x0000001215007c0c */ /* 0x000fe2000bf26070 */
[----:B------:R-:W-:Y:S03]  /*10c0*/  BSSY.RECONVERGENT B0, `(.L_x_469) ;  /* 0x0000056000007945 */ /* 0x000fe60003800200 */
[----:B------:R-:W-:-:S13]  /*10d0*/  ISETP.GE.U32.OR P0, PT, R17, UR14, P1 ;  /* 0x0000000e11007c0c */ /* 0x000fda0008f06470 */
[----:B------:R-:W-:Y:S05]  /*10e0*/  @P0 BRA `(.L_x_470) ;  /* 0x00000004004c0947 */ /* 0x000fea0003800000 */
[----:B------:R-:W-:Y:S01]  /*10f0*/  MOV R23, UR11 ;  /* 0x0000000b00177c02 */ /* 0x000fe20008000f00 */
[----:B------:R-:W-:Y:S01]  /*1100*/  UISETP.NE.AND UP0, UPT, UR9, URZ, UPT ;  /* 0x000000ff0900728c */ /* 0x000fe2000bf05270 */
[----:B0-----:R-:W-:Y:S02]  /*1110*/  IMAD.MOV.U32 R38, RZ, RZ, R35 ;  /* 0x000000ffff267224 */ /* 0x001fe400078e0023 */
[----:B------:R-:W-:-:S13]  /*1120*/  ISETP.GE.U32.AND P0, PT, R23, 0x7, PT ;  /* 0x000000071700780c */ /* 0x000fda0003f06070 */
[----:B------:R-:W-:Y:S05]  /*1130*/  @!P0 BRA `(.L_x_471) ;  /* 0x00000000008c8947 */ /* 0x000fea0003800000 */
[----:B------:R-:W-:Y:S01]  /*1140*/  MOV R23, UR9 ;  /* 0x0000000900177c02 */ /* 0x000fe20008000f00 */
[----:B------:R-:W-:Y:S01]  /*1150*/  IMAD.MOV.U32 R38, RZ, RZ, R35 ;  /* 0x000000ffff267224 */ /* 0x000fe200078e0023 */
[----:B------:R-:W-:Y:S02]  /*1160*/  UMOV UR5, URZ ;  /* 0x000000ff00057c82 */ /* 0x000fe40008000000 */
[----:B------:R-:W-:-:S07]  /*1170*/  IADD3 R23, PT, PT, -R23, UR10, RZ ;  /* 0x0000000a17177c10 */ /* 0x000fce000fffe1ff */
.L_x_472:
        /* <DEDUP_REMOVED lines=21> */
[----:B------:R-:W1:Y:S04]  /*12d0*/  LDS R41, [R25+0x140] ;  /* 0x0001400019297984 */ /* 0x000e680000000800 */
[----:B------:R-:W-:Y:S01]  /*12e0*/  LDS R44, [R25+0x1c0] ;  /* 0x0001c000192c7984 */ /* 0x000fe20000000800 */
[----:B0-----:R-:W-:-:S03]  /*12f0*/  FFMA R45, R42, R15, R43 ;  /* 0x0000000f2a2d7223 */ /* 0x001fc6000000002b */
[----:B------:R-:W-:Y:S04]  /*1300*/  LDS R42, [R39+0x180] ;  /* 0x00018000272a7984 */ /* 0x000fe80000000800 */
[----:B------:R-:W0:Y:S01]  /*1310*/  LDS R43, [R25+0x180] ;  /* 0x00018000192b7984 */ /* 0x000e220000000800 */
[----:B-1----:R-:W-:-:S03]  /*1320*/  FFMA R41, R40, R41, R45 ;  /* 0x0000002928297223 */ /* 0x002fc6000000002d */
[----:B------:R-:W1:Y:S01]  /*1330*/  LDS R15, [R39+0x1c0] ;  /* 0x0001c000270f7984 */ /* 0x000e620000000800 */
[----:B0-----:R-:W-:-:S04]  /*1340*/  FFMA R42, R42, R43, R41 ;  /* 0x0000002b2a2a7223 */ /* 0x001fc80000000029 */
[----:B-1----:R-:W-:Y:S01]  /*1350*/  FFMA R15, R15, R44, R42 ;  /* 0x0000002c0f0f7223 */ /* 0x002fe2000000002a */
[----:B------:R-:W-:Y:S06]  /*1360*/  @P0 BRA `(.L_x_472) ;  /* 0xfffffffc00840947 */ /* 0x000fec000383ffff */
.L_x_471:
        /* <DEDUP_REMOVED lines=20> */
.L_x_473:
        /* <DEDUP_REMOVED lines=17> */
.L_x_474:
[----:B------:R-:W-:-:S05]  /*15c0*/  @!P5 IADD3 R23, PT, PT, R38, -R35, RZ ;  /* 0x800000232617d210 */ /* 0x000fca0007ffe0ff */
[C---:B------:R-:W-:Y:S01]  /*15d0*/  @!P5 IMAD R25, R23.reuse, 0x40, R26 ;  /* 0x000000401719d824 */ /* 0x040fe200078e021a */
[----:B------:R-:W-:-:S04]  /*15e0*/  @!P5 LEA R23, R23, R28, 0x6 ;  /* 0x0000001c1717d211 */ /* 0x000fc800078e30ff */
[----:B------:R-:W-:Y:S04]  /*15f0*/  @!P5 LDS R38, [R25] ;  /* 0x000000001926d984 */ /* 0x000fe80000000800 */
[----:B------:R-:W0:Y:S02]  /*1600*/  @!P5 LDS R23, [R23] ;  /* 0x000000001717d984 */ /* 0x000e240000000800 */
[----:B0-----:R-:W-:-:S07]  /*1610*/  @!P5 FFMA R15, R38, R23, R15 ;  /* 0x00000017260fd223 */ /* 0x001fce000000000f */
.L_x_470:
[----:B------:R-:W-:Y:S05]  /*1620*/  BSYNC.RECONVERGENT B0 ;  /* 0x0000000000007941 */ /* 0x000fea0003800200 */
.L_x_469:
        /* <DEDUP_REMOVED lines=10> */
[----:B------:R-:W-:Y:S01]  /*16d0*/  UMOV UR5, URZ ;  /* 0x000000ff00057c82 */ /* 0x000fe20008000000 */
[----:B------:R-:W-:Y:S02]  /*16e0*/  MOV R38, R35 ;  /* 0x0000002300267202 */ /* 0x000fe40000000f00 */
[----:B------:R-:W-:-:S07]  /*16f0*/  IADD3 R23, PT, PT, -R23, UR10, RZ ;  /* 0x0000000a17177c10 */ /* 0x000fce000fffe1ff */
.L_x_478:
        /* <DEDUP_REMOVED lines=31> */
.L_x_477:
        /* <DEDUP_REMOVED lines=20> */
.L_x_479:
        /* <DEDUP_REMOVED lines=17> */
.L_x_480:
[----:B------:R-:W-:-:S05]  /*1b40*/  @!P5 IADD3 R23, PT, PT, R38, -R35, RZ ;  /* 0x800000232617d210 */ /* 0x000fca0007ffe0ff */
[C---:B------:R-:W-:Y:S01]  /*1b50*/  @!P5 IMAD R25, R23.reuse, 0x40, R26 ;  /* 0x000000401719d824 */ /* 0x040fe200078e021a */
[----:B------:R-:W-:-:S05]  /*1b60*/  @!P5 LEA R23, R23, R30, 0x6 ;  /* 0x0000001e1717d211 */ /* 0x000fca00078e30ff */
[----:B------:R-:W-:Y:S04]  /*1b70*/  @!P5 LDS R25, [R25] ;  /* 0x000000001919d984 */ /* 0x000fe80000000800 */
[----:B------:R-:W0:Y:S02]  /*1b80*/  @!P5 LDS R23, [R23] ;  /* 0x000000001717d984 */ /* 0x000e240000000800 */
[----:B0-----:R-:W-:-:S07]  /*1b90*/  @!P5 FFMA R14, R25, R23, R14 ;  /* 0x00000017190ed223 */ /* 0x001fce000000000e */
.L_x_476:
[----:B------:R-:W-:Y:S05]  /*1ba0*/  BSYNC.RECONVERGENT B0 ;  /* 0x0000000000007941 */ /* 0x000fea0003800200 */
.L_x_475:
[----:B------:R-:W-:Y:S01]  /*1bb0*/  ISETP.NE.AND P5, PT, R36, RZ, PT ;  /* 0x000000ff2400720c */ /* 0x000fe20003fa5270 */
[----:B------:R-:W-:-:S12]  /*1bc0*/  BSSY.RECONVERGENT B0, `(.L_x_481) ;  /* 0x0000055000007945 */ /* 0x000fd80003800200 */
[----:B------:R-:W-:Y:S05]  /*1bd0*/  @!P5 BRA `(.L_x_482) ;  /* 0x00000004004cd947 */ /* 0x000fea0003800000 */
        /* <DEDUP_REMOVED lines=9> */
.L_x_484:
        /* <DEDUP_REMOVED lines=31> */
.L_x_483:
        /* <DEDUP_REMOVED lines=20> */
.L_x_485:
        /* <DEDUP_REMOVED lines=17> */
.L_x_486:
[----:B------:R-:W-:-:S05]  /*20b0*/  @!P5 IADD3 R23, PT, PT, R38, -R35, RZ ;  /* 0x800000232617d210 */ /* 0x000fca0007ffe0ff */
[C---:B------:R-:W-:Y:S01]  /*20c0*/  @!P5 IMAD R25, R23.reuse, 0x40, R26 ;  /* 0x000000401719d824 */ /* 0x040fe200078e021a */
[----:B------:R-:W-:-:S04]  /*20d0*/  @!P5 LEA R23, R23, R29, 0x6 ;  /* 0x0000001d1717d211 */ /* 0x000fc800078e30ff */
[----:B------:R-:W-:Y:S04]  /*20e0*/  @!P5 LDS R38, [R25] ;  /* 0x000000001926d984 */ /* 0x000fe80000000800 */
[----:B------:R-:W0:Y:S02]  /*20f0*/  @!P5 LDS R23, [R23] ;  /* 0x000000001717d984 */ /* 0x000e240000000800 */
[----:B0-----:R-:W-:-:S07]  /*2100*/  @!P5 FFMA R13, R38, R23, R13 ;  /* 0x00000017260dd223 */ /* 0x001fce000000000d */
.L_x_482:
[----:B------:R-:W-:Y:S05]  /*2110*/  BSYNC.RECONVERGENT B0 ;  /* 0x0000000000007941 */ /* 0x000fea0003800200 */
.L_x_481:
        /* <DEDUP_REMOVED lines=13> */
.L_x_490:
        /* <DEDUP_REMOVED lines=31> */
.L_x_489:
        /* <DEDUP_REMOVED lines=20> */
.L_x_491:
        /* <DEDUP_REMOVED lines=17> */
.L_x_492:
[----:B------:R-:W-:-:S05]  /*2630*/  @!P5 IADD3 R23, PT, PT, R38, -R35, RZ ;  /* 0x800000232617d210 */ /* 0x000fca0007ffe0ff */
[C---:B------:R-:W-:Y:S01]  /*2640*/  @!P5 IMAD R25, R23.reuse, 0x40, R32 ;  /* 0x000000401719d824 */ /* 0x040fe200078e0220 */
[----:B------:R-:W-:-:S05]  /*2650*/  @!P5 LEA R23, R23, R27, 0x6 ;  /* 0x0000001b1717d211 */ /* 0x000fca00078e30ff */
[----:B------:R-:W-:Y:S04]  /*2660*/  @!P5 LDS R25, [R25] ;  /* 0x000000001919d984 */ /* 0x000fe80000000800 */
[----:B------:R-:W0:Y:S02]  /*2670*/  @!P5 LDS R23, [R23] ;  /* 0x000000001717d984 */ /* 0x000e240000000800 */
[----:B0-----:R-:W-:-:S07]  /*2680*/  @!P5 FFMA R12, R25, R23, R12 ;  /* 0x00000017190cd223 */ /* 0x001fce000000000c */
.L_x_488:
[----:B------:R-:W-:Y:S05]  /*2690*/  BSYNC.RECONVERGENT B0 ;  /* 0x0000000000007941 */ /* 0x000fea0003800200 */
.L_x_487:
[----:B------:R-:W-:Y:S01]  /*26a0*/  ISETP.GE.U32.OR P1, PT, R20, UR14, P1 ;  /* 0x0000000e14007c0c */ /* 0x000fe20008f26470 */
[----:B------:R-:W-:-:S12]  /*26b0*/  BSSY.RECONVERGENT B0, `(.L_x_493) ;  /* 0x0000055000007945 */ /* 0x000fd80003800200 */
        /* <DEDUP_REMOVED lines=10> */
.L_x_496:
        /* <DEDUP_REMOVED lines=31> */
.L_x_495:
        /* <DEDUP_REMOVED lines=20> */
.L_x_497:
        /* <DEDUP_REMOVED lines=17> */
.L_x_498:
[----:B------:R-:W-:-:S05]  /*2ba0*/  @!P5 IADD3 R23, PT, PT, R38, -R35, RZ ;  /* 0x800000232617d210 */ /* 0x000fca0007ffe0ff */
[C---:B------:R-:W-:Y:S01]  /*2bb0*/  @!P5 IMAD R22, R23.reuse, 0x40, R32 ;  /* 0x000000401716d824 */ /* 0x040fe200078e0220 */
[----:B------:R-:W-:-:S05]  /*2bc0*/  @!P5 LEA R23, R23, R28, 0x6 ;  /* 0x0000001c1717d211 */ /* 0x000fca00078e30ff */
[----:B------:R-:W-:Y:S04]  /*2bd0*/  @!P5 LDS R22, [R22] ;  /* 0x000000001616d984 */ /* 0x000fe80000000800 */
[----:B------:R-:W0:Y:S02]  /*2be0*/  @!P5 LDS R23, [R23] ;  /* 0x000000001717d984 */ /* 0x000e240000000800 */
[----:B0-----:R-:W-:-:S07]  /*2bf0*/  @!P5 FFMA R11, R22, R23, R11 ;  /* 0x00000017160bd223 */ /* 0x001fce000000000b */
.L_x_494:
[----:B------:R-:W-:Y:S05]  /*2c00*/  BSYNC.RECONVERGENT B0 ;  /* 0x0000000000007941 */ /* 0x000fea0003800200 */
.L_x_493:
[----:B------:R-:W-:Y:S01]  /*2c10*/  ISETP.GE.U32.OR P1, PT, R20, UR14, P0 ;  /* 0x0000000e14007c0c */ /* 0x000fe20008726470 */
[----:B------:R-:W-:-:S12]  /*2c20*/  BSSY.RECONVERGENT B0, `(.L_x_499) ;  /* 0x0000056000007945 */ /* 0x000fd80003800200 */
[----:B------:R-:W-:Y:S05]  /*2c30*/  @P1 BRA `(.L_x_500) ;  /* 0x0000000400501947 */ /* 0x000fea0003800000 */
[----:B------:R-:W-:Y:S01]  /*2c40*/  MOV R22, UR11 ;  /* 0x0000000b00167c02 */ /* 0x000fe20008000f00 */
[----:B------:R-:W-:-:S03]  /*2c50*/  UISETP.NE.AND UP0, UPT, UR9, URZ, UPT ;  /* 0x000000ff0900728c */ /* 0x000fc6000bf05270 */
[----:B------:R-:W-:Y:S01]  /*2c60*/  ISETP.GE.U32.AND P1, PT, R22, 0x7, PT ;  /* 0x000000071600780c */ /* 0x000fe20003f26070 */
[----:B------:R-:W-:-:S12]  /*2c70*/  IMAD.MOV.U32 R22, RZ, RZ, R35 ;  /* 0x000000ffff167224 */ /* 0x000fd800078e0023 */
[----:B------:R-:W-:Y:S05]  /*2c80*/  @!P1 BRA `(.L_x_501) ;  /* 0x00000000008c9947 */ /* 0x000fea0003800000 */
[----:B------:R-:W-:Y:S01]  /*2c90*/  MOV R23, UR9 ;  /* 0x0000000900177c02 */ /* 0x000fe20008000f00 */
[----:B------:R-:W-:Y:S01]  /*2ca0*/  UMOV UR5, URZ ;  /* 0x000000ff00057c82 */ /* 0x000fe20008000000 */
[----:B------:R-:W-:Y:S02]  /*2cb0*/  MOV R22, R35 ;  /* 0x0000002300167202 */ /* 0x000fe40000000f00 */
[----:B------:R-:W-:-:S07]  /*2cc0*/  IADD3 R23, PT, PT, -R23, UR10, RZ ;  /* 0x0000000a17177c10 */ /* 0x000fce000fffe1ff */
.L_x_502:
[C---:B------:R-:W-:Y:S01]  /*2cd0*/  IMAD.IADD R39, R22.reuse, 0x1, -R35 ;  /* 0x0000000116277824 */ /* 0x040fe200078e0a23 */
[----:B------:R-:W-:Y:S01]  /*2ce0*/  UIADD3 UR5, UPT, UPT, UR5, 0x8, URZ ;  /* 0x0000000805057890 */ /* 0x000fe2000fffe0ff */
[----:B------:R-:W-:-:S03]  /*2cf0*/  VIADD R22, R22, 0x8 ;  /* 0x0000000816167836 */ /* 0x000fc60000000000 */
[C---:B------:R-:W-:Y:S02]  /*2d00*/  LEA R25, R39.reuse, R32, 0x6 ;  /* 0x0000002027197211 */ /* 0x040fe400078e30ff */
[----:B0-----:R-:W-:Y:S02]  /*2d10*/  LEA R38, R39, R30, 0x6 ;  /* 0x0000001e27267211 */ /* 0x001fe400078e30ff */
        /* <DEDUP_REMOVED lines=26> */
.L_x_501:
[----:B------:R-:W-:Y:S05]  /*2ec0*/  BRA.U !UP0, `(.L_x_500) ;  /* 0x0000000108ac7547 */ /* 0x000fea000b800000 */
[----:B------:R-:W-:Y:S01]  /*2ed0*/  MOV R23, UR9 ;  /* 0x0000000900177c02 */ /* 0x000fe20008000f00 */
[----:B------:R-:W-:-:S03]  /*2ee0*/  UISETP.NE.AND UP0, UPT, UR8, URZ, UPT ;  /* 0x000000ff0800728c */ /* 0x000fc6000bf05270 */
        /* <DEDUP_REMOVED lines=18> */
.L_x_503:
        /* <DEDUP_REMOVED lines=17> */
.L_x_504:
[----:B------:R-:W-:-:S05]  /*3120*/  @!P5 IMAD.IADD R23, R22, 0x1, -R35 ;  /* 0x000000011617d824 */ /* 0x000fca00078e0a23 */
[C---:B------:R-:W-:Y:S02]  /*3130*/  @!P5 LEA R25, R23.reuse, R30, 0x6 ;  /* 0x0000001e1719d211 */ /* 0x040fe400078e30ff */
[----:B------:R-:W-:-:S04]  /*3140*/  @!P5 LEA R22, R23, R32, 0x6 ;  /* 0x000000201716d211 */ /* 0x000fc800078e30ff */
[----:B------:R-:W-:Y:S04]  /*3150*/  @!P5 LDS R25, [R25] ;  /* 0x000000001919d984 */ /* 0x000fe80000000800 */
[----:B------:R-:W1:Y:S02]  /*3160*/  @!P5 LDS R23, [R22] ;  /* 0x000000001617d984 */ /* 0x000e640000000800 */
[----:B-1----:R-:W-:-:S07]  /*3170*/  @!P5 FFMA R10, R23, R25, R10 ;  /* 0x00000019170ad223 */ /* 0x002fce000000000a */
.L_x_500:
[----:B------:R-:W-:Y:S05]  /*3180*/  BSYNC.RECONVERGENT B0 ;  /* 0x0000000000007941 */ /* 0x000fea0003800200 */
.L_x_499:
[----:B------:R-:W-:Y:S04]  /*3190*/  BSSY.RECONVERGENT B0, `(.L_x_505) ;  /* 0x0000056000007945 */ /* 0x000fe80003800200 */
[----:B------:R-:W-:Y:S05]  /*31a0*/  @!P3 BRA `(.L_x_506) ;  /* 0x000000040050b947 */ /* 0x000fea0003800000 */
[----:B------:R-:W-:Y:S01]  /*31b0*/  IMAD.U32 R22, RZ, RZ, UR11 ;  /* 0x0000000bff167e24 */ /* 0x000fe2000f8e00ff */
[----:B------:R-:W-:-:S04]  /*31c0*/  UISETP.NE.AND UP0, UPT, UR9, URZ, UPT ;  /* 0x000000ff0900728c */ /* 0x000fc8000bf05270 */
[----:B------:R-:W-:Y:S02]  /*31d0*/  ISETP.GE.U32.AND P1, PT, R22, 0x7, PT ;  /* 0x000000071600780c */ /* 0x000fe40003f26070 */
[----:B------:R-:W-:-:S11]  /*31e0*/  MOV R22, R35 ;  /* 0x0000002300167202 */ /* 0x000fd60000000f00 */
[----:B------:R-:W-:Y:S05]  /*31f0*/  @!P1 BRA `(.L_x_507) ;  /* 0x00000000008c9947 */ /* 0x000fea0003800000 */
[----:B------:R-:W-:Y:S01]  /*3200*/  MOV R23, UR9 ;  /* 0x0000000900177c02 */ /* 0x000fe20008000f00 */
[----:B------:R-:W-:Y:S01]  /*3210*/  IMAD.MOV.U32 R22, RZ, RZ, R35 ;  /* 0x000000ffff167224 */ /* 0x000fe200078e0023 */
[----:B------:R-:W-:Y:S02]  /*3220*/  UMOV UR5, URZ ;  /* 0x000000ff00057c82 */ /* 0x000fe40008000000 */
[----:B------:R-:W-:-:S07]  /*3230*/  IADD3 R23, PT, PT, -R23, UR10, RZ ;  /* 0x0000000a17177c10 */ /* 0x000fce000fffe1ff */
.L_x_508:
        /* <DEDUP_REMOVED lines=31> */
.L_x_507:
[----:B------:R-:W-:Y:S05]  /*3430*/  BRA.U !UP0, `(.L_x_506) ;  /* 0x0000000108ac7547 */ /* 0x000fea000b800000 */
[----:B------:R-:W-:Y:S01]  /*3440*/  MOV R23, UR9 ;  /* 0x0000000900177c02 */ /* 0x000fe20008000f00 */
[----:B------:R-:W-:-:S03]  /*3450*/  UISETP.NE.AND UP0, UPT, UR8, URZ, UPT ;  /* 0x000000ff0800728c */ /* 0x000fc6000bf05270 */
[----:B------:R-:W-:-:S13]  /*3460*/  ISETP.GE.U32.AND P1, PT, R23, 0x4, PT ;  /* 0x000000041700780c */ /* 0x000fda0003f26070 */
[----:B------:R-:W-:Y:S05]  /*3470*/  @!P1 BRA `(.L_x_509) ;  /* 0x0000000000409947 */ /* 0x000fea0003800000 */
[C---:B------:R-:W-:Y:S02]  /*3480*/  IMAD.IADD R23, R22.reuse, 0x1, -R35 ;  /* 0x0000000116177824 */ /* 0x040fe400078e0a23 */
[----:B------:R-:W-:-:S03]  /*3490*/  VIADD R22, R22, 0x4 ;  /* 0x0000000416167836 */ /* 0x000fc60000000000 */
[C---:B0-----:R-:W-:Y:S02]  /*34a0*/  LEA R41, R23.reuse, R32, 0x6 ;  /* 0x0000002017297211 */ /* 0x041fe400078e30ff */
        /* <DEDUP_REMOVED lines=13> */
.L_x_509:
        /* <DEDUP_REMOVED lines=17> */
.L_x_510:
[----:B------:R-:W-:-:S04]  /*3690*/  @!P5 IADD3 R22, PT, PT, R22, -R35, RZ ;  /* 0x800000231616d210 */ /* 0x000fc80007ffe0ff */
[C---:B------:R-:W-:Y:S01]  /*36a0*/  @!P5 LEA R23, R22.reuse, R32, 0x6 ;  /* 0x000000201617d211 */ /* 0x040fe200078e30ff */
[----:B------:R-:W-:-:S04]  /*36b0*/  @!P5 IMAD R25, R22, 0x40, R29 ;  /* 0x000000401619d824 */ /* 0x000fc800078e021d */
[----:B------:R-:W-:Y:S04]  /*36c0*/  @!P5 LDS R22, [R23] ;  /* 0x000000001716d984 */ /* 0x000fe80000000800 */
[----:B------:R-:W1:Y:S02]  /*36d0*/  @!P5 LDS R25, [R25] ;  /* 0x000000001919d984 */ /* 0x000e640000000800 */
[----:B-1----:R-:W-:-:S07]  /*36e0*/  @!P5 FFMA R9, R22, R25, R9 ;  /* 0x000000191609d223 */ /* 0x002fce0000000009 */
.L_x_506:
[----:B------:R-:W-:Y:S05]  /*36f0*/  BSYNC.RECONVERGENT B0 ;  /* 0x0000000000007941 */ /* 0x000fea0003800200 */
.L_x_505:
[----:B------:R-:W-:Y:S01]  /*3700*/  IADD3 R22, PT, PT, R17, 0x20, RZ ;  /* 0x0000002011167810 */ /* 0x000fe20007ffe0ff */
[----:B------:R-:W-:Y:S03]  /*3710*/  BSSY.RECONVERGENT B0, `(.L_x_511) ;  /* 0x0000058000007945 */ /* 0x000fe60003800200 */
[----:B------:R-:W-:-:S04]  /*3720*/  ISETP.GE.U32.AND P1, PT, R22, UR14, PT ;  /* 0x0000000e16007c0c */ /* 0x000fc8000bf26070 */
[----:B------:R-:W-:-:S13]  /*3730*/  ISETP.GE.U32.OR P5, PT, R18, UR18, P1 ;  /* 0x0000001212007c0c */ /* 0x000fda0008fa6470 */
        /* <DEDUP_REMOVED lines=10> */
.L_x_514:
        /* <DEDUP_REMOVED lines=31> */
.L_x_513:
[----:B------:R-:W-:Y:S05]  /*39d0*/  BRA.U !UP0, `(.L_x_512) ;  /* 0x0000000108ac7547 */ /* 0x000fea000b800000 */
[----:B------:R-:W-:Y:S01]  /*39e0*/  MOV R23, UR9 ;  /* 0x0000000900177c02 */ /* 0x000fe20008000f00 */
[----:B------:R-:W-:-:S03]  /*39f0*/  UISETP.NE.AND UP0, UPT, UR8, URZ, UPT ;  /* 0x000000ff0800728c */ /* 0x000fc6000bf05270 */
[----:B------:R-:W-:-:S13]  /*3a00*/  ISETP.GE.U32.AND P5, PT, R23, 0x4, PT ;  /* 0x000000041700780c */ /* 0x000fda0003fa6070 */
[----:B------:R-:W-:Y:S05]  /*3a10*/  @!P5 BRA `(.L_x_515) ;  /* 0x000000000040d947 */ /* 0x000fea0003800000 */
[C---:B0-----:R-:W-:Y:S02]  /*3a20*/  IADD3 R38, PT, PT, R22.reuse, -R35, RZ ;  /* 0x8000002316267210 */ /* 0x041fe40007ffe0ff */
        /* <DEDUP_REMOVED lines=15> */
.L_x_515:
[----:B------:R-:W-:Y:S05]  /*3b20*/  BRA.U !UP0, `(.L_x_512) ;  /* 0x0000000108587547 */ /* 0x000fea000b800000 */
[----:B------:R-:W-:Y:S01]  /*3b30*/  IMAD.U32 R23, RZ, RZ, UR8 ;  /* 0x00000008ff177e24 */ /* 0x000fe2000f8e00ff */
[----:B------:R-:W-:-:S04]  /*3b40*/  ULOP3.LUT UR5, UR7, 0x1, URZ, 0xc0, !UPT ;  /* 0x0000000107057892 */ /* 0x000fc8000f8ec0ff */
[----:B------:R-:W-:Y:S02]  /*3b50*/  ISETP.NE.AND P6, PT, R23, 0x1, PT ;  /* 0x000000011700780c */ /* 0x000fe40003fc5270 */
[----:B------:R-:W-:-:S04]  /*3b60*/  MOV R25, UR5 ;  /* 0x0000000500197c02 */ /* 0x000fc80008000f00 */
[----:B------:R-:W-:-:S07]  /*3b70*/  ISETP.NE.U32.AND P5, PT, R25, 0x1, PT ;  /* 0x000000011900780c */ /* 0x000fce0003fa5070 */
[----:B------:R-:W-:Y:S06]  /*3b80*/  @!P6 BRA `(.L_x_516) ;  /* 0x000000000028e947 */ /* 0x000fec0003800000 */
[C---:B0-----:R-:W-:Y:S02]  /*3b90*/  IADD3 R38, PT, PT, R22.reuse, -R35, RZ ;  /* 0x8000002316267210 */ /* 0x041fe40007ffe0ff */
        /* <DEDUP_REMOVED lines=9> */
.L_x_516:
[----:B------:R-:W-:-:S05]  /*3c30*/  @!P5 IMAD.IADD R22, R22, 0x1, -R35 ;  /* 0x000000011616d824 */ /* 0x000fca00078e0a23 */
[C---:B------:R-:W-:Y:S02]  /*3c40*/  @!P5 LEA R23, R22.reuse, R33, 0x6 ;  /* 0x000000211617d211 */ /* 0x040fe400078e30ff */
[----:B------:R-:W-:-:S04]  /*3c50*/  @!P5 LEA R22, R22, R27, 0x6 ;  /* 0x0000001b1616d211 */ /* 0x000fc800078e30ff */
[----:B------:R-:W-:Y:S04]  /*3c60*/  @!P5 LDS R23, [R23] ;  /* 0x000000001717d984 */ /* 0x000fe80000000800 */
[----:B------:R-:W1:Y:S02]  /*3c70*/  @!P5 LDS R22, [R22] ;  /* 0x000000001616d984 */ /* 0x000e640000000800 */
[----:B-1----:R-:W-:-:S07]  /*3c80*/  @!P5 FFMA R8, R23, R22, R8 ;  /* 0x000000161708d223 */ /* 0x002fce0000000008 */
.L_x_512:
[----:B------:R-:W-:Y:S05]  /*3c90*/  BSYNC.RECONVERGENT B0 ;  /* 0x0000000000007941 */ /* 0x000fea0003800200 */
.L_x_511:
[----:B------:R-:W-:Y:S01]  /*3ca0*/  ISETP.GE.U32.OR P5, PT, R21, UR18, P1 ;  /* 0x0000001215007c0c */ /* 0x000fe20008fa6470 */
[----:B------:R-:W-:-:S12]  /*3cb0*/  BSSY.RECONVERGENT B0, `(.L_x_517) ;  /* 0x0000056000007945 */ /* 0x000fd80003800200 */
[----:B------:R-:W-:Y:S05]  /*3cc0*/  @P5 BRA `(.L_x_518) ;  /* 0x0000000400505947 */ /* 0x000fea0003800000 */
        /* <DEDUP_REMOVED lines=9> */
.L_x_520:
        /* <DEDUP_REMOVED lines=31> */
.L_x_519:
        /* <DEDUP_REMOVED lines=21> */
.L_x_521:
        /* <DEDUP_REMOVED lines=17> */
.L_x_522:
[----:B------:R-:W-:-:S04]  /*41b0*/  @!P5 IADD3 R22, PT, PT, R22, -R35, RZ ;  /* 0x800000231616d210 */ /* 0x000fc80007ffe0ff */
[C---:B------:R-:W-:Y:S01]  /*41c0*/  @!P5 LEA R23, R22.reuse, R33, 0x6 ;  /* 0x000000211617d211 */ /* 0x040fe200078e30ff */
[----:B------:R-:W-:-:S04]  /*41d0*/  @!P5 IMAD R25, R22, 0x40, R28 ;  /* 0x000000401619d824 */ /* 0x000fc800078e021c */
[----:B------:R-:W-:Y:S04]  /*41e0*/  @!P5 LDS R22, [R23] ;  /* 0x000000001716d984 */ /* 0x000fe80000000800 */
[----:B------:R-:W1:Y:S02]  /*41f0*/  @!P5 LDS R25, [R25] ;  /* 0x000000001919d984 */ /* 0x000e640000000800 */
[----:B-1----:R-:W-:-:S07]  /*4200*/  @!P5 FFMA R7, R22, R25, R7 ;  /* 0x000000191607d223 */ /* 0x002fce0000000007 */
.L_x_518:
[----:B------:R-:W-:Y:S05]  /*4210*/  BSYNC.RECONVERGENT B0 ;  /* 0x0000000000007941 */ /* 0x000fea0003800200 */
.L_x_517:
[----:B------:R-:W-:Y:S01]  /*4220*/  ISETP.GE.U32.OR P5, PT, R24, UR18, P1 ;  /* 0x0000001218007c0c */ /* 0x000fe20008fa6470 */
[----:B------:R-:W-:-:S12]  /*4230*/  BSSY.RECONVERGENT B0, `(.L_x_523) ;  /* 0x0000056000007945 */ /* 0x000fd80003800200 */
[----:B------:R-:W-:Y:S05]  /*4240*/  @P5 BRA `(.L_x_524) ;  /* 0x0000000400505947 */ /* 0x000fea0003800000 */
[----:B------:R-:W-:Y:S01]  /*4250*/  MOV R22, UR11 ;  /* 0x0000000b00167c02 */ /* 0x000fe20008000f00 */
[----:B------:R-:W-:-:S03]  /*4260*/  UISETP.NE.AND UP0, UPT, UR9, URZ, UPT ;  /* 0x000000ff0900728c */ /* 0x000fc6000bf05270 */
[----:B------:R-:W-:Y:S02]  /*4270*/  ISETP.GE.U32.AND P5, PT, R22, 0x7, PT ;  /* 0x000000071600780c */ /* 0x000fe40003fa6070 */
[----:B------:R-:W-:-:S11]  /*4280*/  MOV R22, R35 ;  /* 0x0000002300167202 */ /* 0x000fd60000000f00 */
[----:B------:R-:W-:Y:S05]  /*4290*/  @!P5 BRA `(.L_x_525) ;  /* 0x00000000008cd947 */ /* 0x000fea0003800000 */
[----:B------:R-:W-:Y:S01]  /*42a0*/  IMAD.U32 R23, RZ, RZ, UR9 ;  /* 0x00000009ff177e24 */ /* 0x000fe2000f8e00ff */
[----:B------:R-:W-:Y:S01]  /*42b0*/  MOV R22, R35 ;  /* 0x0000002300167202 */ /* 0x000fe20000000f00 */
[----:B------:R-:W-:-:S03]  /*42c0*/  UMOV UR5, URZ ;  /* 0x000000ff00057c82 */ /* 0x000fc60008000000 */
[----:B------:R-:W-:-:S07]  /*42d0*/  IADD3 R23, PT, PT, -R23, UR10, RZ ;  /* 0x0000000a17177c10 */ /* 0x000fce000fffe1ff */
.L_x_526:
        /* <DEDUP_REMOVED lines=31> */
.L_x_525:
[----:B------:R-:W-:Y:S05]  /*44d0*/  BRA.U !UP0, `(.L_x_524) ;  /* 0x0000000108ac7547 */ /* 0x000fea000b800000 */
[----:B------:R-:W-:Y:S01]  /*44e0*/  IMAD.U32 R23, RZ, RZ, UR9 ;  /* 0x00000009ff177e24 */ /* 0x000fe2000f8e00ff */
[----:B------:R-:W-:-:S04]  /*44f0*/  UISETP.NE.AND UP0, UPT, UR8, URZ, UPT ;  /* 0x000000ff0800728c */ /* 0x000fc8000bf05270 */
        /* <DEDUP_REMOVED lines=18> */
.L_x_527:
        /* <DEDUP_REMOVED lines=17> */
.L_x_528:
[----:B------:R-:W-:-:S05]  /*4730*/  @!P5 IADD3 R22, PT, PT, R22, -R35, RZ ;  /* 0x800000231616d210 */ /* 0x000fca0007ffe0ff */
[C---:B------:R-:W-:Y:S01]  /*4740*/  @!P5 IMAD R23, R22.reuse, 0x40, R33 ;  /* 0x000000401617d824 */ /* 0x040fe200078e0221 */
[----:B------:R-:W-:-:S05]  /*4750*/  @!P5 LEA R22, R22, R30, 0x6 ;  /* 0x0000001e1616d211 */ /* 0x000fca00078e30ff */
[----:B------:R-:W-:Y:S04]  /*4760*/  @!P5 LDS R23, [R23] ;  /* 0x000000001717d984 */ /* 0x000fe80000000800 */
[----:B------:R-:W1:Y:S02]  /*4770*/  @!P5 LDS R22, [R22] ;  /* 0x000000001616d984 */ /* 0x000e640000000800 */
[----:B-1----:R-:W-:-:S07]  /*4780*/  @!P5 FFMA R6, R23, R22, R6 ;  /* 0x000000161706d223 */ /* 0x002fce0000000006 */
.L_x_524:
[----:B------:R-:W-:Y:S05]  /*4790*/  BSYNC.RECONVERGENT B0 ;  /* 0x0000000000007941 */ /* 0x000fea0003800200 */
.L_x_523:
        /* <DEDUP_REMOVED lines=12> */
.L_x_532:
        /* <DEDUP_REMOVED lines=31> */
.L_x_531:
        /* <DEDUP_REMOVED lines=21> */
.L_x_533:
        /* <DEDUP_REMOVED lines=17> */
.L_x_534:
[----:B------:R-:W-:-:S05]  /*4cb0*/  @!P5 IMAD.IADD R22, R22, 0x1, -R35 ;  /* 0x000000011616d824 */ /* 0x000fca00078e0a23 */
[C---:B------:R-:W-:Y:S02]  /*4cc0*/  @!P5 LEA R25, R22.reuse, R29, 0x6 ;  /* 0x0000001d1619d211 */ /* 0x040fe400078e30ff */
[----:B------:R-:W-:-:S04]  /*4cd0*/  @!P5 LEA R23, R22, R33, 0x6 ;  /* 0x000000211617d211 */ /* 0x000fc800078e30ff */
[----:B------:R-:W-:Y:S04]  /*4ce0*/  @!P5 LDS R25, [R25] ;  /* 0x000000001919d984 */ /* 0x000fe80000000800 */
[----:B------:R-:W1:Y:S02]  /*4cf0*/  @!P5 LDS R22, [R23] ;  /* 0x000000001716d984 */ /* 0x000e640000000800 */
[----:B-1----:R-:W-:-:S07]  /*4d00*/  @!P5 FFMA R5, R22, R25, R5 ;  /* 0x000000191605d223 */ /* 0x002fce0000000005 */
.L_x_530:
[----:B------:R-:W-:Y:S05]  /*4d10*/  BSYNC.RECONVERGENT B0 ;  /* 0x0000000000007941 */ /* 0x000fea0003800200 */
.L_x_529:
[----:B------:R-:W-:Y:S01]  /*4d20*/  VIADD R22, R17, 0x30 ;  /* 0x0000003011167836 */ /* 0x000fe20000000000 */
[----:B------:R-:W-:Y:S04]  /*4d30*/  BSSY.RECONVERGENT B0, `(.L_x_535) ;  /* 0x0000058000007945 */ /* 0x000fe80003800200 */
[----:B------:R-:W-:-:S04]  /*4d40*/  ISETP.GE.U32.AND P1, PT, R22, UR14, PT ;  /* 0x0000000e16007c0c */ /* 0x000fc8000bf26070 */
[----:B------:R-:W-:-:S13]  /*4d50*/  ISETP.GE.U32.OR P5, PT, R18, UR18, P1 ;  /* 0x0000001212007c0c */ /* 0x000fda0008fa6470 */
        /* <DEDUP_REMOVED lines=10> */
.L_x_538:
        /* <DEDUP_REMOVED lines=31> */
.L_x_537:
[----:B------:R-:W-:Y:S05]  /*4ff0*/  BRA.U !UP0, `(.L_x_536) ;  /* 0x0000000108ac7547 */ /* 0x000fea000b800000 */
[----:B------:R-:W-:Y:S01]  /*5000*/  IMAD.U32 R23, RZ, RZ, UR9 ;  /* 0x00000009ff177e24 */ /* 0x000fe2000f8e00ff */
[----:B------:R-:W-:-:S04]  /*5010*/  UISETP.NE.AND UP0, UPT, UR8, URZ, UPT ;  /* 0x000000ff0800728c */ /* 0x000fc8000bf05270 */
        /* <DEDUP_REMOVED lines=18> */
.L_x_539:
[----:B------:R-:W-:Y:S05]  /*5140*/  BRA.U !UP0, `(.L_x_536) ;  /* 0x0000000108587547 */ /* 0x000fea000b800000 */
[----:B------:R-:W-:Y:S01]  /*5150*/  MOV R23, UR8 ;  /* 0x0000000800177c02 */ /* 0x000fe20008000f00 */
[----:B------:R-:W-:-:S03]  /*5160*/  ULOP3.LUT UR5, UR7, 0x1, URZ, 0xc0, !UPT ;  /* 0x0000000107057892 */ /* 0x000fc6000f8ec0ff */
[----:B------:R-:W-:-:S03]  /*5170*/  ISETP.NE.AND P6, PT, R23, 0x1, PT ;  /* 0x000000011700780c */ /* 0x000fc60003fc5270 */
[----:B------:R-:W-:-:S05]  /*5180*/  IMAD.U32 R25, RZ, RZ, UR5 ;  /* 0x00000005ff197e24 */ /* 0x000fca000f8e00ff */
[----:B------:R-:W-:-:S05]  /*5190*/  ISETP.NE.U32.AND P5, PT, R25, 0x1, PT ;  /* 0x000000011900780c */ /* 0x000fca0003fa5070 */
[----:B------:R-:W-:Y:S08]  /*51a0*/  @!P6 BRA `(.L_x_540) ;  /* 0x000000000028e947 */ /* 0x000ff00003800000 */
        /* <DEDUP_REMOVED lines=10> */
.L_x_540:
[----:B------:R-:W-:-:S05]  /*5250*/  @!P5 IADD3 R22, PT, PT, R22, -R35, RZ ;  /* 0x800000231616d210 */ /* 0x000fca0007ffe0ff */
[C---:B------:R-:W-:Y:S01]  /*5260*/  @!P5 IMAD R23, R22.reuse, 0x40, R31 ;  /* 0x000000401617d824 */ /* 0x040fe200078e021f */
[----:B------:R-:W-:-:S05]  /*5270*/  @!P5 LEA R22, R22, R27, 0x6 ;  /* 0x0000001b1616d211 */ /* 0x000fca00078e30ff */
[----:B------:R-:W-:Y:S04]  /*5280*/  @!P5 LDS R23, [R23] ;  /* 0x000000001717d984 */ /* 0x000fe80000000800 */
[----:B------:R-:W1:Y:S02]  /*5290*/  @!P5 LDS R22, [R22] ;  /* 0x000000001616d984 */ /* 0x000e640000000800 */
[----:B-1----:R-:W-:-:S07]  /*52a0*/  @!P5 FFMA R4, R23, R22, R4 ;  /* 0x000000161704d223 */ /* 0x002fce0000000004 */
.L_x_536:
[----:B------:R-:W-:Y:S05]  /*52b0*/  BSYNC.RECONVERGENT B0 ;  /* 0x0000000000007941 */ /* 0x000fea0003800200 */
.L_x_535:
        /* <DEDUP_REMOVED lines=12> */
.L_x_544:
        /* <DEDUP_REMOVED lines=31> */
.L_x_543:
        /* <DEDUP_REMOVED lines=21> */
.L_x_545:
        /* <DEDUP_REMOVED lines=17> */
.L_x_546:
[----:B------:R-:W-:-:S05]  /*57d0*/  @!P5 IMAD.IADD R22, R22, 0x1, -R35 ;  /* 0x000000011616d824 */ /* 0x000fca00078e0a23 */
[C---:B------:R-:W-:Y:S02]  /*57e0*/  @!P5 LEA R25, R22.reuse, R28, 0x6 ;  /* 0x0000001c1619d211 */ /* 0x040fe400078e30ff */
[----:B------:R-:W-:-:S04]  /*57f0*/  @!P5 LEA R23, R22, R31, 0x6 ;  /* 0x0000001f1617d211 */ /* 0x000fc800078e30ff */
[----:B------:R-:W-:Y:S04]  /*5800*/  @!P5 LDS R25, [R25] ;  /* 0x000000001919d984 */ /* 0x000fe80000000800 */
[----:B------:R-:W1:Y:S02]  /*5810*/  @!P5 LDS R22, [R23] ;  /* 0x000000001716d984 */ /* 0x000e640000000800 */
[----:B-1----:R-:W-:-:S07]  /*5820*/  @!P5 FFMA R3, R22, R25, R3 ;  /* 0x000000191603d223 */ /* 0x002fce0000000003 */
.L_x_542:
[----:B------:R-:W-:Y:S05]  /*5830*/  BSYNC.RECONVERGENT B0 ;  /* 0x0000000000007941 */ /* 0x000fea0003800200 */
.L_x_541:
[----:B------:R-:W-:Y:S01]  /*5840*/  VIADD R22, R17, 0x30 ;  /* 0x0000003011167836 */ /* 0x000fe20000000000 */
[----:B------:R-:W-:Y:S04]  /*5850*/  BSSY.RECONVERGENT B0, `(.L_x_547) ;  /* 0x0000057000007945 */ /* 0x000fe80003800200 */
        /* <DEDUP_REMOVED lines=11> */
.L_x_550:
        /* <DEDUP_REMOVED lines=31> */
.L_x_549:
        /* <DEDUP_REMOVED lines=21> */
.L_x_551:
        /* <DEDUP_REMOVED lines=17> */
.L_x_552:
[----:B------:R-:W-:-:S05]  /*5d60*/  @!P1 IADD3 R22, PT, PT, R22, -R35, RZ ;  /* 0x8000002316169210 */ /* 0x000fca0007ffe0ff */
[C---:B------:R-:W-:Y:S01]  /*5d70*/  @!P1 IMAD R23, R22.reuse, 0x40, R31 ;  /* 0x0000004016179824 */ /* 0x040fe200078e021f */
[----:B------:R-:W-:-:S05]  /*5d80*/  @!P1 LEA R22, R22, R30, 0x6 ;  /* 0x0000001e16169211 */ /* 0x000fca00078e30ff */
[----:B------:R-:W-:Y:S04]  /*5d90*/  @!P1 LDS R23, [R23] ;  /* 0x0000000017179984 */ /* 0x000fe80000000800 */
[----:B------:R-:W1:Y:S02]  /*5da0*/  @!P1 LDS R22, [R22] ;  /* 0x0000000016169984 */ /* 0x000e640000000800 */
[----:B-1----:R-:W-:-:S07]  /*5db0*/  @!P1 FFMA R2, R23, R22, R2 ;  /* 0x0000001617029223 */ /* 0x002fce0000000002 */
.L_x_548:
[----:B------:R-:W-:Y:S05]  /*5dc0*/  BSYNC.RECONVERGENT B0 ;  /* 0x0000000000007941 */ /* 0x000fea0003800200 */
.L_x_547:
[----:B------:R-:W-:Y:S04]  /*5dd0*/  BSSY.RECONVERGENT B0, `(.L_x_553) ;  /* 0x0000056000007945 */ /* 0x000fe80003800200 */
[----:B------:R-:W-:Y:S05]  /*5de0*/  @!P4 BRA `(.L_x_554) ;  /* 0x000000040050c947 */ /* 0x000fea0003800000 */
        /* <DEDUP_REMOVED lines=9> */
.L_x_556:
        /* <DEDUP_REMOVED lines=31> */
.L_x_555:
        /* <DEDUP_REMOVED lines=21> */
.L_x_557:
        /* <DEDUP_REMOVED lines=17> */
.L_x_558:
[----:B------:R-:W-:-:S05]  /*62d0*/  @!P1 IMAD.IADD R22, R22, 0x1, -R35 ;  /* 0x0000000116169824 */ /* 0x000fca00078e0a23 */
[C---:B------:R-:W-:Y:S02]  /*62e0*/  @!P1 LEA R23, R22.reuse, R31, 0x6 ;  /* 0x0000001f16179211 */ /* 0x040fe400078e30ff */
[----:B------:R-:W-:-:S04]  /*62f0*/  @!P1 LEA R22, R22, R29, 0x6 ;  /* 0x0000001d16169211 */ /* 0x000fc800078e30ff */
[----:B------:R-:W-:Y:S04]  /*6300*/  @!P1 LDS R23, [R23] ;  /* 0x0000000017179984 */ /* 0x000fe80000000800 */
[----:B------:R-:W1:Y:S02]  /*6310*/  @!P1 LDS R22, [R22] ;  /* 0x0000000016169984 */ /* 0x000e640000000800 */
[----:B-1----:R-:W-:-:S07]  /*6320*/  @!P1 FFMA R0, R23, R22, R0 ;  /* 0x0000001617009223 */ /* 0x002fce0000000000 */
.L_x_554:
[----:B------:R-:W-:Y:S05]  /*6330*/  BSYNC.RECONVERGENT B0 ;  /* 0x0000000000007941 */ /* 0x000fea0003800200 */
.L_x_553:
[----:B------:R-:W-:Y:S01]  /*6340*/  BAR.SYNC.DEFER_BLOCKING 0x0 ;  /* 0x0000000000007b1d */ /* 0x000fe20000010000 */
[----:B------:R-:W-:-:S05]  /*6350*/  UIADD3 UR4, UPT, UPT, UR4, 0x1, URZ ;  /* 0x0000000104047890 */ /* 0x000fca000fffe0ff */
[----:B------:R-:W-:Y:S07]  /*6360*/  @!P2 BRA `(.L_x_559) ;  /* 0xffffffa00044a947 */ /* 0x000fee000383ffff */
.L_x_462:
[----:B------:R-:W1:Y:S01]  /*6370*/  LDCU.64 UR6, c[0x0][0x398] ;  /* 0x00007300ff0677ac */ /* 0x000e620008000a00 */
[C---:B------:R-:W-:Y:S01]  /*6380*/  VIADD R28, R18.reuse, 0x10 ;  /* 0x00000010121c7836 */ /* 0x040fe20000000000 */
[C---:B------:R-:W-:Y:S02]  /*6390*/  IADD3 R30, PT, PT, R18.reuse, 0x20, RZ ;  /* 0x00000020121e7810 */ /* 0x040fe40007ffe0ff */
[C---:B------:R-:W-:Y:S02]  /*63a0*/  IADD3 R26, PT, PT, R18.reuse, 0x30, RZ ;  /* 0x00000030121a7810 */ /* 0x040fe40007ffe0ff */
[----:B-1----:R-:W-:Y:S02]  /*63b0*/  ISETP.GE.U32.AND P2, PT, R18, UR7, PT ;  /* 0x0000000712007c0c */ /* 0x002fe4000bf46070 */
[----:B------:R-:W-:Y:S02]  /*63c0*/  ISETP.GE.U32.AND P3, PT, R28, UR7, PT ;  /* 0x000000071c007c0c */ /* 0x000fe4000bf66070 */
[----:B------:R-:W-:-:S02]  /*63d0*/  ISETP.GE.U32.OR P4, PT, R17, UR6, P2 ;  /* 0x0000000611007c0c */ /* 0x000fc40009786470 */
[----:B------:R-:W-:Y:S02]  /*63e0*/  ISETP.GE.U32.AND P0, PT, R30, UR7, PT ;  /* 0x000000071e007c0c */ /* 0x000fe4000bf06070 */
[C---:B------:R-:W-:Y:S02]  /*63f0*/  ISETP.GE.U32.OR P5, PT, R17.reuse, UR6, P3 ;  /* 0x0000000611007c0c */ /* 0x040fe40009fa6470 */
[----:B------:R-:W-:Y:S02]  /*6400*/  ISETP.GE.U32.OR P6, PT, R17, UR6, P0 ;  /* 0x0000000611007c0c */ /* 0x000fe400087c6470 */
[----:B------:R-:W-:-:S05]  /*6410*/  ISETP.GE.U32.AND P1, PT, R26, UR7, PT ;  /* 0x000000071a007c0c */ /* 0x000fca000bf26070 */
[----:B------:R-:W1:Y:S01]  /*6420*/  @!P4 LDC.64 R24, c[0x0][0x390] ;  /* 0x0000e400ff18cb82 */ /* 0x000e620000000a00 */
[----:B------:R-:W-:-:S05]  /*6430*/  @!P4 IMAD R19, R17, UR7, R18 ;  /* 0x000000071113cc24 */ /* 0x000fca000f8e0212 */
[----:B------:R-:W-:Y:S02]  /*6440*/  @!P6 IMAD R35, R17, UR7, R30 ;  /* 0x000000071123ec24 */ /* 0x000fe4000f8e021e */
[----:B------:R-:W2:Y:S08]  /*6450*/  @!P5 LDC.64 R22, c[0x0][0x390] ;  /* 0x0000e400ff16db82 */ /* 0x000eb00000000a00 */
[----:B------:R-:W3:Y:S01]  /*6460*/  @!P6 LDC.64 R20, c[0x0][0x390] ;  /* 0x0000e400ff14eb82 */ /* 0x000ee20000000a00 */
[----:B-1----:R-:W-:-:S04]  /*6470*/  @!P4 IMAD.WIDE.U32 R24, R19, 0x4, R24 ;  /* 0x000000041318c825 */ /* 0x002fc800078e0018 */
[C---:B------:R-:W-:Y:S01]  /*6480*/  @!P5 IMAD R19, R17.reuse, UR7, R28 ;  /* 0x000000071113dc24 */ /* 0x040fe2000f8e021c */
[----:B------:R-:W-:Y:S01]  /*6490*/  @!P4 STG.E desc[UR12][R24.64], R16 ;  /* 0x000000101800c986 */ /* 0x000fe2000c10190c */
[----:B------:R-:W-:Y:S02]  /*64a0*/  ISETP.GE.U32.OR P4, PT, R17, UR6, P1 ;  /* 0x0000000611007c0c */ /* 0x000fe40008f86470 */
[----:B--2---:R-:W-:-:S04]  /*64b0*/  @!P5 IMAD.WIDE.U32 R22, R19, 0x4, R22 ;  /* 0x000000041316d825 */ /* 0x004fc800078e0016 */
[----:B------:R-:W-:Y:S01]  /*64c0*/  VIADD R19, R17, 0x10 ;  /* 0x0000001011137836 */ /* 0x000fe20000000000 */
[----:B------:R1:W-:Y:S01]  /*64d0*/  @!P5 STG.E desc[UR12][R22.64], R15 ;  /* 0x0000000f1600d986 */ /* 0x0003e2000c10190c */
[----:B---3--:R-:W-:-:S03]  /*64e0*/  @!P6 IMAD.WIDE.U32 R34, R35, 0x4, R20 ;  /* 0x000000042322e825 */ /* 0x008fc600078e0014 */
[----:B------:R-:W-:Y:S02]  /*64f0*/  ISETP.GE.U32.OR P5, PT, R19, UR6, P2 ;  /* 0x0000000613007c0c */ /* 0x000fe400097a6470 */
[----:B------:R-:W2:Y:S01]  /*6500*/  @!P4 LDC.64 R32, c[0x0][0x390] ;  /* 0x0000e400ff20cb82 */ /* 0x000ea20000000a00 */
[----:B------:R-:W-:Y:S01]  /*6510*/  @!P4 IMAD R27, R17, UR7, R26 ;  /* 0x00000007111bcc24 */ /* 0x000fe2000f8e021a */
[----:B------:R3:W-:Y:S01]  /*6520*/  @!P6 STG.E desc[UR12][R34.64], R14 ;  /* 0x0000000e2200e986 */ /* 0x0007e2000c10190c */
[----:B------:R-:W-:Y:S02]  /*6530*/  ISETP.GE.U32.OR P6, PT, R19, UR6, P3 ;  /* 0x0000000613007c0c */ /* 0x000fe40009fc6470 */
[----:B-1----:R-:W-:-:S06]  /*6540*/  IADD3 R15, PT, PT, R17, 0x20, RZ ;  /* 0x00000020110f7810 */ /* 0x002fcc0007ffe0ff */
[----:B------:R-:W1:Y:S05]  /*6550*/  @!P5 LDC.64 R20, c[0x0][0x390] ;  /* 0x0000e400ff14db82 */ /* 0x000e6a0000000a00 */
[----:B---3--:R-:W-:-:S03]  /*6560*/  @!P6 IMAD R35, R19, UR7, R28 ;  /* 0x000000071323ec24 */ /* 0x008fc6000f8e021c */
[----:B------:R-:W3:Y:S01]  /*6570*/  @!P6 LDC.64 R24, c[0x0][0x390] ;  /* 0x0000e400ff18eb82 */ /* 0x000ee20000000a00 */
[----:B--2---:R-:W-:-:S04]  /*6580*/  @!P4 IMAD.WIDE.U32 R32, R27, 0x4, R32 ;  /* 0x000000041b20c825 */ /* 0x004fc800078e0020 */
[C---:B------:R-:W-:Y:S01]  /*6590*/  @!P5 IMAD R27, R19.reuse, UR7, R18 ;  /* 0x00000007131bdc24 */ /* 0x040fe2000f8e0212 */
[----:B------:R2:W-:Y:S01]  /*65a0*/  @!P4 STG.E desc[UR12][R32.64], R13 ;  /* 0x0000000d2000c986 */ /* 0x0005e2000c10190c */
[----:B------:R-:W-:Y:S02]  /*65b0*/  ISETP.GE.U32.OR P4, PT, R19, UR6, P0 ;  /* 0x0000000613007c0c */ /* 0x000fe40008786470 */
[----:B-1----:R-:W-:-:S05]  /*65c0*/  @!P5 IMAD.WIDE.U32 R20, R27, 0x4, R20 ;  /* 0x000000041b14d825 */ /* 0x002fca00078e0014 */
[----:B------:R-:W-:Y:S01]  /*65d0*/  @!P5 STG.E desc[UR12][R20.64], R12 ;  /* 0x0000000c1400d986 */ /* 0x000fe2000c10190c */
[----:B------:R-:W-:Y:S01]  /*65e0*/  ISETP.GE.U32.OR P5, PT, R19, UR6, P1 ;  /* 0x0000000613007c0c */ /* 0x000fe20008fa6470 */
[----:B---3--:R-:W-:-:S04]  /*65f0*/  @!P6 IMAD.WIDE.U32 R34, R35, 0x4, R24 ;  /* 0x000000042322e825 */ /* 0x008fc800078e0018 */
[----:B------:R-:W1:Y:S01]  /*6600*/  @!P4 LDC.64 R36, c[0x0][0x390] ;  /* 0x0000e400ff24cb82 */ /* 0x000e620000000a00 */
[----:B--2---:R-:W-:Y:S01]  /*6610*/  @!P4 IMAD R33, R19, UR7, R30 ;  /* 0x000000071321cc24 */ /* 0x004fe2000f8e021e */
[----:B------:R2:W-:Y:S01]  /*6620*/  @!P6 STG.E desc[UR12][R34.64], R11 ;  /* 0x0000000b2200e986 */ /* 0x0005e2000c10190c */
[----:B------:R-:W-:-:S05]  /*6630*/  ISETP.GE.U32.OR P6, PT, R15, UR6, P2 ;  /* 0x000000060f007c0c */ /* 0x000fca00097c6470 */
[----:B------:R-:W3:Y:S01]  /*6640*/  @!P5 LDC.64 R24, c[0x0][0x390] ;  /* 0x0000e400ff18db82 */ /* 0x000ee20000000a00 */
[----:B------:R-:W-:-:S07]  /*6650*/  @!P5 IMAD R19, R19, UR7, R26 ;  /* 0x000000071313dc24 */ /* 0x000fce000f8e021a */
[----:B------:R-:W4:Y:S01]  /*6660*/  @!P6 LDC.64 R22, c[0x0][0x390] ;  /* 0x0000e400ff16eb82 */ /* 0x000f220000000a00 */
[----:B--2---:R-:W-:Y:S02]  /*6670*/  @!P6 IMAD R35, R15, UR7, R18 ;  /* 0x000000070f23ec24 */ /* 0x004fe4000f8e0212 */
[----:B-1----:R-:W-:-:S05]  /*6680*/  @!P4 IMAD.WIDE.U32 R32, R33, 0x4, R36 ;  /* 0x000000042120c825 */ /* 0x002fca00078e0024 */
[----:B------:R1:W-:Y:S01]  /*6690*/  @!P4 STG.E desc[UR12][R32.64], R10 ;  /* 0x0000000a2000c986 */ /* 0x0003e2000c10190c */
[----:B------:R-:W-:Y:S01]  /*66a0*/  ISETP.GE.U32.OR P4, PT, R15, UR6, P3 ;  /* 0x000000060f007c0c */ /* 0x000fe20009f86470 */
[----:B---3--:R-:W-:Y:S01]  /*66b0*/  @!P5 IMAD.WIDE.U32 R24, R19, 0x4, R24 ;  /* 0x000000041318d825 */ /* 0x008fe200078e0018 */
[----:B------:R-:W-:-:S04]  /*66c0*/  IADD3 R19, PT, PT, R17, 0x30, RZ ;  /* 0x0000003011137810 */ /* 0x000fc80007ffe0ff */
[----:B------:R2:W-:Y:S01]  /*66d0*/  @!P5 STG.E desc[UR12][R24.64], R9 ;  /* 0x000000091800d986 */ /* 0x0005e2000c10190c */
[----:B------:R-:W-:Y:S01]  /*66e0*/  ISETP.GE.U32.OR P5, PT, R15, UR6, P0 ;  /* 0x000000060f007c0c */ /* 0x000fe200087a6470 */
[----:B----4-:R-:W-:Y:S01]  /*66f0*/  @!P6 IMAD.WIDE.U32 R34, R35, 0x4, R22 ;  /* 0x000000042322e825 */ /* 0x010fe200078e0016 */
[----:B------:R-:W-:-:S04]  /*6700*/  ISETP.GE.U32.OR P2, PT, R19, UR6, P2 ;  /* 0x0000000613007c0c */ /* 0x000fc80009746470 */
[----:B-1----:R-:W1:Y:S01]  /*6710*/  @!P4 LDC.64 R32, c[0x0][0x390] ;  /* 0x0000e400ff20cb82 */ /* 0x002e620000000a00 */
[----:B------:R-:W-:Y:S01]  /*6720*/  ISETP.GE.U32.OR P3, PT, R19, UR6, P3 ;  /* 0x0000000613007c0c */ /* 0x000fe20009f66470 */
[----:B------:R1:W-:Y:S01]  /*6730*/  @!P6 STG.E desc[UR12][R34.64], R8 ;  /* 0x000000082200e986 */ /* 0x0003e2000c10190c */
[----:B------:R-:W-:Y:S02]  /*6740*/  ISETP.GE.U32.OR P6, PT, R15, UR6, P1 ;  /* 0x000000060f007c0c */ /* 0x000fe40008fc6470 */
[----:B------:R-:W-:Y:S01]  /*6750*/  ISETP.GE.U32.OR P0, PT, R19, UR6, P0 ;  /* 0x0000000613007c0c */ /* 0x000fe20008706470 */
[----:B--2---:R-:W-:Y:S01]  /*6760*/  @!P4 IMAD R9, R15, UR7, R28 ;  /* 0x000000070f09cc24 */ /* 0x004fe2000f8e021c */
[----:B------:R-:W-:Y:S01]  /*6770*/  ISETP.GE.U32.OR P1, PT, R19, UR6, P1 ;  /* 0x0000000613007c0c */ /* 0x000fe20008f26470 */
[----:B------:R-:W2:Y:S01]  /*6780*/  @!P5 LDC.64 R22, c[0x0][0x390] ;  /* 0x0000e400ff16db82 */ /* 0x000ea20000000a00 */
[----:B------:R-:W-:-:S05]  /*6790*/  @!P5 IMAD R25, R15, UR7, R30 ;  /* 0x000000070f19dc24 */ /* 0x000fca000f8e021e */
[----:B------:R-:W-:Y:S02]  /*67a0*/  @!P3 IMAD R27, R19, UR7, R28 ;  /* 0x00000007131bbc24 */ /* 0x000fe4000f8e021c */
[----:B------:R-:W3:Y:S01]  /*67b0*/  @!P6 LDC.64 R20, c[0x0][0x390] ;  /* 0x0000e400ff14eb82 */ /* 0x000ee20000000a00 */
[----:B------:R-:W-:Y:S02]  /*67c0*/  @!P6 IMAD R15, R15, UR7, R26 ;  /* 0x000000070f0fec24 */ /* 0x000fe4000f8e021a */
[----:B-1----:R-:W-:-:S05]  /*67d0*/  @!P4 IMAD.WIDE.U32 R8, R9, 0x4, R32 ;  /* 0x000000040908c825 */ /* 0x002fca00078e0020 */
[----:B------:R-:W1:Y:S01]  /*67e0*/  @!P2 LDC.64 R16, c[0x0][0x390] ;  /* 0x0000e400ff10ab82 */ /* 0x000e620000000a00 */
[----:B------:R4:W-:Y:S07]  /*67f0*/  @!P4 STG.E desc[UR12][R8.64], R7 ;  /* 0x000000070800c986 */ /* 0x0009ee000c10190c */
[----:B------:R-:W5:Y:S01]  /*6800*/  @!P3 LDC.64 R12, c[0x0][0x390] ;  /* 0x0000e400ff0cbb82 */ /* 0x000f620000000a00 */
[----:B--2---:R-:W-:-:S04]  /*6810*/  @!P5 IMAD.WIDE.U32 R22, R25, 0x4, R22 ;  /* 0x000000041916d825 */ /* 0x004fc800078e0016 */
[----:B------:R-:W-:Y:S01]  /*6820*/  @!P2 IMAD R25, R19, UR7, R18 ;  /* 0x000000071319ac24 */ /* 0x000fe2000f8e0212 */
[----:B------:R4:W-:Y:S02]  /*6830*/  @!P5 STG.E desc[UR12][R22.64], R6 ;  /* 0x000000061600d986 */ /* 0x0009e4000c10190c */
[----:B------:R-:W2:Y:S01]  /*6840*/  @!P0 LDC.64 R10, c[0x0][0x390] ;  /* 0x0000e400ff0a8b82 */ /* 0x000ea20000000a00 */
[----:B---3--:R-:W-:-:S04]  /*6850*/  @!P6 IMAD.WIDE.U32 R20, R15, 0x4, R20 ;  /* 0x000000040f14e825 */ /* 0x008fc800078e0014 */
[----:B------:R-:W-:Y:S01]  /*6860*/  @!P0 IMAD R15, R19, UR7, R30 ;  /* 0x00000007130f8c24 */ /* 0x000fe2000f8e021e */
[----:B------:R4:W-:Y:S01]  /*6870*/  @!P6 STG.E desc[UR12][R20.64], R5 ;  /* 0x000000051400e986 */ /* 0x0009e2000c10190c */
[----:B-1----:R-:W-:-:S05]  /*6880*/  @!P2 IMAD.WIDE.U32 R16, R25, 0x4, R16 ;  /* 0x000000041910a825 */ /* 0x002fca00078e0010 */
[----:B------:R4:W-:Y:S01]  /*6890*/  @!P2 STG.E desc[UR12][R16.64], R4 ;  /* 0x000000041000a986 */ /* 0x0009e2000c10190c */
[----:B-----5:R-:W-:-:S05]  /*68a0*/  @!P3 IMAD.WIDE.U32 R12, R27, 0x4, R12 ;  /* 0x000000041b0cb825 */ /* 0x020fca00078e000c */
[----:B------:R4:W-:Y:S01]  /*68b0*/  @!P3 STG.E desc[UR12][R12.64], R3 ;  /* 0x000000030c00b986 */ /* 0x0009e2000c10190c */
[----:B--2---:R-:W-:-:S05]  /*68c0*/  @!P0 IMAD.WIDE.U32 R10, R15, 0x4, R10 ;  /* 0x000000040f0a8825 */ /* 0x004fca00078e000a */
[----:B------:R4:W-:Y:S01]  /*68d0*/  @!P0 STG.E desc[UR12][R10.64], R2 ;  /* 0x000000020a008986 */ /* 0x0009e2000c10190c */
[----:B------:R-:W-:Y:S05]  /*68e0*/  @P1 EXIT ;  /* 0x000000000000194d */ /* 0x000fea0003800000 */
[----:B----4-:R-:W1:Y:S01]  /*68f0*/  LDC.64 R2, c[0x0][0x390] ;  /* 0x0000e400ff027b82 */ /* 0x010e620000000a00 */
[----:B------:R-:W-:-:S04]  /*6900*/  IMAD R19, R19, UR7, R26 ;  /* 0x0000000713137c24 */ /* 0x000fc8000f8e021a */
[----:B-1----:R-:W-:-:S05]  /*6910*/  IMAD.WIDE.U32 R2, R19, 0x4, R2 ;  /* 0x0000000413027825 */ /* 0x002fca00078e0002 */
[----:B------:R-:W-:Y:S01]  /*6920*/  STG.E desc[UR12][R2.64], R0 ;  /* 0x0000000002007986 */ /* 0x000fe2000c10190c */
[----:B------:R-:W-:Y:S05]  /*6930*/  EXIT ;  /* 0x000000000000794d */ /* 0x000fea0003800000 */
.L_x_560:
        /* <DEDUP_REMOVED lines=12> */
.L_x_915:


//--------------------- .text._Z7aTb_gpuPKfS0_Pfiii --------------------------
	.section	.text._Z7aTb_gpuPKfS0_Pfiii,"ax",@progbits
	.align	128
        .global         _Z7aTb_gpuPKfS0_Pfiii
        .type           _Z7aTb_gpuPKfS0_Pfiii,@function
        .size           _Z7aTb_gpuPKfS0_Pfiii,(.L_x_916 - _Z7aTb_gpuPKfS0_Pfiii)
        .other          _Z7aTb_gpuPKfS0_Pfiii,@"STO_CUDA_ENTRY STV_DEFAULT"
_Z7aTb_gpuPKfS0_Pfiii:
.text._Z7aTb_gpuPKfS0_Pfiii:
        /* <DEDUP_REMOVED lines=72> */
.L_x_658:
        /* <DEDUP_REMOVED lines=121> */
.L_x_565:
        /* <DEDUP_REMOVED lines=30> */
.L_x_564:
        /* <DEDUP_REMOVED lines=20> */
.L_x_566:
        /* <DEDUP_REMOVED lines=17> */
.L_x_567:
[----:B------:R-:W-:-:S05]  /*1040*/  @!P1 IMAD.IADD R23, R38, 0x1, -R35 ;  /* 0x0000000126179824 */ /* 0x000fca00078e0a23 */
[C---:B------:R-:W-:Y:S01]  /*1050*/  @!P1 LEA R25, R23.reuse, R26, 0x6 ;  /* 0x0000001a17199211 */ /* 0x040fe200078e30ff */
[----:B------:R-:W-:-:S05]  /*1060*/  @!P1 IMAD R23, R23, 0x40, R27 ;  /* 0x0000004017179824 */ /* 0x000fca00078e021b */
[----:B------:R-:W-:Y:S04]  /*1070*/  @!P1 LDS R25, [R25] ;  /* 0x0000000019199984 */ /* 0x000fe80000000800 */
[----:B------:R-:W0:Y:S02]  /*1080*/  @!P1 LDS R23, [R23] ;  /* 0x0000000017179984 */ /* 0x000e240000000800 */
[----:B0-----:R-:W-:-:S07]  /*1090*/  @!P1 FFMA R16, R25, R23, R16 ;  /* 0x0000001719109223 */ /* 0x001fce0000000010 */
.L_x_563:
[----:B------:R-:W-:Y:S05]  /*10a0*/  BSYNC.RECONVERGENT B0 ;  /* 0x0000000000007941 */ /* 0x000fea0003800200 */
.L_x_562:
        /* <DEDUP_REMOVED lines=13> */
.L_x_571:
        /* <DEDUP_REMOVED lines=31> */
.L_x_570:
        /* <DEDUP_REMOVED lines=20> */
.L_x_572:
        /* <DEDUP_REMOVED lines=17> */
.L_x_573:
[----:B------:R-:W-:-:S05]  /*15c0*/  @!P5 IADD3 R23, PT, PT, R38, -R35, RZ ;  /* 0x800000232617d210 */ /* 0x000fca0007ffe0ff */
[C---:B------:R-:W-:Y:S01]  /*15d0*/  @!P5 IMAD R25, R23.reuse, 0x40, R26 ;  /* 0x000000401719d824 */ /* 0x040fe200078e021a */
[----:B------:R-:W-:-:S04]  /*15e0*/  @!P5 LEA R23, R23, R28, 0x6 ;  /* 0x0000001c1717d211 */ /* 0x000fc800078e30ff */
[----:B------:R-:W-:Y:S04]  /*15f0*/  @!P5 LDS R38, [R25] ;  /* 0x000000001926d984 */ /* 0x000fe80000000800 */
[----:B------:R-:W0:Y:S02]  /*1600*/  @!P5 LDS R23, [R23] ;  /* 0x000000001717d984 */ /* 0x000e240000000800 */
[----:B0-----:R-:W-:-:S07]  /*1610*/  @!P5 FFMA R15, R38, R23, R15 ;  /* 0x00000017260fd223 */ /* 0x001fce000000000f */
.L_x_569:
[----:B------:R-:W-:Y:S05]  /*1620*/  BSYNC.RECONVERGENT B0 ;  /* 0x0000000000007941 */ /* 0x000fea0003800200 */
.L_x_568:
        /* <DEDUP_REMOVED lines=13> */
.L_x_577:
        /* <DEDUP_REMOVED lines=31> */
.L_x_576:
        /* <DEDUP_REMOVED lines=20> */
.L_x_578:
        /* <DEDUP_REMOVED lines=17> */
.L_x_579:
[----:B------:R-:W-:-:S05]  /*1b40*/  @!P5 IADD3 R23, PT, PT, R38, -R35, RZ ;  /* 0x800000232617d210 */ /* 0x000fca0007ffe0ff */
[C---:B------:R-:W-:Y:S01]  /*1b50*/  @!P5 IMAD R25, R23.reuse, 0x40, R26 ;  /* 0x000000401719d824 */ /* 0x040fe200078e021a */
[----:B------:R-:W-:-:S05]  /*1b60*/  @!P5 LEA R23, R23, R30, 0x6 ;  /* 0x0000001e1717d211 */ /* 0x000fca00078e30ff */
[----:B------:R-:W-:Y:S04]  /*1b70*/  @!P5 LDS R25, [R25] ;  /* 0x000000001919d984 */ /* 0x000fe80000000800 */
[----:B------:R-:W0:Y:S02]  /*1b80*/  @!P5 LDS R23, [R23] ;  /* 0x000000001717d984 */ /* 0x000e240000000800 */
[----:B0-----:R-:W-:-:S07]  /*1b90*/  @!P5 FFMA R14, R25, R23, R14 ;  /* 0x00000017190ed223 */ /* 0x001fce000000000e */
.L_x_575:
[----:B------:R-:W-:Y:S05]  /*1ba0*/  BSYNC.RECONVERGENT B0 ;  /* 0x0000000000007941 */ /* 0x000fea0003800200 */
.L_x_574:
        /* <DEDUP_REMOVED lines=12> */
.L_x_583:
        /* <DEDUP_REMOVED lines=31> */
.L_x_582:
        /* <DEDUP_REMOVED lines=20> */
.L_x_584:
        /* <DEDUP_REMOVED lines=17> */
.L_x_585:
[----:B------:R-:W-:-:S05]  /*20b0*/  @!P5 IADD3 R23, PT, PT, R38, -R35, RZ ;  /* 0x800000232617d210 */ /* 0x000fca0007ffe0ff */
[C---:B------:R-:W-:Y:S01]  /*20c0*/  @!P5 IMAD R25, R23.reuse, 0x40, R26 ;  /* 0x000000401719d824 */ /* 0x040fe200078e021a */
[----:B------:R-:W-:-:S04]  /*20d0*/  @!P5 LEA R23, R23, R29, 0x6 ;  /* 0x0000001d1717d211 */ /* 0x000fc800078e30ff */
[----:B------:R-:W-:Y:S04]  /*20e0*/  @!P5 LDS R38, [R25] ;  /* 0x000000001926d984 */ /* 0x000fe80000000800 */
[----:B------:R-:W0:Y:S02]  /*20f0*/  @!P5 LDS R23, [R23] ;  /* 0x000000001717d984 */ /* 0x000e240000000800 */
[----:B0-----:R-:W-:-:S07]  /*2100*/  @!P5 FFMA R13, R38, R23, R13 ;  /* 0x00000017260dd223 */ /* 0x001fce000000000d */
.L_x_581:
[----:B------:R-:W-:Y:S05]  /*2110*/  BSYNC.RECONVERGENT B0 ;  /* 0x0000000000007941 */ /* 0x000fea0003800200 */
.L_x_580:
        /* <DEDUP_REMOVED lines=13> */
.L_x_589:
        /* <DEDUP_REMOVED lines=31> */
.L_x_588:
        /* <DEDUP_REMOVED lines=20> */
.L_x_590:
        /* <DEDUP_REMOVED lines=17> */
.L_x_591:
[----:B------:R-:W-:-:S05]  /*2630*/  @!P5 IADD3 R23, PT, PT, R38, -R35, RZ ;  /* 0x800000232617d210 */ /* 0x000fca0007ffe0ff */
[C---:B------:R-:W-:Y:S01]  /*2640*/  @!P5 IMAD R25, R23.reuse, 0x40, R32 ;  /* 0x000000401719d824 */ /* 0x040fe200078e0220 */
[----:B------:R-:W-:-:S05]  /*2650*/  @!P5 LEA R23, R23, R27, 0x6 ;  /* 0x0000001b1717d211 */ /* 0x000fca00078e30ff */
[----:B------:R-:W-:Y:S04]  /*2660*/  @!P5 LDS R25, [R25] ;  /* 0x000000001919d984 */ /* 0x000fe80000000800 */
[----:B------:R-:W0:Y:S02]  /*2670*/  @!P5 LDS R23, [R23] ;  /* 0x000000001717d984 */ /* 0x000e240000000800 */
[----:B0-----:R-:W-:-:S07]  /*2680*/  @!P5 FFMA R12, R25, R23, R12 ;  /* 0x00000017190cd223 */ /* 0x001fce000000000c */
.L_x_587:
[----:B------:R-:W-:Y:S05]  /*2690*/  BSYNC.RECONVERGENT B0 ;  /* 0x0000000000007941 */ /* 0x000fea0003800200 */
.L_x_586:
        /* <DEDUP_REMOVED lines=12> */
.L_x_595:
        /* <DEDUP_REMOVED lines=31> */
.L_x_594:
        /* <DEDUP_REMOVED lines=20> */
.L_x_596:
        /* <DEDUP_REMOVED lines=17> */
.L_x_597:
[----:B------:R-:W-:-:S05]  /*2ba0*/  @!P5 IADD3 R23, PT, PT, R38, -R35, RZ ;  /* 0x800000232617d210 */ /* 0x000fca0007ffe0ff */
[C---:B------:R-:W-:Y:S01]  /*2bb0*/  @!P5 IMAD R22, R23.reuse, 0x40, R32 ;  /* 0x000000401716d824 */ /* 0x040fe200078e0220 */
[----:B------:R-:W-:-:S05]  /*2bc0*/  @!P5 LEA R23, R23, R28, 0x6 ;  /* 0x0000001c1717d211 */ /* 0x000fca00078e30ff */
[----:B------:R-:W-:Y:S04]  /*2bd0*/  @!P5 LDS R22, [R22] ;  /* 0x000000001616d984 */ /* 0x000fe80000000800 */
[----:B------:R-:W0:Y:S02]  /*2be0*/  @!P5 LDS R23, [R23] ;  /* 0x000000001717d984 */ /* 0x000e240000000800 */
[----:B0-----:R-:W-:-:S07]  /*2bf0*/  @!P5 FFMA R11, R22, R23, R11 ;  /* 0x00000017160bd223 */ /* 0x001fce000000000b */
.L_x_593:
[----:B------:R-:W-:Y:S05]  /*2c00*/  BSYNC.RECONVERGENT B0 ;  /* 0x0000000000007941 */ /* 0x000fea0003800200 */
.L_x_592:
        /* <DEDUP_REMOVED lines=12> */
.L_x_601:
        /* <DEDUP_REMOVED lines=31> */
.L_x_600:
        /* <DEDUP_REMOVED lines=21> */
.L_x_602:
        /* <DEDUP_REMOVED lines=17> */
.L_x_603:
[----:B------:R-:W-:-:S05]  /*3120*/  @!P5 IMAD.IADD R23, R22, 0x1, -R35 ;  /* 0x000000011617d824 */ /* 0x000fca00078e0a23 */
[C---:B------:R-:W-:Y:S02]  /*3130*/  @!P5 LEA R25, R23.reuse, R30, 0x6 ;  /* 0x0000001e1719d211 */ /* 0x040fe400078e30ff */
[----:B------:R-:W-:-:S04]  /*3140*/  @!P5 LEA R22, R23, R32, 0x6 ;  /* 0x000000201716d211 */ /* 0x000fc800078e30ff */
[----:B------:R-:W-:Y:S04]  /*3150*/  @!P5 LDS R25, [R25] ;  /* 0x000000001919d984 */ /* 0x000fe80000000800 */
[----:B------:R-:W1:Y:S02]  /*3160*/  @!P5 LDS R23, [R22] ;  /* 0x000000001617d984 */ /* 0x000e640000000800 */
[----:B-1----:R-:W-:-:S07]  /*3170*/  @!P5 FFMA R10, R23, R25, R10 ;  /* 0x00000019170ad223 */ /* 0x002fce000000000a */
.L_x_599:
[----:B------:R-:W-:Y:S05]  /*3180*/  BSYNC.RECONVERGENT B0 ;  /* 0x0000000000007941 */ /* 0x000fea0003800200 */
.L_x_598:
        /* <DEDUP_REMOVED lines=11> */
.L_x_607:
        /* <DEDUP_REMOVED lines=31> */
.L_x_606:
        /* <DEDUP_REMOVED lines=21> */
.L_x_608:
        /* <DEDUP_REMOVED lines=17> */
.L_x_609:
[----:B------:R-:W-:-:S04]  /*3690*/  @!P5 IADD3 R22, PT, PT, R22, -R35, RZ ;  /* 0x800000231616d210 */ /* 0x000fc80007ffe0ff */
[C---:B------:R-:W-:Y:S01]  /*36a0*/  @!P5 LEA R23, R22.reuse, R32, 0x6 ;  /* 0x000000201617d211 */ /* 0x040fe200078e30ff */
[----:B------:R-:W-:-:S04]  /*36b0*/  @!P5 IMAD R25, R22, 0x40, R29 ;  /* 0x000000401619d824 */ /* 0x000fc800078e021d */
[----:B------:R-:W-:Y:S04]  /*36c0*/  @!P5 LDS R22, [R23] ;  /* 0x000000001716d984 */ /* 0x000fe80000000800 */
[----:B------:R-:W1:Y:S02]  /*36d0*/  @!P5 LDS R25, [R25] ;  /* 0x000000001919d984 */ /* 0x000e640000000800 */
[----:B-1----:R-:W-:-:S07]  /*36e0*/  @!P5 FFMA R9, R22, R25, R9 ;  /* 0x000000191609d223 */ /* 0x002fce0000000009 */
.L_x_605:
[----:B------:R-:W-:Y:S05]  /*36f0*/  BSYNC.RECONVERGENT B0 ;  /* 0x0000000000007941 */ /* 0x000fea0003800200 */
.L_x_604:
        /* <DEDUP_REMOVED lines=14> */
.L_x_613:
        /* <DEDUP_REMOVED lines=31> */
.L_x_612:
        /* <DEDUP_REMOVED lines=21> */
.L_x_614:
        /* <DEDUP_REMOVED lines=17> */
.L_x_615:
[----:B------:R-:W-:-:S05]  /*3c30*/  @!P5 IMAD.IADD R22, R22, 0x1, -R35 ;  /* 0x000000011616d824 */ /* 0x000fca00078e0a23 */
[C---:B------:R-:W-:Y:S02]  /*3c40*/  @!P5 LEA R23, R22.reuse, R33, 0x6 ;  /* 0x000000211617d211 */ /* 0x040fe400078e30ff */
[----:B------:R-:W-:-:S04]  /*3c50*/  @!P5 LEA R22, R22, R27, 0x6 ;  /* 0x0000001b1616d211 */ /* 0x000fc800078e30ff */
[----:B------:R-:W-:Y:S04]  /*3c60*/  @!P5 LDS R23, [R23] ;  /* 0x000000001717d984 */ /* 0x000fe80000000800 */
[----:B------:R-:W1:Y:S02]  /*3c70*/  @!P5 LDS R22, [R22] ;  /* 0x000000001616d984 */ /* 0x000e640000000800 */
[----:B-1----:R-:W-:-:S07]  /*3c80*/  @!P5 FFMA R8, R23, R22, R8 ;  /* 0x000000161708d223 */ /* 0x002fce0000000008 */
.L_x_611:
[----:B------:R-:W-:Y:S05]  /*3c90*/  BSYNC.RECONVERGENT B0 ;  /* 0x0000000000007941 */ /* 0x000fea0003800200 */
.L_x_610:
        /* <DEDUP_REMOVED lines=12> */
.L_x_619:
        /* <DEDUP_REMOVED lines=31> */
.L_x_618:
        /* <DEDUP_REMOVED lines=21> */
.L_x_620:
        /* <DEDUP_REMOVED lines=17> */
.L_x_621:
[----:B------:R-:W-:-:S04]  /*41b0*/  @!P5 IADD3 R22, PT, PT, R22, -R35, RZ ;  /* 0x800000231616d210 */ /* 0x000fc80007ffe0ff */
[C---:B------:R-:W-:Y:S01]  /*41c0*/  @!P5 LEA R23, R22.reuse, R33, 0x6 ;  /* 0x000000211617d211 */ /* 0x040fe200078e30ff */
[----:B------:R-:W-:-:S04]  /*41d0*/  @!P5 IMAD R25, R22, 0x40, R28 ;  /* 0x000000401619d824 */ /* 0x000fc800078e021c */
[----:B------:R-:W-:Y:S04]  /*41e0*/  @!P5 LDS R22, [R23] ;  /* 0x000000001716d984 */ /* 0x000fe80000000800 */
[----:B------:R-:W1:Y:S02]  /*41f0*/  @!P5 LDS R25, [R25] ;  /* 0x000000001919d984 */ /* 0x000e640000000800 */
[----:B-1----:R-:W-:-:S07]  /*4200*/  @!P5 FFMA R7, R22, R25, R7 ;  /* 0x000000191607d223 */ /* 0x002fce0000000007 */
.L_x_617:
[----:B------:R-:W-:Y:S05]  /*4210*/  BSYNC.RECONVERGENT B0 ;  /* 0x0000000000007941 */ /* 0x000fea0003800200 */
.L_x_616:
        /* <DEDUP_REMOVED lines=12> */
.L_x_625:
        /* <DEDUP_REMOVED lines=31> */
.L_x_624:
        /* <DEDUP_REMOVED lines=21> */
.L_x_626:
        /* <DEDUP_REMOVED lines=17> */
.L_x_627:
[----:B------:R-:W-:-:S05]  /*4730*/  @!P5 IADD3 R22, PT, PT, R22, -R35, RZ ;  /* 0x800000231616d210 */ /* 0x000fca0007ffe0ff */
[C---:B------:R-:W-:Y:S01]  /*4740*/  @!P5 IMAD R23, R22.reuse, 0x40, R33 ;  /* 0x000000401617d824 */ /* 0x040fe200078e0221 */
[----:B------:R-:W-:-:S05]  /*4750*/  @!P5 LEA R22, R22, R30, 0x6 ;  /* 0x0000001e1616d211 */ /* 0x000fca00078e30ff */
[----:B------:R-:W-:Y:S04]  /*4760*/  @!P5 LDS R23, [R23] ;  /* 0x000000001717d984 */ /* 0x000fe80000000800 */
[----:B------:R-:W1:Y:S02]  /*4770*/  @!P5 LDS R22, [R22] ;  /* 0x000000001616d984 */ /* 0x000e640000000800 */
[----:B-1----:R-:W-:-:S07]  /*4780*/  @!P5 FFMA R6, R23, R22, R6 ;  /* 0x000000161706d223 */ /* 0x002fce0000000006 */
.L_x_623:
[----:B------:R-:W-:Y:S05]  /*4790*/  BSYNC.RECONVERGENT B0 ;  /* 0x0000000000007941 */ /* 0x000fea0003800200 */
.L_x_622:
        /* <DEDUP_REMOVED lines=12> */
.L_x_631:
        /* <DEDUP_REMOVED lines=31> */
.L_x_630:
        /* <DEDUP_REMOVED lines=21> */
.L_x_632:
        /* <DEDUP_REMOVED lines=17> */
.L_x_633:
[----:B------:R-:W-:-:S05]  /*4cb0*/  @!P5 IMAD.IADD R22, R22, 0x1, -R35 ;  /* 0x000000011616d824 */ /* 0x000fca00078e0a23 */
[C---:B------:R-:W-:Y:S02]  /*4cc0*/  @!P5 LEA R25, R22.reuse, R29, 0x6 ;  /* 0x0000001d1619d211 */ /* 0x040fe400078e30ff */
[----:B------:R-:W-:-:S04]  /*4cd0*/  @!P5 LEA R23, R22, R33, 0x6 ;  /* 0x000000211617d211 */ /* 0x000fc800078e30ff */
[----:B------:R-:W-:Y:S04]  /*4ce0*/  @!P5 LDS R25, [R25] ;  /* 0x000000001919d984 */ /* 0x000fe80000000800 */
[----:B------:R-:W1:Y:S02]  /*4cf0*/  @!P5 LDS R22, [R23] ;  /* 0x000000001716d984 */ /* 0x000e640000000800 */
[----:B-1----:R-:W-:-:S07]  /*4d00*/  @!P5 FFMA R5, R22, R25, R5 ;  /* 0x000000191605d223 */ /* 0x002fce0000000005 */
.L_x_629:
[----:B------:R-:W-:Y:S05]  /*4d10*/  BSYNC.RECONVERGENT B0 ;  /* 0x0000000000007941 */ /* 0x000fea0003800200 */
.L_x_628:
        /* <DEDUP_REMOVED lines=14> */
.L_x_637:
        /* <DEDUP_REMOVED lines=31> */
.L_x_636:
        /* <DEDUP_REMOVED lines=21> */
.L_x_638:
        /* <DEDUP_REMOVED lines=17> */
.L_x_639:
[----:B------:R-:W-:-:S05]  /*5250*/  @!P5 IADD3 R22, PT, PT, R22, -R35, RZ ;  /* 0x800000231616d210 */ /* 0x000fca0007ffe0ff */
[C---:B------:R-:W-:Y:S01]  /*5260*/  @!P5 IMAD R23, R22.reuse, 0x40, R31 ;  /* 0x000000401617d824 */ /* 0x040fe200078e021f */
[----:B------:R-:W-:-:S05]  /*5270*/  @!P5 LEA R22, R22, R27, 0x6 ;  /* 0x0000001b1616d211 */ /* 0x000fca00078e30ff */
[----:B------:R-:W-:Y:S04]  /*5280*/  @!P5 LDS R23, [R23] ;  /* 0x000000001717d984 */ /* 0x000fe80000000800 */
[----:B------:R-:W1:Y:S02]  /*5290*/  @!P5 LDS R22, [R22] ;  /* 0x000000001616d984 */ /* 0x000e640000000800 */
[----:B-1----:R-:W-:-:S07]  /*52a0*/  @!P5 FFMA R4, R23, R22, R4 ;  /* 0x000000161704d223 */ /* 0x002fce0000000004 */
.L_x_635:
[----:B------:R-:W-:Y:S05]  /*52b0*/  BSYNC.RECONVERGENT B0 ;  /* 0x0000000000007941 */ /* 0x000fea0003800200 */
.L_x_634:
        /* <DEDUP_REMOVED lines=12> */
.L_x_643:
        /* <DEDUP_REMOVED lines=31> */
.L_x_642:
        /* <DEDUP_REMOVED lines=21> */
.L_x_644:
        /* <DEDUP_REMOVED lines=17> */
.L_x_645:
[----:B------:R-:W-:-:S05]  /*57d0*/  @!P5 IMAD.IADD R22, R22, 0x1, -R35 ;  /* 0x000000011616d824 */ /* 0x000fca00078e0a23 */
[C---:B------:R-:W-:Y:S02]  /*57e0*/  @!P5 LEA R25, R22.reuse, R28, 0x6 ;  /* 0x0000001c1619d211 */ /* 0x040fe400078e30ff */
[----:B------:R-:W-:-:S04]  /*57f0*/  @!P5 LEA R23, R22, R31, 0x6 ;  /* 0x0000001f1617d211 */ /* 0x000fc800078e30ff */
[----:B------:R-:W-:Y:S04]  /*5800*/  @!P5 LDS R25, [R25] ;  /* 0x000000001919d984 */ /* 0x000fe80000000800 */
[----:B------:R-:W1:Y:S02]  /*5810*/  @!P5 LDS R22, [R23] ;  /* 0x000000001716d984 */ /* 0x000e640000000800 */
[----:B-1----:R-:W-:-:S07]  /*5820*/  @!P5 FFMA R3, R22, R25, R3 ;  /* 0x000000191603d223 */ /* 0x002fce0000000003 */
.L_x_641:
[----:B------:R-:W-:Y:S05]  /*5830*/  BSYNC.RECONVERGENT B0 ;  /* 0x0000000000007941 */ /* 0x000fea0003800200 */
.L_x_640:
        /* <DEDUP_REMOVED lines=13> */
.L_x_649:
        /* <DEDUP_REMOVED lines=31> */
.L_x_648:
        /* <DEDUP_REMOVED lines=21> */
.L_x_650:
        /* <DEDUP_REMOVED lines=17> */
.L_x_651:
[----:B------:R-:W-:-:S05]  /*5d60*/  @!P1 IADD3 R22, PT, PT, R22, -R35, RZ ;  /* 0x8000002316169210 */ /* 0x000fca0007ffe0ff */
[C---:B------:R-:W-:Y:S01]  /*5d70*/  @!P1 IMAD R23, R22.reuse, 0x40, R31 ;  /* 0x0000004016179824 */ /* 0x040fe200078e021f */
[----:B------:R-:W-:-:S05]  /*5d80*/  @!P1 LEA R22, R22, R30, 0x6 ;  /* 0x0000001e16169211 */ /* 0x000fca00078e30ff */
[----:B------:R-:W-:Y:S04]  /*5d90*/  @!P1 LDS R23, [R23] ;  /* 0x0000000017179984 */ /* 0x000fe80000000800 */
[----:B------:R-:W1:Y:S02]  /*5da0*/  @!P1 LDS R22, [R22] ;  /* 0x0000000016169984 */ /* 0x000e640000000800 */
[----:B-1----:R-:W-:-:S07]  /*5db0*/  @!P1 FFMA R2, R23, R22, R2 ;  /* 0x0000001617029223 */ /* 0x002fce0000000002 */
.L_x_647:
[----:B------:R-:W-:Y:S05]  /*5dc0*/  BSYNC.RECONVERGENT B0 ;  /* 0x0000000000007941 */ /* 0x000fea0003800200 */
.L_x_646:
        /* <DEDUP_REMOVED lines=11> */
.L_x_655:
        /* <DEDUP_REMOVED lines=31> */
.L_x_654:
        /* <DEDUP_REMOVED lines=21> */
.L_x_656:
        /* <DEDUP_REMOVED lines=17> */
.L_x_657:
[----:B------:R-:W-:-:S05]  /*62d0*/  @!P1 IMAD.IADD R22, R22, 0x1, -R35 ;  /* 0x0000000116169824 */ /* 0x000fca00078e0a23 */
[C---:B------:R-:W-:Y:S02]  /*62e0*/  @!P1 LEA R23, R22.reuse, R31, 0x6 ;  /* 0x0000001f16179211 */ /* 0x040fe400078e30ff */
[----:B------:R-:W-:-:S04]  /*62f0*/  @!P1 LEA R22, R22, R29, 0x6 ;  /* 0x0000001d16169211 */ /* 0x000fc800078e30ff */
[----:B------:R-:W-:Y:S04]  /*6300*/  @!P1 LDS R23, [R23] ;  /* 0x0000000017179984 */ /* 0x000fe80000000800 */
[----:B------:R-:W1:Y:S02]  /*6310*/  @!P1 LDS R22, [R22] ;  /* 0x0000000016169984 */ /* 0x000e640000000800 */
[----:B-1----:R-:W-:-:S07]  /*6320*/  @!P1 FFMA R0, R23, R22, R0 ;  /* 0x0000001617009223 */ /* 0x002fce0000000000 */
.L_x_653:
[----:B------:R-:W-:Y:S05]  /*6330*/  BSYNC.RECONVERGENT B0 ;  /* 0x0000000000007941 */ /* 0x000fea0003800200 */
.L_x_652:
[----:B------:R-:W-:Y:S01]  /*6340*/  BAR.SYNC.DEFER_BLOCKING 0x0 ;  /* 0x0000000000007b1d */ /* 0x000fe20000010000 */
[----:B------:R-:W-:-:S05]  /*6350*/  UIADD3 UR4, UPT, UPT, UR4, 0x1, URZ ;  /* 0x0000000104047890 */ /* 0x000fca000fffe0ff */
[----:B------:R-:W-:Y:S07]  /*6360*/  @!P2 BRA `(.L_x_658) ;  /* 0xffffffa00044a947 */ /* 0x000fee000383ffff */
.L_x_561:
        /* <DEDUP_REMOVED lines=93> */
.L_x_659:
        /* <DEDUP_REMOVED lines=12> */
.L_x_916:


//--------------------- .text._Z6ab_gpuPKfS0_Pfiii --------------------------
	.section	.text._Z6ab_gpuPKfS0_Pfiii,"ax",@progbits
	.align	128
        .global         _Z6ab_gpuPKfS0_Pfiii
        .type           _Z6ab_gpuPKfS0_Pfiii,@function
        .size           _Z6ab_gpuPKfS0_Pfiii,(.L_x_917 - _Z6ab_gpuPKfS0_Pfiii)
        .other          _Z6ab_gpuPKfS0_Pfiii,@"STO_CUDA_ENTRY STV_DEFAULT"
_Z6ab_gpuPKfS0_Pfiii:
.text._Z6ab_gpuPKfS0_Pfiii:
        /* <DEDUP_REMOVED lines=44> */
[----:B------:R-:W-:Y:S01]  /*02c0*/  MOV R16, RZ ;  /* 0x000000ff00107202 */ /* 0x000fe20000000f00 */
[----:B------:R-:W-:Y:S01]  /*02d0*/  IMAD.MOV.U32 R18, RZ, RZ, RZ ;  /* 0x000000ffff127224 */ /* 0x000fe200078e00ff */
[----:B------:R-:W-:Y:S01]  /*02e0*/  ISETP.LT.U32.AND P0, PT, R3, UR10, !P0 ;  /* 0x0000000a03007c0c */ /* 0x000fe2000c701070 */
[----:B------:R-:W-:-:S12]  /*02f0*/  UMOV UR4, URZ ;  /* 0x000000ff00047c82 */ /* 0x000fd80008000000 */
.L_x_667:
[----:B------:R-:W1:Y:S01]  /*0300*/  LDCU UR12, c[0x0][0x3a0] ;  /* 0x00007400ff0c77ac */ /* 0x000e620008000800 */
[----:B------:R-:W-:Y:S01]  /*0310*/  BSSY.RECONVERGENT B0, `(.L_x_661) ;  /* 0x0000063000007945 */ /* 0x000fe20003800200 */
[----:B------:R-:W-:-:S03]  /*0320*/  VIADD R17, R18, 0x10 ;  /* 0x0000001012117836 */ /* 0x000fc60000000000 */
[----:B------:R-:W-:Y:S05]  /*0330*/  @!P0 BRA `(.L_x_662) ;  /* 0x0000000400808947 */ /* 0x000fea0003800000 */
[----:B------:R-:W-:Y:S01]  /*0340*/  USHF.L.U32 UR10, UR4, 0x4, URZ ;  /* 0x00000004040a7899 */ /* 0x000fe200080006ff */
[----:B01----:R-:W-:Y:S01]  /*0350*/  VIMNMX R5, PT, PT, R17, UR12, PT ;  /* 0x0000000c11057c48 */ /* 0x003fe2000bfe0100 */
[----:B------:R-:W-:Y:S02]  /*0360*/  IMAD.MOV.U32 R19, RZ, RZ, R18 ;  /* 0x000000ffff137224 */ /* 0x000fe400078e0012 */
[----:B------:R-:W-:Y:S01]  /*0370*/  ULOP3.LUT UR5, URZ, UR10, URZ, 0x33, !UPT ;  /* 0x0000000aff057292 */ /* 0x000fe2000f8e33ff */
[----:B------:R-:W-:-:S04]  /*0380*/  VIADDMNMX R20, R18, 0x1, R5, !PT ;  /* 0x0000000112147846 */ /* 0x000fc80007800105 */
[C---:B------:R-:W-:Y:S02]  /*0390*/  LOP3.LUT R21, R20.reuse, 0x7, RZ, 0xc0, !PT ;  /* 0x0000000714157812 */ /* 0x040fe400078ec0ff */
[----:B------:R-:W-:Y:S02]  /*03a0*/  IADD3 R4, PT, PT, R20, UR5, RZ ;  /* 0x0000000514047c10 */ /* 0x000fe4000fffe0ff */
[----:B------:R-:W-:Y:S02]  /*03b0*/  ISETP.NE.AND P1, PT, R21, RZ, PT ;  /* 0x000000ff1500720c */ /* 0x000fe40003f25270 */
[----:B------:R-:W-:-:S13]  /*03c0*/  ISETP.GE.U32.AND P2, PT, R4, 0x7, PT ;  /* 0x000000070400780c */ /* 0x000fda0003f46070 */
[----:B------:R-:W-:Y:S05]  /*03d0*/  @!P2 BRA `(.L_x_663) ;  /* 0x000000000094a947 */ /* 0x000fea0003800000 */
[----:B------:R-:W0:Y:S01]  /*03e0*/  S2UR UR6, SR_CgaCtaId ;  /* 0x00000000000679c3 */ /* 0x000e220000008800 */
[----:B------:R-:W-:Y:S01]  /*03f0*/  UMOV UR5, 0x400 ;  /* 0x0000040000057882 */ /* 0x000fe20000000000 */
[----:B------:R-:W-:Y:S01]  /*0400*/  IADD3 R22, PT, PT, -R20, UR10, R21 ;  /* 0x0000000a14167c10 */ /* 0x000fe2000fffe115 */
[----:B------:R-:W-:Y:S01]  /*0410*/  UIADD3 UR7, UPT, UPT, UR5, 0x800, URZ ;  /* 0x0000080005077890 */ /* 0x000fe2000fffe0ff */
[----:B------:R-:W-:-:S03]  /*0420*/  MOV R19, R18 ;  /* 0x0000001200137202 */ /* 0x000fc60000000f00 */
[----:B0-----:R-:W-:Y:S02]  /*0430*/  ULEA UR7, UR6, UR7, 0x18 ;  /* 0x0000000706077291 */ /* 0x001fe4000f8ec0ff */
[----:B------:R-:W-:-:S04]  /*0440*/  ULEA UR5, UR6, UR5, 0x18 ;  /* 0x0000000506057291 */ /* 0x000fc8000f8ec0ff */
[----:B------:R-:W-:Y:S02]  /*0450*/  LEA R5, R2, UR7, 0x2 ;  /* 0x0000000702057c11 */ /* 0x000fe4000f8e10ff */
[----:B------:R-:W-:-:S03]  /*0460*/  LEA R13, R0, UR5, 0x6 ;  /* 0x00000005000d7c11 */ /* 0x000fc6000f8e30ff */
[C---:B------:R-:W-:Y:S01]  /*0470*/  IMAD R5, R16.reuse, 0x400, R5 ;  /* 0x0000040010057824 */ /* 0x040fe200078e0205 */
[----:B------:R-:W-:-:S04]  /*0480*/  LEA R23, R16, R13, 0xa ;  /* 0x0000000d10177211 */ /* 0x000fc800078e50ff */
[----:B------:R-:W-:Y:S01]  /*0490*/  IADD3 R24, PT, PT, R5, 0x100, RZ ;  /* 0x0000010005187810 */ /* 0x000fe20007ffe0ff */
[----:B------:R-:W-:-:S07]  /*04a0*/  VIADD R23, R23, 0x10 ;  /* 0x0000001017177836 */ /* 0x000fce0000000000 */
.L_x_664:
        /* <DEDUP_REMOVED lines=17> */
[----:B0-----:R-:W-:Y:S01]  /*05c0*/  VIADD R23, R23, 0x20 ;  /* 0x0000002017177836 */ /* 0x001fe20000000000 */
[----:B---3--:R-:W-:Y:S01]  /*05d0*/  IADD3 R24, PT, PT, R24, 0x200, RZ ;  /* 0x0000020018187810 */ /* 0x008fe20007ffe0ff */
[----:B-1----:R-:W-:-:S04]  /*05e0*/  FFMA R8, R8, R5, R7 ;  /* 0x0000000508087223 */ /* 0x002fc80000000007 */
[----:B------:R-:W-:-:S04]  /*05f0*/  FFMA R9, R27, R9, R8 ;  /* 0x000000091b097223 */ /* 0x000fc80000000008 */
[----:B--2---:R-:W-:-:S04]  /*0600*/  FFMA R4, R4, R10, R9 ;  /* 0x0000000a04047223 */ /* 0x004fc80000000009 */
[----:B----4-:R-:W-:Y:S01]  /*0610*/  FFMA R11, R25, R11, R4 ;  /* 0x0000000b190b7223 */ /* 0x010fe20000000004 */
[----:B------:R-:W-:Y:S06]  /*0620*/  @P2 BRA `(.L_x_664) ;  /* 0xfffffffc00a02947 */ /* 0x000fec000383ffff */
.L_x_663:
[----:B------:R-:W-:Y:S01]  /*0630*/  LOP3.LUT R24, R20, 0x3, RZ, 0xc0, !PT ;  /* 0x0000000314187812 */ /* 0x000fe200078ec0ff */
[----:B------:R-:W-:Y:S06]  /*0640*/  @!P1 BRA `(.L_x_662) ;  /* 0x0000000000bc9947 */ /* 0x000fec0003800000 */
[----:B------:R-:W0:Y:S01]  /*0650*/  S2UR UR6, SR_CgaCtaId ;  /* 0x00000000000679c3 */ /* 0x000e220000008800 */
[----:B------:R-:W-:Y:S01]  /*0660*/  UMOV UR5, 0x400 ;  /* 0x0000040000057882 */ /* 0x000fe20000000000 */
[----:B------:R-:W-:Y:S01]  /*0670*/  ISETP.GE.U32.AND P1, PT, R21, 0x4, PT ;  /* 0x000000041500780c */ /* 0x000fe20003f26070 */
[----:B------:R-:W-:Y:S01]  /*0680*/  UIADD3 UR5, UPT, UPT, UR5, 0x800, URZ ;  /* 0x0000080005057890 */ /* 0x000fe2000fffe0ff */
[----:B------:R-:W-:Y:S01]  /*0690*/  ISETP.NE.AND P2, PT, R24, RZ, PT ;  /* 0x000000ff1800720c */ /* 0x000fe20003f45270 */
[----:B------:R-:W-:Y:S02]  /*06a0*/  IMAD R5, R16, 0x400, R13 ;  /* 0x0000040010057824 */ /* 0x000fe400078e020d */
[----:B0-----:R-:W-:-:S06]  /*06b0*/  ULEA UR5, UR6, UR5, 0x18 ;  /* 0x0000000506057291 */ /* 0x001fcc000f8ec0ff */
[----:B------:R-:W-:-:S04]  /*06c0*/  LEA R7, R2, UR5, 0x2 ;  /* 0x0000000502077c11 */ /* 0x000fc8000f8e10ff */
[----:B------:R-:W-:Y:S01]  /*06d0*/  LEA R4, R16, R7, 0xa ;  /* 0x0000000710047211 */ /* 0x000fe200078e50ff */
        /* <DEDUP_REMOVED lines=17> */
.L_x_665:
        /* <DEDUP_REMOVED lines=15> */
.L_x_666:
[----:B------:R-:W-:-:S05]  /*08e0*/  @!P2 IMAD.IADD R19, R19, 0x1, -R18 ;  /* 0x000000011313a824 */ /* 0x000fca00078e0a12 */
[C---:B------:R-:W-:Y:S01]  /*08f0*/  @!P2 LEA R5, R19.reuse, R5, 0x2 ;  /* 0x000000051305a211 */ /* 0x040fe200078e10ff */
[----:B------:R-:W-:-:S04]  /*0900*/  @!P2 IMAD R19, R19, 0x40, R4 ;  /* 0x000000401313a824 */ /* 0x000fc800078e0204 */
[----:B------:R-:W-:Y:S04]  /*0910*/  @!P2 LDS R4, [R5] ;  /* 0x000000000504a984 */ /* 0x000fe80000000800 */
[----:B------:R-:W0:Y:S02]  /*0920*/  @!P2 LDS R19, [R19] ;  /* 0x000000001313a984 */ /* 0x000e240000000800 */
[----:B0-----:R-:W-:-:S07]  /*0930*/  @!P2 FFMA R11, R4, R19, R11 ;  /* 0x00000013040ba223 */ /* 0x001fce000000000b */
.L_x_662:
[----:B-1----:R-:W-:Y:S05]  /*0940*/  BSYNC.RECONVERGENT B0 ;  /* 0x0000000000007941 */ /* 0x002fea0003800200 */
.L_x_661:
        /* <DEDUP_REMOVED lines=17> */
[C---:B------:R-:W-:Y:S01]  /*0a60*/  @!P2 LEA R9, R16.reuse, R14, 0xa ;  /* 0x0000000e1009a211 */ /* 0x040fe200078e50ff */
[C---:B------:R-:W-:Y:S01]  /*0a70*/  @P2 IMAD R8, R16.reuse, 0x400, R14 ;  /* 0x0000040010082824 */ /* 0x040fe200078e020e */
[C---:B------:R-:W-:Y:S01]  /*0a80*/  @!P1 LEA R19, R16.reuse, R15, 0xa ;  /* 0x0000000f10139211 */ /* 0x040fe200078e50ff */
        /* <DEDUP_REMOVED lines=10> */
.L_x_660:
        /* <DEDUP_REMOVED lines=8> */
.L_x_668:
        /* <DEDUP_REMOVED lines=13> */
.L_x_917:


//--------------------- .text._Z9ab_gpu_dbPKfS0_Pfiii --------------------------
	.section	.text._Z9ab_gpu_dbPKfS0_Pfiii,"ax",@progbits
	.align	128
        .global         _Z9ab_gpu_dbPKfS0_Pfiii
        .type           _Z9ab_gpu_dbPKfS0_Pfiii,@function
        .size           _Z9ab_gpu_dbPKfS0_Pfiii,(.L_x_918 - _Z9ab_gpu_dbPKfS0_Pfiii)
        .other          _Z9ab_gpu_dbPKfS0_Pfiii,@"STO_CUDA_ENTRY STV_DEFAULT"
_Z9ab_gpu_dbPKfS0_Pfiii:
.text._Z9ab_gpu_dbPKfS0_Pfiii:
        /* <DEDUP_REMOVED lines=48> */
.L_x_676:
        /* <DEDUP_REMOVED lines=27> */
.L_x_673:
        /* <DEDUP_REMOVED lines=24> */
.L_x_672:
        /* <DEDUP_REMOVED lines=28> */
.L_x_674:
        /* <DEDUP_REMOVED lines=15> */
.L_x_675:
[----:B------:R-:W-:-:S05]  /*08e0*/  @!P2 IMAD.IADD R19, R19, 0x1, -R18 ;  /* 0x000000011313a824 */ /* 0x000fca00078e0a12 */
[C---:B------:R-:W-:Y:S01]  /*08f0*/  @!P2 LEA R5, R19.reuse, R5, 0x2 ;  /* 0x000000051305a211 */ /* 0x040fe200078e10ff */
[----:B------:R-:W-:-:S04]  /*0900*/  @!P2 IMAD R19, R19, 0x40, R4 ;  /* 0x000000401313a824 */ /* 0x000fc800078e0204 */
[----:B------:R-:W-:Y:S04]  /*0910*/  @!P2 LDS R4, [R5] ;  /* 0x000000000504a984 */ /* 0x000fe80000000800 */
[----:B------:R-:W0:Y:S02]  /*0920*/  @!P2 LDS R19, [R19] ;  /* 0x000000001313a984 */ /* 0x000e240000000800 */
[----:B0-----:R-:W-:-:S07]  /*0930*/  @!P2 FFMA R11, R4, R19, R11 ;  /* 0x00000013040ba223 */ /* 0x001fce000000000b */
.L_x_671:
[----:B-1----:R-:W-:Y:S05]  /*0940*/  BSYNC.RECONVERGENT B0 ;  /* 0x0000000000007941 */ /* 0x002fea0003800200 */
.L_x_670:
        /* <DEDUP_REMOVED lines=30> */
.L_x_669:
        /* <DEDUP_REMOVED lines=8> */
.L_x_677:
        /* <DEDUP_REMOVED lines=13> */
.L_x_918:


//--------------------- .text._Z13ab_gpu_i2j2dbPKfS0_Pfiii --------------------------
	.section	.text._Z13ab_gpu_i2j2dbPKfS0_Pfiii,"ax",@progbits
	.align	128
        .global         _Z13ab_gpu_i2j2dbPKfS0_Pfiii
        .type           _Z13ab_gpu_i2j2dbPKfS0_Pfiii,@function
        .size           _Z13ab_gpu_i2j2dbPKfS0_Pfiii,(.L_x_919 - _Z13ab_gpu_i2j2dbPKfS0_Pfiii)
        .other          _Z13ab_gpu_i2j2dbPKfS0_Pfiii,@"STO_CUDA_ENTRY STV_DEFAULT"
_Z13ab_gpu_i2j2dbPKfS0_Pfiii:
.text._Z13ab_gpu_i2j2dbPKfS0_Pfiii:
        /* <DEDUP_REMOVED lines=16> */
[----:B---3--:R-:W-:Y:S02]  /*0100*/  ISETP.GE.U32.OR P2, PT, R2, UR10, P0 ;  /* 0x0000000a02007c0c */ /* 0x008fe40008746470 */
[----:B------:R-:W-:Y:S01]  /*0110*/  LEA R3, R4, R9, 0x1 ;  /* 0x0000000904037211 */ /* 0x000fe200078e08ff */
[----:B------:R-:W-:-:S03]  /*0120*/  VIADD R4, R2, 0x10 ;  /* 0x0000001002047836 */ /* 0x000fc60000000000 */
[C---:B------:R-:W-:Y:S02]  /*0130*/  IADD3 R5, PT, PT, R3.reuse, 0x10, RZ ;  /* 0x0000001003057810 */ /* 0x040fe40007ffe0ff */
[----:B------:R-:W-:Y:S02]  /*0140*/  ISETP.GE.U32.OR P0, PT, R4, UR10, P0 ;  /* 0x0000000a04007c0c */ /* 0x000fe40008706470 */
[----:B-----5:R-:W-:-:S03]  /*0150*/  ISETP.GE.U32.OR P3, PT, R3, UR11, P1 ;  /* 0x0000000b03007c0c */ /* 0x020fc60008f66470 */
[----:B------:R-:W0:Y:S01]  /*0160*/  @!P2 LDC.64 R14, c[0x0][0x380] ;  /* 0x0000e000ff0eab82 */ /* 0x000e220000000a00 */
[----:B------:R-:W-:Y:S01]  /*0170*/  ISETP.GE.U32.OR P1, PT, R5, UR11, P1 ;  /* 0x0000000b05007c0c */ /* 0x000fe20008f26470 */
[----:B------:R-:W-:-:S06]  /*0180*/  @!P2 IMAD R17, R2, UR9, R9 ;  /* 0x000000090211ac24 */ /* 0x000fcc000f8e0209 */
[----:B------:R-:W1:Y:S01]  /*0190*/  @!P0 LDC.64 R12, c[0x0][0x380] ;  /* 0x0000e000ff0c8b82 */ /* 0x000e620000000a00 */
[----:B------:R-:W-:-:S07]  /*01a0*/  @!P0 IMAD R19, R4, UR9, R9 ;  /* 0x0000000904138c24 */ /* 0x000fce000f8e0209 */
[----:B------:R-:W2:Y:S01]  /*01b0*/  @!P3 LDC.64 R10, c[0x0][0x388] ;  /* 0x0000e200ff0abb82 */ /* 0x000ea20000000a00 */
[----:B0-----:R-:W-:-:S07]  /*01c0*/  @!P2 IMAD.WIDE.U32 R14, R17, 0x4, R14 ;  /* 0x00000004110ea825 */ /* 0x001fce00078e000e */
[----:B------:R-:W0:Y:S01]  /*01d0*/  @!P1 LDC.64 R6, c[0x0][0x388] ;  /* 0x0000e200ff069b82 */ /* 0x000e220000000a00 */
[----:B------:R-:W-:Y:S01]  /*01e0*/  @!P3 IMAD R17, R0, UR11, R3 ;  /* 0x0000000b0011bc24 */ /* 0x000fe2000f8e0203 */
[----:B------:R-:W3:Y:S01]  /*01f0*/  @!P2 LDG.E.CONSTANT R8, desc[UR12][R14.64] ;  /* 0x0000000c0e08a981 */ /* 0x000ee2000c1e9900 */
[----:B-1----:R-:W-:-:S04]  /*0200*/  @!P0 IMAD.WIDE.U32 R12, R19, 0x4, R12 ;  /* 0x00000004130c8825 */ /* 0x002fc800078e000c */
[----:B------:R-:W-:Y:S02]  /*0210*/  @!P1 IMAD R19, R0, UR11, R5 ;  /* 0x0000000b00139c24 */ /* 0x000fe4000f8e0205 */
[----:B--2---:R-:W-:-:S05]  /*0220*/  @!P3 IMAD.WIDE.U32 R10, R17, 0x4, R10 ;  /* 0x00000004110ab825 */ /* 0x004fca00078e000a */
[----:B------:R-:W2:Y:S01]  /*0230*/  @!P3 LDG.E.CONSTANT R20, desc[UR12][R10.64] ;  /* 0x0000000c0a14b981 */ /* 0x000ea2000c1e9900 */
[----:B0-----:R-:W-:-:S03]  /*0240*/  @!P1 IMAD.WIDE.U32 R16, R19, 0x4, R6 ;  /* 0x0000000413109825 */ /* 0x001fc600078e0006 */
[----:B------:R0:W4:Y:S04]  /*0250*/  @!P0 LDG.E.CONSTANT R19, desc[UR12][R12.64] ;  /* 0x0000000c0c138981 */ /* 0x000128000c1e9900 */
[----:B------:R1:W5:Y:S01]  /*0260*/  @!P1 LDG.E.CONSTANT R17, desc[UR12][R16.64] ;  /* 0x0000000c10119981 */ /* 0x000362000c1e9900 */
[----:B------:R-:W0:Y:S01]  /*0270*/  S2UR UR7, SR_CgaCtaId ;  /* 0x00000000000779c3 */ /* 0x000e220000008800 */
[----:B------:R-:W-:Y:S02]  /*0280*/  UMOV UR4, 0x400 ;  /* 0x0000040000047882 */ /* 0x000fe40000000000 */
[----:B------:R-:W-:Y:S02]  /*0290*/  UIADD3 UR5, UPT, UPT, UR4, 0x800, URZ ;  /* 0x0000080004057890 */ /* 0x000fe4000fffe0ff */
[----:B------:R-:W-:-:S02]  /*02a0*/  UIADD3 UR6, UPT, UPT, UR4, 0x1000, URZ ;  /* 0x0000100004067890 */ /* 0x000fc4000fffe0ff */
[----:B0-----:R-:W-:Y:S02]  /*02b0*/  ULEA UR8, UR7, UR4, 0x18 ;  /* 0x0000000407087291 */ /* 0x001fe4000f8ec0ff */
[----:B------:R-:W-:Y:S02]  /*02c0*/  ULEA UR5, UR7, UR5, 0x18 ;  /* 0x0000000507057291 */ /* 0x000fe4000f8ec0ff */
[----:B------:R-:W-:Y:S02]  /*02d0*/  UIADD3 UR4, UPT, UPT, UR4, 0x1800, URZ ;  /* 0x0000180004047890 */ /* 0x000fe4000fffe0ff */
[----:B------:R-:W-:Y:S01]  /*02e0*/  ULEA UR6, UR7, UR6, 0x18 ;  /* 0x0000000607067291 */ /* 0x000fe2000f8ec0ff */
[C---:B------:R-:W-:Y:S01]  /*02f0*/  LEA R6, R0.reuse, UR8, 0x6 ;  /* 0x0000000800067c11 */ /* 0x040fe2000f8e30ff */
[----:B------:R-:W-:Y:S01]  /*0300*/  ULEA UR4, UR7, UR4, 0x18 ;  /* 0x0000000407047291 */ /* 0x000fe2000f8ec0ff */
[----:B------:R-:W-:Y:S02]  /*0310*/  LEA R12, R0, UR5, 0x6 ;  /* 0x00000005000c7c11 */ /* 0x000fe4000f8e30ff */
[----:B------:R-:W-:-:S02]  /*0320*/  LEA R7, R9, R6, 0x2 ;  /* 0x0000000609077211 */ /* 0x000fc400078e10ff */
[C---:B------:R-:W-:Y:S01]  /*0330*/  LEA R14, R0.reuse, UR6, 0x6 ;  /* 0x00000006000e7c11 */ /* 0x040fe2000f8e30ff */
[C---:B------:R-:W-:Y:S01]  /*0340*/  IMAD R10, R9.reuse, 0x4, R12 ;  /* 0x00000004090a7824 */ /* 0x040fe200078e020c */
[----:B-1----:R-:W-:Y:S02]  /*0350*/  LEA R16, R0, UR4, 0x6 ;  /* 0x0000000400107c11 */ /* 0x002fe4000f8e30ff */
[C---:B------:R-:W-:Y:S02]  /*0360*/  LEA R13, R9.reuse, R14, 0x2 ;  /* 0x0000000e090d7211 */ /* 0x040fe400078e10ff */
[----:B------:R-:W-:Y:S01]  /*0370*/  LEA R14, R9, R16, 0x2 ;  /* 0x00000010090e7211 */ /* 0x000fe200078e10ff */
[----:B------:R-:W-:Y:S01]  /*0380*/  UISETP.GE.AND UP0, UPT, UR9, 0x1, UPT ;  /* 0x000000010900788c */ /* 0x000fe2000bf06270 */
[----:B------:R-:W-:Y:S02]  /*0390*/  HFMA2 R15, -RZ, RZ, 0, 0 ;  /* 0x00000000ff0f7431 */ /* 0x000fe400000001ff */
[----:B------:R-:W-:Y:S01]  /*03a0*/  IMAD.MOV.U32 R23, RZ, RZ, RZ ;  /* 0x000000ffff177224 */ /* 0x000fe200078e00ff */
[----:B---3--:R-:W-:Y:S04]  /*03b0*/  @!P2 STS [R7], R8 ;  /* 0x000000080700a388 */ /* 0x008fe80000000800 */
[----:B------:R-:W-:Y:S04]  /*03c0*/  @P2 STS [R7], RZ ;  /* 0x000000ff07002388 */ /* 0x000fe80000000800 */
[----:B----4-:R0:W-:Y:S04]  /*03d0*/  @!P0 STS [R10], R19 ;  /* 0x000000130a008388 */ /* 0x0101e80000000800 */
[----:B------:R1:W-:Y:S04]  /*03e0*/  @P0 STS [R10], RZ ;  /* 0x000000ff0a000388 */ /* 0x0003e80000000800 */
[----:B--2---:R1:W-:Y:S04]  /*03f0*/  @!P3 STS [R13], R20 ;  /* 0x000000140d00b388 */ /* 0x0043e80000000800 */
[----:B------:R1:W-:Y:S04]  /*0400*/  @P3 STS [R13], RZ ;  /* 0x000000ff0d003388 */ /* 0x0003e80000000800 */
[----:B-----5:R1:W-:Y:S04]  /*0410*/  @!P1 STS [R14], R17 ;  /* 0x000000110e009388 */ /* 0x0203e80000000800 */
[----:B------:R1:W-:Y:S01]  /*0420*/  @P1 STS [R14], RZ ;  /* 0x000000ff0e001388 */ /* 0x0003e20000000800 */
[----:B0-----:R-:W-:Y:S01]  /*0430*/  CS2R R18, SRZ ;  /* 0x0000000000127805 */ /* 0x001fe2000001ff00 */
[----:B------:R-:W-:Y:S06]  /*0440*/  BAR.SYNC.DEFER_BLOCKING 0x0 ;  /* 0x0000000000007b1d */ /* 0x000fec0000010000 */
[----:B------:R-:W-:Y:S05]  /*0450*/  BRA.U !UP0, `(.L_x_678) ;  /* 0x0000001908c07547 */ /* 0x000fea000b800000 */
[----:B------:R-:W-:Y:S02]  /*0460*/  ISETP.GE.U32.AND P0, PT, R3, UR11, PT ;  /* 0x0000000b03007c0c */ /* 0x000fe4000bf06070 */
[----:B------:R-:W-:Y:S02]  /*0470*/  CS2R R18, SRZ ;  /* 0x0000000000127805 */ /* 0x000fe4000001ff00 */
[----:B------:R-:W-:Y:S01]  /*0480*/  ISETP.GE.U32.AND P1, PT, R5, UR11, PT ;  /* 0x0000000b05007c0c */ /* 0x000fe2000bf26070 */
[----:B------:R-:W-:Y:S01]  /*0490*/  IMAD.MOV.U32 R15, RZ, RZ, RZ ;  /* 0x000000ffff0f7224 */ /* 0x000fe200078e00ff */
[----:B------:R-:W-:Y:S01]  /*04a0*/  IADD3 R21, PT, PT, R9, 0x10, RZ ;  /* 0x0000001009157810 */ /* 0x000fe20007ffe0ff */
[----:B------:R-:W-:Y:S01]  /*04b0*/  UMOV UR4, URZ ;  /* 0x000000ff00047c82 */ /* 0x000fe20008000000 */
[C---:B------:R-:W-:Y:S01]  /*04c0*/  ISETP.LT.U32.AND P4, PT, R2.reuse, UR10, !P0 ;  /* 0x0000000a02007c0c */ /* 0x040fe2000c781070 */
[----:B------:R-:W-:Y:S01]  /*04d0*/  UMOV UR5, URZ ;  /* 0x000000ff00057c82 */ /* 0x000fe20008000000 */
[C---:B------:R-:W-:Y:S01]  /*04e0*/  ISETP.LT.U32.AND P5, PT, R2.reuse, UR10, !P1 ;  /* 0x0000000a02007c0c */ /* 0x040fe2000cfa1070 */
[----:B------:R-:W-:Y:S01]  /*04f0*/  IMAD R21, R2, UR9, R21 ;  /* 0x0000000902157c24 */ /* 0x000fe2000f8e0215 */
[----:B------:R-:W-:-:S02]  /*0500*/  ISETP.LT.U32.AND P0, PT, R4, UR10, !P0 ;  /* 0x0000000a04007c0c */ /* 0x000fc4000c701070 */
[----:B------:R-:W-:Y:S02]  /*0510*/  ISETP.LT.U32.AND P1, PT, R4, UR10, !P1 ;  /* 0x0000000a04007c0c */ /* 0x000fe4000cf21070 */
[----:B------:R-:W-:Y:S02]  /*0520*/  MOV R23, RZ ;  /* 0x000000ff00177202 */ /* 0x000fe40000000f00 */
[----:B-1----:R-:W-:Y:S01]  /*0530*/  LEA R20, R9, UR6, 0x2 ;  /* 0x0000000609147c11 */ /* 0x002fe2000f8e10ff */
[----:B------:R-:W-:-:S08]  /*0540*/  UMOV UR6, URZ ;  /* 0x000000ff00067c82 */ /* 0x000fd00008000000 */
.L_x_703:
[----:B0-----:R-:W0:Y:S01]  /*0550*/  LDCU UR16, c[0x0][0x3a0] ;  /* 0x00007400ff1077ac */ /* 0x001e220008000800 */
[----:B------:R-:W-:Y:S01]  /*0560*/  MOV R9, UR5 ;  /* 0x0000000500097c02 */ /* 0x000fe20008000f00 */
[----:B------:R-:W-:Y:S01]  /*0570*/  BSSY.RECONVERGENT B0, `(.L_x_679) ;  /* 0x000005f000007945 */ /* 0x000fe20003800200 */
[----:B------:R-:W-:Y:S01]  /*0580*/  MOV R17, UR6 ;  /* 0x0000000600117c02 */ /* 0x000fe20008000f00 */
[----:B------:R-:W-:-:S04]  /*0590*/  UIADD3 UR7, UPT, UPT, UR5, 0x10, URZ ;  /* 0x0000001005077890 */ /* 0x000fc8000fffe0ff */
[----:B------:R-:W-:Y:S01]  /*05a0*/  IMAD R17, R17, 0x400, R6 ;  /* 0x0000040011117824 */ /* 0x000fe200078e0206 */
[----:B0-----:R-:W-:-:S04]  /*05b0*/  UISETP.LT.AND UP0, UPT, UR7, UR16, UPT ;  /* 0x000000100700728c */ /* 0x001fc8000bf01270 */
[----:B------:R-:W-:-:S06]  /*05c0*/  USEL UR7, UR7, UR16, UP0 ;  /* 0x0000001007077287 */ /* 0x000fcc0008000000 */
[----:B------:R-:W-:-:S05]  /*05d0*/  IMAD.U32 R8, RZ, RZ, UR7 ;  /* 0x00000007ff087e24 */ /* 0x000fca000f8e00ff */
[----:B------:R-:W-:Y:S02]  /*05e0*/  VIADDMNMX R8, R9, 0x1, R8, !PT ;  /* 0x0000000109087846 */ /* 0x000fe40007800108 */
[----:B------:R-:W-:Y:S02]  /*05f0*/  MOV R9, UR6 ;  /* 0x0000000600097c02 */ /* 0x000fe40008000f00 */
[----:B------:R-:W-:Y:S02]  /*0600*/  R2UR UR11, R8 ;  /* 0x00000000080b72ca */ /* 0x000fe400000e0000 */
[----:B------:R-:W-:-:S11]  /*0610*/  LEA R16, R9, R20, 0xa ;  /* 0x0000001409107211 */ /* 0x000fd600078e50ff */
[----:B------:R-:W-:Y:S02]  /*0620*/  UIMAD UR7, UR4, -0x10, UR11 ;  /* 0xfffffff0040778a4 */ /* 0x000fe4000f8e020b */
[----:B------:R-:W-:Y:S02]  /*0630*/  ULOP3.LUT UR14, UR11, 0x3, URZ, 0xc0, !UPT ;  /* 0x000000030b0e7892 */ /* 0x000fe4000f8ec0ff */
[----:B------:R-:W-:Y:S02]  /*0640*/  ULOP3.LUT UR15, UR11, 0x7, URZ, 0xc0, !UPT ;  /* 0x000000070b0f7892 */ /* 0x000fe4000f8ec0ff */
[----:B------:R-:W-:Y:S01]  /*0650*/  UIADD3 UR8, UPT, UPT, UR7, -0x1, URZ ;  /* 0xffffffff07087890 */ /* 0x000fe2000fffe0ff */
[----:B------:R-:W-:Y:S11]  /*0660*/  @!P4 BRA `(.L_x_680) ;  /* 0x00000004003cc947 */ /* 0x000ff60003800000 */
[----:B------:R-:W-:Y:S01]  /*0670*/  UISETP.GE.U32.AND UP1, UPT, UR8, 0x7, UPT ;  /* 0x000000070800788c */ /* 0x000fe2000bf26070 */
[----:B------:R-:W-:Y:S01]  /*0680*/  MOV R22, UR5 ;  /* 0x0000000500167c02 */ /* 0x000fe20008000f00 */
[----:B------:R-:W-:-:S07]  /*0690*/  UISETP.NE.AND UP0, UPT, UR15, URZ, UPT ;  /* 0x000000ff0f00728c */ /* 0x000fce000bf05270 */
[----:B------:R-:W-:Y:S05]  /*06a0*/  BRA.U !UP1, `(.L_x_681) ;  /* 0x0000000109847547 */ /* 0x000fea000b800000 */
[----:B------:R-:W0:Y:S01]  /*06b0*/  S2UR UR10, SR_CgaCtaId ;  /* 0x00000000000a79c3 */ /* 0x000e220000008800 */
[----:B------:R-:W-:Y:S01]  /*06c0*/  UMOV UR9, 0x400 ;  /* 0x0000040000097882 */ /* 0x000fe20000000000 */
[----:B------:R-:W-:Y:S01]  /*06d0*/  ULEA UR7, UR4, UR15, 0x4 ;  /* 0x0000000f04077291 */ /* 0x000fe2000f8e20ff */
[----:B------:R-:W-:Y:S01]  /*06e0*/  VIADD R24, R17, 0x10 ;  /* 0x0000001011187836 */ /* 0x000fe20000000000 */
[----:B------:R-:W-:Y:S02]  /*06f0*/  IADD3 R25, PT, PT, R16, 0x100, RZ ;  /* 0x0000010010197810 */ /* 0x000fe40007ffe0ff */
[----:B------:R-:W-:Y:S01]  /*0700*/  MOV R22, UR5 ;  /* 0x0000000500167c02 */ /* 0x000fe20008000f00 */
[----:B------:R-:W-:Y:S02]  /*0710*/  UIADD3 UR7, UPT, UPT, -UR11, UR7, URZ ;  /* 0x000000070b077290 */ /* 0x000fe4000fffe1ff */
[----:B0-----:R-:W-:-:S06]  /*0720*/  ULEA UR9, UR10, UR9, 0x18 ;  /* 0x000000090a097291 */ /* 0x001fcc000f8ec0ff */
[----:B------:R-:W-:-:S07]  /*0730*/  LEA R6, R0, UR9, 0x6 ;  /* 0x0000000900067c11 */ /* 0x000fce000f8e30ff */
.L_x_682:
[----:B------:R-:W-:Y:S01]  /*0740*/  LDS R26, [R25+-0x100] ;  /* 0xffff0000191a7984 */ /* 0x000fe20000000800 */
[----:B------:R-:W-:Y:S01]  /*0750*/  UIADD3 UR7, UPT, UPT, UR7, 0x8, URZ ;  /* 0x0000000807077890 */ /* 0x000fe2000fffe0ff */
[----:B------:R-:W-:Y:S02]  /*0760*/  VIADD R22, R22, 0x8 ;  /* 0x0000000816167836 */ /* 0x000fe40000000000 */
[----:B------:R-:W0:Y:S01]  /*0770*/  LDS.128 R8, [R24+-0x10] ;  /* 0xfffff00018087984 */ /* 0x000e220000000c00 */
[----:B------:R-:W-:Y:S01]  /*0780*/  UISETP.NE.AND UP1, UPT, UR7, URZ, UPT ;  /* 0x000000ff0700728c */ /* 0x000fe2000bf25270 */
[----:B0-----:R-:W-:Y:S02]  /*0790*/  FFMA R8, R8, R26, R23 ;  /* 0x0000001a08087223 */ /* 0x001fe40000000017 */
[----:B------:R-:W0:Y:S04]  /*07a0*/  LDS R23, [R25+-0xc0] ;  /* 0xffff400019177984 */ /* 0x000e280000000800 */
[----:B------:R-:W-:Y:S01]  /*07b0*/  LDS R26, [R25] ;  /* 0x00000000191a7984 */ /* 0x000fe20000000800 */
[----:B0-----:R-:W-:-:S03]  /*07c0*/  FFMA R9, R23, R9, R8 ;  /* 0x0000000917097223 */ /* 0x001fc60000000008 */
[----:B------:R-:W0:Y:S04]  /*07d0*/  LDS R8, [R25+-0x80] ;  /* 0xffff800019087984 */ /* 0x000e280000000800 */
[----:B------:R-:W1:Y:S01]  /*07e0*/  LDS R23, [R25+-0x40] ;  /* 0xffffc00019177984 */ /* 0x000e620000000800 */
[----:B0-----:R-:W-:-:S04]  /*07f0*/  FFMA R8, R8, R10, R9 ;  /* 0x0000000a08087223 */ /* 0x001fc80000000009 */
[----:B-1----:R-:W-:Y:S02]  /*0800*/  FFMA R23, R23, R11, R8 ;  /* 0x0000000b17177223 */ /* 0x002fe40000000008 */
[----:B------:R0:W1:Y:S02]  /*0810*/  LDS.128 R8, [R24] ;  /* 0x0000000018087984 */ /* 0x0000640000000c00 */
[----:B0-----:R-:W-:Y:S01]  /*0820*/  IADD3 R24, PT, PT, R24, 0x20, RZ ;  /* 0x0000002018187810 */ /* 0x001fe20007ffe0ff */
[----:B-1----:R-:W-:Y:S02]  /*0830*/  FFMA R8, R8, R26, R23 ;  /* 0x0000001a08087223 */ /* 0x002fe40000000017 */
[----:B------:R-:W0:Y:S02]  /*0840*/  LDS R23, [R25+0x40] ;  /* 0x0000400019177984 */ /* 0x000e240000000800 */
[----:B0-----:R-:W-:Y:S02]  /*0850*/  FFMA R9, R23, R9, R8 ;  /* 0x0000000917097223 */ /* 0x001fe40000000008 */
[----:B------:R-:W0:Y:S04]  /*0860*/  LDS R8, [R25+0x80] ;  /* 0x0000800019087984 */ /* 0x000e280000000800 */
[----:B------:R1:W2:Y:S02]  /*0870*/  LDS R23, [R25+0xc0] ;  /* 0x0000c00019177984 */ /* 0x0002a40000000800 */
[----:B-1----:R-:W-:Y:S01]  /*0880*/  IADD3 R25, PT, PT, R25, 0x200, RZ ;  /* 0x0000020019197810 */ /* 0x002fe20007ffe0ff */
[----:B0-----:R-:W-:-:S04]  /*0890*/  FFMA R8, R8, R10, R9 ;  /* 0x0000000a08087223 */ /* 0x001fc80000000009 */
[----:B--2---:R-:W-:Y:S01]  /*08a0*/  FFMA R23, R23, R11, R8 ;  /* 0x0000000b17177223 */ /* 0x004fe20000000008 */
[----:B------:R-:W-:Y:S06]  /*08b0*/  BRA.U UP1, `(.L_x_682) ;  /* 0xfffffffd01a07547 */ /* 0x000fec000b83ffff */
.L_x_681:
[----:B------:R-:W-:Y:S05]  /*08c0*/  BRA.U !UP0, `(.L_x_680) ;  /* 0x0000000108a47547 */ /* 0x000fea000b800000 */
[----:B------:R-:W-:Y:S02]  /*08d0*/  UISETP.GE.U32.AND UP0, UPT, UR15, 0x4, UPT ;  /* 0x000000040f00788c */ /* 0x000fe4000bf06070 */
[----:B------:R-:W-:-:S07]  /*08e0*/  UISETP.NE.AND UP1, UPT, UR14, URZ, UPT ;  /* 0x000000ff0e00728c */ /* 0x000fce000bf25270 */
[----:B------:R-:W-:Y:S05]  /*08f0*/  BRA.U !UP0, `(.L_x_683) ;  /* 0x0000000108407547 */ /* 0x000fea000b800000 */
        /* <DEDUP_REMOVED lines=16> */
.L_x_683:
[----:B------:R-:W-:Y:S05]  /*0a00*/  BRA.U !UP1, `(.L_x_680) ;  /* 0x0000000109547547 */ /* 0x000fea000b800000 */
[----:B------:R-:W-:-:S04]  /*0a10*/  ULOP3.LUT UR7, UR11, 0x1, URZ, 0xc0, !UPT ;  /* 0x000000010b077892 */ /* 0x000fc8000f8ec0ff */
[----:B------:R-:W-:-:S06]  /*0a20*/  UISETP.NE.U32.AND UP0, UPT, UR7, 0x1, UPT ;  /* 0x000000010700788c */ /* 0x000fcc000bf05070 */
[----:B------:R-:W-:Y:S01]  /*0a30*/  PLOP3.LUT P2, PT, PT, PT, UP0, 0x80, 0x8 ;  /* 0x000000000008781c */ /* 0x000fe20003f4f008 */
[----:B------:R-:W-:-:S09]  /*0a40*/  UISETP.NE.AND UP0, UPT, UR14, 0x1, UPT ;  /* 0x000000010e00788c */ /* 0x000fd2000bf05270 */
        /* <DEDUP_REMOVED lines=11> */
.L_x_684:
[----:B------:R-:W-:-:S05]  /*0b00*/  @!P2 IADD3 R22, PT, PT, R22, -UR5, RZ ;  /* 0x800000051616ac10 */ /* 0x000fca000fffe0ff */
[C---:B------:R-:W-:Y:S01]  /*0b10*/  @!P2 IMAD R8, R22.reuse, 0x4, R17 ;  /* 0x000000041608a824 */ /* 0x040fe200078e0211 */
[----:B------:R-:W-:-:S05]  /*0b20*/  @!P2 LEA R22, R22, R16, 0x6 ;  /* 0x000000101616a211 */ /* 0x000fca00078e30ff */
[----:B------:R-:W-:Y:S04]  /*0b30*/  @!P2 LDS R8, [R8] ;  /* 0x000000000808a984 */ /* 0x000fe80000000800 */
[----:B------:R-:W0:Y:S02]  /*0b40*/  @!P2 LDS R22, [R22] ;  /* 0x000000001616a984 */ /* 0x000e240000000800 */
[----:B0-----:R-:W-:-:S07]  /*0b50*/  @!P2 FFMA R23, R8, R22, R23 ;  /* 0x000000160817a223 */ /* 0x001fce0000000017 */
.L_x_680:
[----:B------:R-:W-:Y:S05]  /*0b60*/  BSYNC.RECONVERGENT B0 ;  /* 0x0000000000007941 */ /* 0x000fea0003800200 */
.L_x_679:
[----:B------:R-:W0:Y:S01]  /*0b70*/  S2R R8, SR_TID.X ;  /* 0x0000000000087919 */ /* 0x000e220000002100 */
[----:B------:R-:W1:Y:S01]  /*0b80*/  S2UR UR8, SR_CgaCtaId ;  /* 0x00000000000879c3 */ /* 0x000e620000008800 */
[----:B------:R-:W-:Y:S01]  /*0b90*/  UMOV UR7, 0x400 ;  /* 0x0000040000077882 */ /* 0x000fe20000000000 */
[----:B------:R-:W-:Y:S01]  /*0ba0*/  MOV R9, UR6 ;  /* 0x0000000600097c02 */ /* 0x000fe20008000f00 */
[----:B------:R-:W-:Y:S01]  /*0bb0*/  UIADD3 UR7, UPT, UPT, UR7, 0x1800, URZ ;  /* 0x0000180007077890 */ /* 0x000fe2000fffe0ff */
[----:B------:R-:W-:Y:S03]  /*0bc0*/  BSSY.RECONVERGENT B0, `(.L_x_685) ;  /* 0x0000057000007945 */ /* 0x000fe60003800200 */
[----:B-1----:R-:W-:-:S06]  /*0bd0*/  ULEA UR7, UR8, UR7, 0x18 ;  /* 0x0000000708077291 */ /* 0x002fcc000f8ec0ff */
[----:B0-----:R-:W-:-:S05]  /*0be0*/  LEA R8, R8, UR7, 0x2 ;  /* 0x0000000708087c11 */ /* 0x001fca000f8e10ff */
[----:B------:R-:W-:Y:S01]  /*0bf0*/  IMAD R8, R9, 0x400, R8 ;  /* 0x0000040009087824 */ /* 0x000fe200078e0208 */
[----:B------:R-:W-:Y:S06]  /*0c00*/  @!P5 BRA `(.L_x_686) ;  /* 0x000000040048d947 */ /* 0x000fec0003800000 */
        /* <DEDUP_REMOVED lines=9> */
.L_x_688:
[C---:B------:R-:W-:Y:S01]  /*0ca0*/  VIADD R11, R9.reuse, -UR5 ;  /* 0x80000005090b7c36 */ /* 0x040fe20008000000 */
[----:B------:R-:W-:Y:S01]  /*0cb0*/  UIADD3 UR7, UPT, UPT, UR7, 0x8, URZ ;  /* 0x0000000807077890 */ /* 0x000fe2000fffe0ff */
[----:B------:R-:W-:-:S03]  /*0cc0*/  VIADD R9, R9, 0x8 ;  /* 0x0000000809097836 */ /* 0x000fc60000000000 */
[C---:B------:R-:W-:Y:S01]  /*0cd0*/  LEA R10, R11.reuse, R17, 0x2 ;  /* 0x000000110b0a7211 */ /* 0x040fe200078e10ff */
[----:B------:R-:W-:Y:S01]  /*0ce0*/  UISETP.NE.AND UP1, UPT, UR7, UR8, UPT ;  /* 0x000000080700728c */ /* 0x000fe2000bf25270 */
[----:B------:R-:W-:-:S03]  /*0cf0*/  LEA R11, R11, R8, 0x6 ;  /* 0x000000080b0b7211 */ /* 0x000fc600078e30ff */
        /* <DEDUP_REMOVED lines=24> */
[----:B------:R-:W-:Y:S06]  /*0e80*/  BRA.U UP1, `(.L_x_688) ;  /* 0xfffffffd01847547 */ /* 0x000fec000b83ffff */
.L_x_687:
[----:B------:R-:W-:Y:S05]  /*0e90*/  BRA.U !UP0, `(.L_x_686) ;  /* 0x0000000108a47547 */ /* 0x000fea000b800000 */
[----:B------:R-:W-:Y:S02]  /*0ea0*/  UISETP.GE.U32.AND UP0, UPT, UR15, 0x4, UPT ;  /* 0x000000040f00788c */ /* 0x000fe4000bf06070 */
[----:B------:R-:W-:-:S07]  /*0eb0*/  UISETP.NE.AND UP1, UPT, UR14, URZ, UPT ;  /* 0x000000ff0e00728c */ /* 0x000fce000bf25270 */
        /* <DEDUP_REMOVED lines=17> */
.L_x_689:
        /* <DEDUP_REMOVED lines=16> */
.L_x_690:
[----:B------:R-:W-:-:S05]  /*10d0*/  @!P2 VIADD R9, R9, -UR5 ;  /* 0x800000050909ac36 */ /* 0x000fca0008000000 */
[C---:B------:R-:W-:Y:S02]  /*10e0*/  @!P2 LEA R17, R9.reuse, R17, 0x2 ;  /* 0x000000110911a211 */ /* 0x040fe400078e10ff */
[----:B------:R-:W-:-:S03]  /*10f0*/  @!P2 LEA R9, R9, R8, 0x6 ;  /* 0x000000080909a211 */ /* 0x000fc600078e30ff */
[----:B------:R-:W-:Y:S04]  /*1100*/  @!P2 LDS R10, [R17] ;  /* 0x00000000110aa984 */ /* 0x000fe80000000800 */
[----:B------:R-:W0:Y:S02]  /*1110*/  @!P2 LDS R9, [R9] ;  /* 0x000000000909a984 */ /* 0x000e240000000800 */
[----:B0-----:R-:W-:-:S07]  /*1120*/  @!P2 FFMA R15, R10, R9, R15 ;  /* 0x000000090a0fa223 */ /* 0x001fce000000000f */
.L_x_686:
[----:B------:R-:W-:Y:S05]  /*1130*/  BSYNC.RECONVERGENT B0 ;  /* 0x0000000000007941 */ /* 0x000fea0003800200 */
.L_x_685:
[----:B------:R-:W-:Y:S01]  /*1140*/  IMAD.U32 R9, RZ, RZ, UR6 ;  /* 0x00000006ff097e24 */ /* 0x000fe2000f8e00ff */
[----:B------:R-:W-:Y:S04]  /*1150*/  BSSY.RECONVERGENT B0, `(.L_x_691) ;  /* 0x0000055000007945 */ /* 0x000fe80003800200 */
[----:B------:R-:W-:Y:S01]  /*1160*/  LEA R9, R9, R12, 0xa ;  /* 0x0000000c09097211 */ /* 0x000fe200078e50ff */
        /* <DEDUP_REMOVED lines=10> */
.L_x_694:
[C---:B------:R-:W-:Y:S01]  /*1210*/  VIADD R17, R10.reuse, -UR5 ;  /* 0x800000050a117c36 */ /* 0x040fe20008000000 */
[----:B------:R-:W-:Y:S01]  /*1220*/  UIADD3 UR7, UPT, UPT, UR7, 0x8, URZ ;  /* 0x0000000807077890 */ /* 0x000fe2000fffe0ff */
[----:B------:R-:W-:-:S03]  /*1230*/  IADD3 R10, PT, PT, R10, 0x8, RZ ;  /* 0x000000080a0a7810 */ /* 0x000fc60007ffe0ff */
        /* <DEDUP_REMOVED lines=28> */
.L_x_693:
[----:B------:R-:W-:Y:S05]  /*1400*/  BRA.U !UP0, `(.L_x_692) ;  /* 0x0000000108a47547 */ /* 0x000fea000b800000 */
[----:B------:R-:W-:Y:S02]  /*1410*/  UISETP.GE.U32.AND UP0, UPT, UR15, 0x4, UPT ;  /* 0x000000040f00788c */ /* 0x000fe4000bf06070 */
[----:B------:R-:W-:-:S07]  /*1420*/  UISETP.NE.AND UP1, UPT, UR14, URZ, UPT ;  /* 0x000000ff0e00728c */ /* 0x000fce000bf25270 */
[----:B------:R-:W-:Y:S05]  /*1430*/  BRA.U !UP0, `(.L_x_695) ;  /* 0x0000000108407547 */ /* 0x000fea000b800000 */
[C---:B------:R-:W-:Y:S01]  /*1440*/  VIADD R17, R10.reuse, -UR5 ;  /* 0x800000050a117c36 */ /* 0x040fe20008000000 */
[----:B------:R-:W-:-:S04]  /*1450*/  IADD3 R10, PT, PT, R10, 0x4, RZ ;  /* 0x000000040a0a7810 */ /* 0x000fc80007ffe0ff */
[C---:B------:R-:W-:Y:S02]  /*1460*/  LEA R11, R17.reuse, R9, 0x2 ;  /* 0x00000009110b7211 */ /* 0x040fe400078e10ff */
        /* <DEDUP_REMOVED lines=13> */
.L_x_695:
[----:B------:R-:W-:Y:S05]  /*1540*/  BRA.U !UP1, `(.L_x_692) ;  /* 0x0000000109547547 */ /* 0x000fea000b800000 */
[----:B------:R-:W-:-:S04]  /*1550*/  ULOP3.LUT UR7, UR11, 0x1, URZ, 0xc0, !UPT ;  /* 0x000000010b077892 */ /* 0x000fc8000f8ec0ff */
[----:B------:R-:W-:-:S06]  /*1560*/  UISETP.NE.U32.AND UP0, UPT, UR7, 0x1, UPT ;  /* 0x000000010700788c */ /* 0x000fcc000bf05070 */
[----:B------:R-:W-:Y:S01]  /*1570*/  PLOP3.LUT P2, PT, PT, PT, UP0, 0x80, 0x8 ;  /* 0x000000000008781c */ /* 0x000fe20003f4f008 */
[----:B------:R-:W-:-:S09]  /*1580*/  UISETP.NE.AND UP0, UPT, UR14, 0x1, UPT ;  /* 0x000000010e00788c */ /* 0x000fd2000bf05270 */
        /* <DEDUP_REMOVED lines=11> */
.L_x_696:
[----:B------:R-:W-:-:S05]  /*1640*/  @!P2 VIADD R10, R10, -UR5 ;  /* 0x800000050a0aac36 */ /* 0x000fca0008000000 */
[C---:B------:R-:W-:Y:S02]  /*1650*/  @!P2 LEA R11, R10.reuse, R9, 0x2 ;  /* 0x000000090a0ba211 */ /* 0x040fe400078e10ff */
[----:B------:R-:W-:-:S04]  /*1660*/  @!P2 LEA R10, R10, R16, 0x6 ;  /* 0x000000100a0aa211 */ /* 0x000fc800078e30ff */
[----:B------:R-:W-:Y:S04]  /*1670*/  @!P2 LDS R11, [R11] ;  /* 0x000000000b0ba984 */ /* 0x000fe80000000800 */
[----:B------:R-:W0:Y:S02]  /*1680*/  @!P2 LDS R10, [R10] ;  /* 0x000000000a0aa984 */ /* 0x000e240000000800 */
[----:B0-----:R-:W-:-:S07]  /*1690*/  @!P2 FFMA R18, R11, R10, R18 ;  /* 0x0000000a0b12a223 */ /* 0x001fce0000000012 */
.L_x_692:
[----:B------:R-:W-:Y:S05]  /*16a0*/  BSYNC.RECONVERGENT B0 ;  /* 0x0000000000007941 */ /* 0x000fea0003800200 */
.L_x_691:
        /* <DEDUP_REMOVED lines=8> */
[----:B------:R-:W-:Y:S01]  /*1730*/  IMAD.U32 R10, RZ, RZ, UR5 ;  /* 0x00000005ff0a7e24 */ /* 0x000fe2000f8e00ff */
[----:B------:R-:W-:Y:S01]  /*1740*/  UIADD3 UR8, UPT, UPT, -UR15, UR8, URZ ;  /* 0x000000080f087290 */ /* 0x000fe2000fffe1ff */
[----:B------:R-:W-:-:S11]  /*1750*/  UMOV UR7, URZ ;  /* 0x000000ff00077c82 */ /* 0x000fd60008000000 */
.L_x_700:
[C---:B------:R-:W-:Y:S01]  /*1760*/  IADD3 R16, PT, PT, R10.reuse, -UR5, RZ ;  /* 0x800000050a107c10 */ /* 0x040fe2000fffe0ff */
[----:B------:R-:W-:Y:S01]  /*1770*/  UIADD3 UR7, UPT, UPT, UR7, 0x8, URZ ;  /* 0x0000000807077890 */ /* 0x000fe2000fffe0ff */
[----:B------:R-:W-:Y:S02]  /*1780*/  VIADD R10, R10, 0x8 ;  /* 0x000000080a0a7836 */ /* 0x000fe40000000000 */
[C---:B------:R-:W-:Y:S01]  /*1790*/  LEA R11, R16.reuse, R9, 0x2 ;  /* 0x00000009100b7211 */ /* 0x040fe200078e10ff */
[----:B------:R-:W-:Y:S01]  /*17a0*/  UISETP.NE.AND UP1, UPT, UR7, UR8, UPT ;  /* 0x000000080700728c */ /* 0x000fe2000bf25270 */
        /* <DEDUP_REMOVED lines=14> */
[----:B------:R-:W0:Y:S04]  /*1890*/  LDS R19, [R11+0x10] ;  /* 0x000010000b137984 */ /* 0x000e280000000800 */
[----:B------:R-:W-:Y:S01]  /*18a0*/  LDS R22, [R16+0x140] ;  /* 0x0001400010167984 */ /* 0x000fe20000000800 */
[----:B-1----:R-:W-:-:S03]  /*18b0*/  FFMA R24, R24, R25, R17 ;  /* 0x0000001918187223 */ /* 0x002fc60000000011 */
[----:B------:R-:W1:Y:S04]  /*18c0*/  LDS R17, [R11+0x14] ;  /* 0x000014000b117984 */ /* 0x000e680000000800 */
[----:B------:R-:W-:Y:S01]  /*18d0*/  LDS R25, [R16+0x1c0] ;  /* 0x0001c00010197984 */ /* 0x000fe20000000800 */
[----:B0-----:R-:W-:-:S03]  /*18e0*/  FFMA R24, R19, R26, R24 ;  /* 0x0000001a13187223 */ /* 0x001fc60000000018 */
[----:B------:R-:W-:Y:S04]  /*18f0*/  LDS R26, [R11+0x18] ;  /* 0x000018000b1a7984 */ /* 0x000fe80000000800 */
[----:B------:R-:W0:Y:S01]  /*1900*/  LDS R19, [R16+0x180] ;  /* 0x0001800010137984 */ /* 0x000e220000000800 */
[----:B-1----:R-:W-:-:S04]  /*1910*/  FFMA R17, R17, R22, R24 ;  /* 0x0000001611117223 */ /* 0x002fc80000000018 */
[----:B0-----:R-:W-:-:S04]  /*1920*/  FFMA R19, R26, R19, R17 ;  /* 0x000000131a137223 */ /* 0x001fc80000000011 */
[----:B------:R-:W-:Y:S01]  /*1930*/  FFMA R19, R28, R25, R19 ;  /* 0x000000191c137223 */ /* 0x000fe20000000013 */
[----:B------:R-:W-:Y:S06]  /*1940*/  BRA.U UP1, `(.L_x_700) ;  /* 0xfffffffd01847547 */ /* 0x000fec000b83ffff */
.L_x_699:
[----:B------:R-:W-:Y:S05]  /*1950*/  BRA.U !UP0, `(.L_x_698) ;  /* 0x0000000108a47547 */ /* 0x000fea000b800000 */
[----:B------:R-:W-:Y:S02]  /*1960*/  UISETP.GE.U32.AND UP0, UPT, UR15, 0x4, UPT ;  /* 0x000000040f00788c */ /* 0x000fe4000bf06070 */
[----:B------:R-:W-:-:S07]  /*1970*/  UISETP.NE.AND UP1, UPT, UR14, URZ, UPT ;  /* 0x000000ff0e00728c */ /* 0x000fce000bf25270 */
[----:B------:R-:W-:Y:S05]  /*1980*/  BRA.U !UP0, `(.L_x_701) ;  /* 0x0000000108407547 */ /* 0x000fea000b800000 */
[C---:B------:R-:W-:Y:S01]  /*1990*/  IADD3 R11, PT, PT, R10.reuse, -UR5, RZ ;  /* 0x800000050a0b7c10 */ /* 0x040fe2000fffe0ff */
        /* <DEDUP_REMOVED lines=10> */
[----:B------:R-:W0:Y:S04]  /*1a40*/  LDS R19, [R24+0x80] ;  /* 0x0000800018137984 */ /* 0x000e280000000800 */
[----:B------:R-:W2:Y:S01]  /*1a50*/  LDS R25, [R24+0xc0] ;  /* 0x0000c00018197984 */ /* 0x000ea20000000800 */
[----:B-1----:R-:W-:-:S04]  /*1a60*/  FFMA R11, R11, R16, R22 ;  /* 0x000000100b0b7223 */ /* 0x002fc80000000016 */
[----:B0-----:R-:W-:-:S04]  /*1a70*/  FFMA R19, R26, R19, R11 ;  /* 0x000000131a137223 */ /* 0x001fc8000000000b */
[----:B--2---:R-:W-:-:S07]  /*1a80*/  FFMA R19, R28, R25, R19 ;  /* 0x000000191c137223 */ /* 0x004fce0000000013 */
.L_x_701:
[----:B------:R-:W-:Y:S05]  /*1a90*/  BRA.U !UP1, `(.L_x_698) ;  /* 0x0000000109547547 */ /* 0x000fea000b800000 */
[----:B------:R-:W-:-:S04]  /*1aa0*/  ULOP3.LUT UR7, UR11, 0x1, URZ, 0xc0, !UPT ;  /* 0x000000010b077892 */ /* 0x000fc8000f8ec0ff */
[----:B------:R-:W-:-:S06]  /*1ab0*/  UISETP.NE.U32.AND UP0, UPT, UR7, 0x1, UPT ;  /* 0x000000010700788c */ /* 0x000fcc000bf05070 */
[----:B------:R-:W-:Y:S01]  /*1ac0*/  PLOP3.LUT P2, PT, PT, PT, UP0, 0x80, 0x8 ;  /* 0x000000000008781c */ /* 0x000fe20003f4f008 */
[----:B------:R-:W-:-:S09]  /*1ad0*/  UISETP.NE.AND UP0, UPT, UR14, 0x1, UPT ;  /* 0x000000010e00788c */ /* 0x000fd2000bf05270 */
        /* <DEDUP_REMOVED lines=11> */
.L_x_702:
[----:B------:R-:W-:-:S04]  /*1b90*/  @!P2 IADD3 R10, PT, PT, R10, -UR5, RZ ;  /* 0x800000050a0aac10 */ /* 0x000fc8000fffe0ff */
[C---:B------:R-:W-:Y:S02]  /*1ba0*/  @!P2 LEA R9, R10.reuse, R9, 0x2 ;  /* 0x000000090a09a211 */ /* 0x040fe400078e10ff */
[----:B------:R-:W-:-:S03]  /*1bb0*/  @!P2 LEA R10, R10, R8, 0x6 ;  /* 0x000000080a0aa211 */ /* 0x000fc600078e30ff */
[----:B------:R-:W-:Y:S04]  /*1bc0*/  @!P2 LDS R8, [R9] ;  /* 0x000000000908a984 */ /* 0x000fe80000000800 */
[----:B------:R-:W0:Y:S02]  /*1bd0*/  @!P2 LDS R10, [R10] ;  /* 0x000000000a0aa984 */ /* 0x000e240000000800 */
[----:B0-----:R-:W-:-:S07]  /*1be0*/  @!P2 FFMA R19, R8, R10, R19 ;  /* 0x0000000a0813a223 */ /* 0x001fce0000000013 */
.L_x_698:
[----:B------:R-:W-:Y:S05]  /*1bf0*/  BSYNC.RECONVERGENT B0 ;  /* 0x0000000000007941 */ /* 0x000fea0003800200 */
.L_x_697:
[----:B------:R-:W0:Y:S01]  /*1c00*/  S2R R25, SR_TID.X ;  /* 0x0000000000197919 */ /* 0x000e220000002100 */
[----:B------:R-:W1:Y:S01]  /*1c10*/  LDCU UR10, c[0x0][0x398] ;  /* 0x00007300ff0a77ac */ /* 0x000e620008000800 */
[----:B------:R-:W2:Y:S01]  /*1c20*/  LDCU UR11, c[0x0][0x39c] ;  /* 0x00007380ff0b77ac */ /* 0x000ea20008000800 */
[----:B0-----:R-:W-:-:S05]  /*1c30*/  VIADD R8, R25, 0x10 ;  /* 0x0000001019087836 */ /* 0x001fca0000000000 */
[----:B------:R-:W-:-:S04]  /*1c40*/  IADD3 R8, PT, PT, R8, UR5, RZ ;  /* 0x0000000508087c10 */ /* 0x000fc8000fffe0ff */
[----:B------:R-:W-:-:S04]  /*1c50*/  ISETP.GE.U32.AND P2, PT, R8, UR16, PT ;  /* 0x0000001008007c0c */ /* 0x000fc8000bf46070 */
[----:B-1----:R-:W-:-:S13]  /*1c60*/  ISETP.GE.U32.OR P6, PT, R2, UR10, P2 ;  /* 0x0000000a02007c0c */ /* 0x002fda00097c6470 */
[----:B------:R-:W0:Y:S01]  /*1c70*/  @!P6 LDC.64 R8, c[0x0][0x380] ;  /* 0x0000e000ff08eb82 */ /* 0x000e220000000a00 */
[----:B------:R-:W-:-:S05]  /*1c80*/  @!P6 IADD3 R11, PT, PT, R21, UR5, RZ ;  /* 0x00000005150bec10 */ /* 0x000fca000fffe0ff */
[----:B0-----:R-:W-:-:S05]  /*1c90*/  @!P6 IMAD.WIDE.U32 R8, R11, 0x4, R8 ;  /* 0x000000040b08e825 */ /* 0x001fca00078e0008 */
[----:B------:R0:W3:Y:S01]  /*1ca0*/  @!P6 LDG.E.CONSTANT R24, desc[UR12][R8.64] ;  /* 0x0000000c0818e981 */ /* 0x0000e2000c1e9900 */
[----:B------:R-:W-:Y:S01]  /*1cb0*/  ULOP3.LUT UR6, UR6, 0x1, URZ, 0xc, !UPT ;  /* 0x0000000106067892 */ /* 0x000fe2000f8e0cff */
[----:B------:R-:W-:Y:S01]  /*1cc0*/  ISETP.GE.U32.OR P2, PT, R4, UR10, P2 ;  /* 0x0000000a04007c0c */ /* 0x000fe20009746470 */
[----:B------:R-:W-:Y:S01]  /*1cd0*/  UIADD3 UR7, UPT, UPT, UR5, 0x10, URZ ;  /* 0x0000001005077890 */ /* 0x000fe2000fffe0ff */
[----:B------:R-:W-:-:S03]  /*1ce0*/  MOV R26, UR16 ;  /* 0x00000010001a7c02 */ /* 0x000fc60008000f00 */
[----:B------:R-:W-:Y:S02]  /*1cf0*/  MOV R10, UR6 ;  /* 0x00000006000a7c02 */ /* 0x000fe40008000f00 */
[----:B------:R-:W-:Y:S02]  /*1d00*/  VIADD R22, R0, UR7 ;  /* 0x0000000700167c36 */ /* 0x000fe40008000000 */
[----:B------:R-:W-:-:S03]  /*1d10*/  LEA R27, R10, R7, 0xa ;  /* 0x000000070a1b7211 */ /* 0x000fc600078e50ff */
[----:B------:R-:W-:Y:S01]  /*1d20*/  ISETP.GE.U32.AND P3, PT, R22, UR16, PT ;  /* 0x0000001016007c0c */ /* 0x000fe2000bf66070 */
[----:B0-----:R-:W0:Y:S01]  /*1d30*/  @!P2 LDC.64 R8, c[0x0][0x380] ;  /* 0x0000e000ff08ab82 */ /* 0x001e220000000a00 */
[----:B------:R-:W-:-:S05]  /*1d40*/  @!P2 LEA R26, R26, R21, 0x4 ;  /* 0x000000151a1aa211 */ /* 0x000fca00078e20ff */
[----:B------:R-:W-:-:S04]  /*1d50*/  @!P2 VIADD R29, R26, UR5 ;  /* 0x000000051a1dac36 */ /* 0x000fc80008000000 */
[----:B0-----:R-:W-:-:S06]  /*1d60*/  @!P2 IMAD.WIDE.U32 R8, R29, 0x4, R8 ;  /* 0x000000041d08a825 */ /* 0x001fcc00078e0008 */
[----:B------:R-:W4:Y:S04]  /*1d70*/  @!P2 LDG.E.CONSTANT R8, desc[UR12][R8.64] ;  /* 0x0000000c0808a981 */ /* 0x000f28000c1e9900 */
[----:B---3--:R-:W-:Y:S04]  /*1d80*/  @!P6 STS [R27], R24 ;  /* 0x000000181b00e388 */ /* 0x008fe80000000800 */
[----:B------:R0:W-:Y:S01]  /*1d90*/  @P6 STS [R27], RZ ;  /* 0x000000ff1b006388 */ /* 0x0001e20000000800 */
[----:B--2---:R-:W-:Y:S02]  /*1da0*/  ISETP.GE.U32.OR P6, PT, R3, UR11, P3 ;  /* 0x0000000b03007c0c */ /* 0x004fe40009fc6470 */
[----:B------:R-:W-:-:S11]  /*1db0*/  ISETP.GE.U32.OR P3, PT, R5, UR11, P3 ;  /* 0x0000000b05007c0c */ /* 0x000fd60009f66470 */
[----:B------:R-:W1:Y:S01]  /*1dc0*/  @!P6 LDC.64 R10, c[0x0][0x388] ;  /* 0x0000e200ff0aeb82 */ /* 0x000e620000000a00 */
[C---:B------:R-:W-:Y:S02]  /*1dd0*/  @!P6 IMAD R29, R22.reuse, UR11, R3 ;  /* 0x0000000b161dec24 */ /* 0x040fe4000f8e0203 */
[----:B0-----:R-:W-:-:S05]  /*1de0*/  @!P3 IMAD R27, R22, UR11, R5 ;  /* 0x0000000b161bbc24 */ /* 0x001fca000f8e0205 */
[----:B------:R-:W0:Y:S01]  /*1df0*/  @!P3 LDC.64 R16, c[0x0][0x388] ;  /* 0x0000e200ff10bb82 */ /* 0x000e220000000a00 */
[----:B-1----:R-:W-:-:S06]  /*1e00*/  @!P6 IMAD.WIDE.U32 R10, R29, 0x4, R10 ;  /* 0x000000041d0ae825 */ /* 0x002fcc00078e000a */
[----:B------:R-:W2:Y:S01]  /*1e10*/  @!P6 LDG.E.CONSTANT R10, desc[UR12][R10.64] ;  /* 0x0000000c0a0ae981 */ /* 0x000ea2000c1e9900 */
[----:B0-----:R-:W-:-:S06]  /*1e20*/  @!P3 IMAD.WIDE.U32 R16, R27, 0x4, R16 ;  /* 0x000000041b10b825 */ /* 0x001fcc00078e0010 */
[----:B------:R-:W3:Y:S01]  /*1e30*/  @!P3 LDG.E.CONSTANT R16, desc[UR12][R16.64] ;  /* 0x0000000c1010b981 */ /* 0x000ee2000c1e9900 */
[----:B------:R-:W-:Y:S02]  /*1e40*/  LEA R25, R25, R12, 0x2 ;  /* 0x0000000c19197211 */ /* 0x000fe400078e10ff */
[----:B------:R-:W-:Y:S02]  /*1e50*/  MOV R22, UR6 ;  /* 0x0000000600167c02 */ /* 0x000fe40008000f00 */
[----:B------:R-:W-:Y:S02]  /*1e60*/  MOV R24, UR6 ;  /* 0x0000000600187c02 */ /* 0x000fe40008000f00 */
[----:B------:R-:W-:Y:S01]  /*1e70*/  MOV R29, UR6 ;  /* 0x00000006001d7c02 */ /* 0x000fe20008000f00 */
[----:B------:R-:W-:Y:S01]  /*1e80*/  IMAD R25, R22, 0x400, R25 ;  /* 0x0000040016197824 */ /* 0x000fe200078e0219 */
[----:B------:R-:W-:Y:S02]  /*1e90*/  LEA R27, R24, R13, 0xa ;  /* 0x0000000d181b7211 */ /* 0x000fe400078e50ff */
[----:B------:R-:W-:-:S02]  /*1ea0*/  LEA R29, R29, R14, 0xa ;  /* 0x0000000e1d1d7211 */ /* 0x000fc400078e50ff */
[----:B----4-:R0:W-:Y:S04]  /*1eb0*/  @!P2 STS [R25], R8 ;  /* 0x000000081900a388 */ /* 0x0101e80000000800 */
[----:B------:R0:W-:Y:S01]  /*1ec0*/  @P2 STS [R25], RZ ;  /* 0x000000ff19002388 */ /* 0x0001e20000000800 */
[----:B------:R-:W-:Y:S02]  /*1ed0*/  UISETP.GE.AND UP0, UPT, UR7, UR16, UPT ;  /* 0x000000100700728c */ /* 0x000fe4000bf06270 */
[----:B------:R-:W-:Y:S01]  /*1ee0*/  UIADD3 UR4, UPT, UPT, UR4, 0x1, URZ ;  /* 0x0000000104047890 */ /* 0x000fe2000fffe0ff */
[----:B------:R-:W-:Y:S01]  /*1ef0*/  UMOV UR5, UR7 ;  /* 0x0000000700057c82 */ /* 0x000fe20008000000 */
[----:B--2---:R0:W-:Y:S04]  /*1f00*/  @!P6 STS [R27], R10 ;  /* 0x0000000a1b00e388 */ /* 0x0041e80000000800 */
[----:B------:R0:W-:Y:S04]  /*1f10*/  @P6 STS [R27], RZ ;  /* 0x000000ff1b006388 */ /* 0x0001e80000000800 */
[----:B---3--:R0:W-:Y:S04]  /*1f20*/  @!P3 STS [R29], R16 ;  /* 0x000000101d00b388 */ /* 0x0081e80000000800 */
[----:B------:R0:W-:Y:S01]  /*1f30*/  @P3 STS [R29], RZ ;  /* 0x000000ff1d003388 */ /* 0x0001e20000000800 */
[----:B------:R-:W-:Y:S06]  /*1f40*/  BAR.SYNC.DEFER_BLOCKING 0x0 ;  /* 0x0000000000007b1d */ /* 0x000fec0000010000 */
[----:B------:R-:W-:Y:S05]  /*1f50*/  BRA.U !UP0, `(.L_x_703) ;  /* 0xffffffe5087c7547 */ /* 0x000fea000b83ffff */
.L_x_678:
        /* <DEDUP_REMOVED lines=24> */
.L_x_704:
        /* <DEDUP_REMOVED lines=10> */
.L_x_919:


//--------------------- .text._Z11ab_gpu_i4j4PKfS0_Pfiii --------------------------
	.section	.text._Z11ab_gpu_i4j4PKfS0_Pfiii,"ax",@progbits
	.align	128
        .global         _Z11ab_gpu_i4j4PKfS0_Pfiii
        .type           _Z11ab_gpu_i4j4PKfS0_Pfiii,@function
        .size           _Z11ab_gpu_i4j4PKfS0_Pfiii,(.L_x_920 - _Z11ab_gpu_i4j4PKfS0_Pfiii)
        .other          _Z11ab_gpu_i4j4PKfS0_Pfiii,@"STO_CUDA_ENTRY STV_DEFAULT"
_Z11ab_gpu_i4j4PKfS0_Pfiii:
.text._Z11ab_gpu_i4j4PKfS0_Pfiii:
        /* <DEDUP_REMOVED lines=38> */
[----:B------:R-:W-:Y:S02]  /*0260*/  MOV R25, RZ ;  /* 0x000000ff00197202 */ /* 0x000fe40000000f00 */
[----:B0-----:R-:W-:Y:S01]  /*0270*/  ISETP.GE.U32.AND P0, PT, R22, UR4, PT ;  /* 0x0000000416007c0c */ /* 0x001fe2000bf06070 */
[----:B------:R-:W-:-:S02]  /*0280*/  UMOV UR4, 0x400 ;  /* 0x0000040000047882 */ /* 0x000fc40000000000 */
[----:B------:R-:W-:Y:S01]  /*0290*/  UIADD3 UR6, UPT, UPT, UR4, 0x800, URZ ;  /* 0x0000080004067890 */ /* 0x000fe2000fffe0ff */
[----:B------:R-:W-:Y:S01]  /*02a0*/  ISETP.LT.U32.AND P4, PT, R2, UR5, !P0 ;  /* 0x0000000502007c0c */ /* 0x000fe2000c781070 */
[----:B------:R-:W-:Y:S01]  /*02b0*/  UIADD3 UR7, UPT, UPT, UR4, 0xc00, URZ ;  /* 0x00000c0004077890 */ /* 0x000fe2000fffe0ff */
[----:B------:R-:W-:Y:S01]  /*02c0*/  ISETP.LT.U32.AND P3, PT, R3, UR5, !P0 ;  /* 0x0000000503007c0c */ /* 0x000fe2000c761070 */
[----:B------:R-:W-:Y:S01]  /*02d0*/  UIADD3 UR8, UPT, UPT, UR4, 0x1000, URZ ;  /* 0x0000100004087890 */ /* 0x000fe2000fffe0ff */
[----:B------:R-:W-:Y:S01]  /*02e0*/  ISETP.LT.U32.AND P0, PT, R23, UR5, !P0 ;  /* 0x0000000517007c0c */ /* 0x000fe2000c701070 */
[----:B------:R-:W-:Y:S01]  /*02f0*/  UIADD3 UR5, UPT, UPT, UR4, 0x400, URZ ;  /* 0x0000040004057890 */ /* 0x000fe2000fffe0ff */
[----:B------:R-:W-:Y:S01]  /*0300*/  CS2R R2, SRZ ;  /* 0x0000000000027805 */ /* 0x000fe2000001ff00 */
[----:B------:R-:W-:Y:S02]  /*0310*/  UIADD3 UR9, UPT, UPT, UR4, 0x1400, URZ ;  /* 0x0000140004097890 */ /* 0x000fe4000fffe0ff */
[----:B------:R-:W-:-:S02]  /*0320*/  UIADD3 UR10, UPT, UPT, UR4, 0x1800, URZ ;  /* 0x00001800040a7890 */ /* 0x000fc4000fffe0ff */
[----:B-1----:R-:W-:Y:S02]  /*0330*/  ULEA UR14, UR11, UR4, 0x18 ;  /* 0x000000040b0e7291 */ /* 0x002fe4000f8ec0ff */
[----:B------:R-:W-:Y:S02]  /*0340*/  UIADD3 UR4, UPT, UPT, UR4, 0x1c00, URZ ;  /* 0x00001c0004047890 */ /* 0x000fe4000fffe0ff */
[----:B------:R-:W-:Y:S02]  /*0350*/  ULEA UR5, UR11, UR5, 0x18 ;  /* 0x000000050b057291 */ /* 0x000fe4000f8ec0ff */
[----:B------:R-:W-:Y:S01]  /*0360*/  ULEA UR6, UR11, UR6, 0x18 ;  /* 0x000000060b067291 */ /* 0x000fe2000f8ec0ff */
[C---:B------:R-:W-:Y:S01]  /*0370*/  LEA R26, R29.reuse, UR14, 0x6 ;  /* 0x0000000e1d1a7c11 */ /* 0x040fe2000f8e30ff */
        /* <DEDUP_REMOVED lines=13> */
.L_x_802:
[----:B------:R-:W0:Y:S01]  /*0450*/  S2R R34, SR_TID.X ;  /* 0x0000000000227919 */ /* 0x000e220000002100 */
[----:B------:R-:W1:Y:S01]  /*0460*/  LDCU UR11, c[0x0][0x3a0] ;  /* 0x00007400ff0b77ac */ /* 0x000e620008000800 */
[----:B------:R-:W2:Y:S01]  /*0470*/  LDC R39, c[0x0][0x3a0] ;  /* 0x0000e800ff277b82 */ /* 0x000ea20000000800 */
[C---:B------:R-:W-:Y:S01]  /*0480*/  IADD3 R0, PT, PT, R22.reuse, 0x20, RZ ;  /* 0x0000002016007810 */ /* 0x040fe20007ffe0ff */
[----:B------:R-:W3:Y:S01]  /*0490*/  S2R R41, SR_TID.Y ;  /* 0x0000000000297919 */ /* 0x000ee20000002200 */
[----:B------:R-:W4:Y:S01]  /*04a0*/  LDCU UR14, c[0x0][0x398] ;  /* 0x00007300ff0e77ac */ /* 0x000f220008000800 */
[C---:B------:R-:W-:Y:S01]  /*04b0*/  IADD3 R40, PT, PT, R22.reuse, 0x30, RZ ;  /* 0x0000003016287810 */ /* 0x040fe20007ffe0ff */
[----:B------:R-:W5:Y:S01]  /*04c0*/  LDCU UR15, c[0x0][0x39c] ;  /* 0x00007380ff0f77ac */ /* 0x000f620008000800 */
[----:B--2---:R-:W-:-:S04]  /*04d0*/  IMAD R44, R22, R39, RZ ;  /* 0x00000027162c7224 */ /* 0x004fc800078e02ff */
[----:B------:R-:W-:Y:S02]  /*04e0*/  IMAD R43, R39, 0x10, R44 ;  /* 0x00000010272b7824 */ /* 0x000fe400078e022c */
[----:B0-----:R-:W-:-:S05]  /*04f0*/  IMAD.IADD R38, R34, 0x1, R25 ;  /* 0x0000000122267824 */ /* 0x001fca00078e0219 */
[----:B-1----:R-:W-:-:S04]  /*0500*/  ISETP.GE.U32.AND P2, PT, R38, UR11, PT ;  /* 0x0000000b26007c0c */ /* 0x002fc8000bf46070 */
[----:B----4-:R-:W-:Y:S02]  /*0510*/  ISETP.GE.U32.OR P1, PT, R22, UR14, P2 ;  /* 0x0000000e16007c0c */ /* 0x010fe40009726470 */
[----:B------:R-:W-:Y:S02]  /*0520*/  ISETP.GE.U32.OR P6, PT, R24, UR14, P2 ;  /* 0x0000000e18007c0c */ /* 0x000fe400097c6470 */
[----:B------:R-:W-:-:S09]  /*0530*/  ISETP.GE.U32.OR P5, PT, R0, UR14, P2 ;  /* 0x0000000e00007c0c */ /* 0x000fd200097a6470 */
[----:B------:R-:W0:Y:S01]  /*0540*/  @!P1 LDC.64 R14, c[0x0][0x380] ;  /* 0x0000e000ff0e9b82 */ /* 0x000e220000000a00 */
[----:B------:R-:W-:Y:S01]  /*0550*/  @!P1 IADD3 R37, PT, PT, R44, R38, RZ ;  /* 0x000000262c259210 */ /* 0x000fe20007ffe0ff */
[----:B------:R-:W-:-:S06]  /*0560*/  @!P6 IMAD.IADD R43, R43, 0x1, R38 ;  /* 0x000000012b2be824 */ /* 0x000fcc00078e0226 */
[----:B------:R-:W1:Y:S01]  /*0570*/  @!P6 LDC.64 R12, c[0x0][0x380] ;  /* 0x0000e000ff0ceb82 */ /* 0x000e620000000a00 */
[----:B------:R-:W-:Y:S01]  /*0580*/  ISETP.GE.U32.OR P2, PT, R40, UR14, P2 ;  /* 0x0000000e28007c0c */ /* 0x000fe20009746470 */
[----:B------:R-:W-:-:S05]  /*0590*/  IMAD.MOV.U32 R0, RZ, RZ, R25 ;  /* 0x000000ffff007224 */ /* 0x000fca00078e0019 */
[----:B---3--:R-:W-:Y:S01]  /*05a0*/  IADD3 R40, PT, PT, R41, R0, RZ ;  /* 0x0000000029287210 */ /* 0x008fe20007ffe0ff */
[----:B0-----:R-:W-:Y:S01]  /*05b0*/  @!P1 IMAD.WIDE.U32 R14, R37, 0x4, R14 ;  /* 0x00000004250e9825 */ /* 0x001fe200078e000e */
[----:B------:R-:W-:-:S06]  /*05c0*/  CS2R R36, SRZ ;  /* 0x0000000000247805 */ /* 0x000fcc000001ff00 */
[----:B------:R0:W2:Y:S01]  /*05d0*/  @!P1 LDG.E.CONSTANT R37, desc[UR12][R14.64] ;  /* 0x0000000c0e259981 */ /* 0x0000a2000c1e9900 */
[----:B-1----:R-:W-:Y:S02]  /*05e0*/  @!P6 IMAD.WIDE.U32 R12, R43, 0x4, R12 ;  /* 0x000000042b0ce825 */ /* 0x002fe400078e000c */
[----:B------:R-:W1:Y:S01]  /*05f0*/  @!P5 LDC.64 R42, c[0x0][0x380] ;  /* 0x0000e000ff2adb82 */ /* 0x000e620000000a00 */
[----:B------:R-:W-:Y:S01]  /*0600*/  ISETP.GE.U32.AND P1, PT, R40, UR11, PT ;  /* 0x0000000b28007c0c */ /* 0x000fe2000bf26070 */
[----:B------:R-:W-:Y:S01]  /*0610*/  IMAD R44, R39, 0x20, R44 ;  /* 0x00000020272c7824 */ /* 0x000fe200078e022c */
[----:B------:R3:W4:Y:S05]  /*0620*/  @!P6 LDG.E.CONSTANT R36, desc[UR12][R12.64] ;  /* 0x0000000c0c24e981 */ /* 0x00072a000c1e9900 */
[----:B0-----:R-:W0:Y:S01]  /*0630*/  @!P2 LDC.64 R14, c[0x0][0x380] ;  /* 0x0000e000ff0eab82 */ /* 0x001e220000000a00 */
[----:B-----5:R-:W-:-:S02]  /*0640*/  ISETP.GE.U32.OR P6, PT, R21, UR15, P1 ;  /* 0x0000000f15007c0c */ /* 0x020fc40008fc6470 */
[----:B------:R-:W-:Y:S01]  /*0650*/  LEA R45, R39, R44, 0x4 ;  /* 0x0000002c272d7211 */ /* 0x000fe200078e20ff */
[----:B------:R-:W-:Y:S01]  /*0660*/  @!P5 IMAD.IADD R39, R44, 0x1, R38 ;  /* 0x000000012c27d824 */ /* 0x000fe200078e0226 */
[----:B------:R-:W-:-:S09]  /*0670*/  MOV R41, RZ ;  /* 0x000000ff00297202 */ /* 0x000fd20000000f00 */
[----:B---3--:R-:W3:Y:S01]  /*0680*/  @!P6 LDC.64 R12, c[0x0][0x388] ;  /* 0x0000e200ff0ceb82 */ /* 0x008ee20000000a00 */
[----:B-1----:R-:W-:-:S04]  /*0690*/  @!P5 IMAD.WIDE.U32 R42, R39, 0x4, R42 ;  /* 0x00000004272ad825 */ /* 0x002fc800078e002a */
[----:B------:R-:W-:Y:S01]  /*06a0*/  @!P2 IMAD.IADD R39, R45, 0x1, R38 ;  /* 0x000000012d27a824 */ /* 0x000fe200078e0226 */
[----:B------:R-:W5:Y:S01]  /*06b0*/  @!P5 LDG.E.CONSTANT R41, desc[UR12][R42.64] ;  /* 0x0000000c2a29d981 */ /* 0x000f62000c1e9900 */
[----:B------:R-:W-:Y:S02]  /*06c0*/  ISETP.GE.U32.OR P5, PT, R23, UR15, P1 ;  /* 0x0000000f17007c0c */ /* 0x000fe40008fa6470 */
[----:B0-----:R-:W-:-:S04]  /*06d0*/  @!P2 IMAD.WIDE.U32 R14, R39, 0x4, R14 ;  /* 0x00000004270ea825 */ /* 0x001fc800078e000e */
[----:B------:R-:W-:Y:S02]  /*06e0*/  HFMA2 R39, -RZ, RZ, 0, 0 ;  /* 0x00000000ff277431 */ /* 0x000fe400000001ff */
[----:B------:R-:W-:-:S04]  /*06f0*/  @!P6 IMAD R38, R40, UR15, R21 ;  /* 0x0000000f2826ec24 */ /* 0x000fc8000f8e0215 */
[----:B------:R0:W5:Y:S01]  /*0700*/  @!P2 LDG.E.CONSTANT R39, desc[UR12][R14.64] ;  /* 0x0000000c0e27a981 */ /* 0x000162000c1e9900 */
[----:B------:R-:W1:Y:S01]  /*0710*/  @!P5 LDC.64 R44, c[0x0][0x388] ;  /* 0x0000e200ff2cdb82 */ /* 0x000e620000000a00 */
[----:B0-----:R-:W-:-:S04]  /*0720*/  IADD3 R15, PT, PT, R21, 0x20, RZ ;  /* 0x00000020150f7810 */ /* 0x001fc80007ffe0ff */
[----:B------:R-:W-:Y:S01]  /*0730*/  ISETP.GE.U32.OR P2, PT, R15, UR15, P1 ;  /* 0x0000000f0f007c0c */ /* 0x000fe20008f46470 */
[----:B---3--:R-:W-:-:S04]  /*0740*/  @!P6 IMAD.WIDE.U32 R12, R38, 0x4, R12 ;  /* 0x00000004260ce825 */ /* 0x008fc800078e000c */
[----:B------:R-:W-:Y:S02]  /*0750*/  IMAD.MOV.U32 R38, RZ, RZ, RZ ;  /* 0x000000ffff267224 */ /* 0x000fe400078e00ff */
[----:B------:R-:W-:-:S04]  /*0760*/  @!P5 IMAD R43, R40, UR15, R23 ;  /* 0x0000000f282bdc24 */ /* 0x000fc8000f8e0217 */
[----:B------:R0:W3:Y:S01]  /*0770*/  @!P6 LDG.E.CONSTANT R38, desc[UR12][R12.64] ;  /* 0x0000000c0c26e981 */ /* 0x0000e2000c1e9900 */
[----:B-1----:R-:W-:Y:S01]  /*0780*/  @!P5 IMAD.WIDE.U32 R44, R43, 0x4, R44 ;  /* 0x000000042b2cd825 */ /* 0x002fe200078e002c */
[----:B------:R-:W-:Y:S01]  /*0790*/  IADD3 R43, PT, PT, R21, 0x30, RZ ;  /* 0x00000030152b7810 */ /* 0x000fe20007ffe0ff */
[----:B0-----:R-:W0:Y:S03]  /*07a0*/  @!P2 LDC.64 R12, c[0x0][0x388] ;  /* 0x0000e200ff0cab82 */ /* 0x001e260000000a00 */
[----:B------:R-:W-:Y:S01]  /*07b0*/  ISETP.GE.U32.OR P1, PT, R43, UR15, P1 ;  /* 0x0000000f2b007c0c */ /* 0x000fe20008f26470 */
[----:B------:R-:W-:Y:S02]  /*07c0*/  @!P2 IMAD R15, R40, UR15, R15 ;  /* 0x0000000f280fac24 */ /* 0x000fe4000f8e020f */
[----:B------:R-:W-:-:S06]  /*07d0*/  IMAD.MOV.U32 R42, RZ, RZ, RZ ;  /* 0x000000ffff2a7224 */ /* 0x000fcc00078e00ff */
[----:B------:R1:W3:Y:S01]  /*07e0*/  @!P5 LDG.E.CONSTANT R42, desc[UR12][R44.64] ;  /* 0x0000000c2c2ad981 */ /* 0x0002e2000c1e9900 */
[----:B0-----:R-:W-:-:S03]  /*07f0*/  @!P2 IMAD.WIDE.U32 R12, R15, 0x4, R12 ;  /* 0x000000040f0ca825 */ /* 0x001fc600078e000c */
[----:B------:R-:W0:Y:S01]  /*0800*/  @!P1 LDC.64 R14, c[0x0][0x388] ;  /* 0x0000e200ff0e9b82 */ /* 0x000e220000000a00 */
[----:B------:R-:W-:Y:S01]  /*0810*/  @!P1 IMAD R43, R40, UR15, R43 ;  /* 0x0000000f282b9c24 */ /* 0x000fe2000f8e022b */
[----:B------:R-:W-:Y:S01]  /*0820*/  MOV R40, RZ ;  /* 0x000000ff00287202 */ /* 0x000fe20000000f00 */
[----:B-1----:R-:W-:-:S06]  /*0830*/  IMAD.MOV.U32 R44, RZ, RZ, RZ ;  /* 0x000000ffff2c7224 */ /* 0x002fcc00078e00ff */
[----:B------:R1:W3:Y:S01]  /*0840*/  @!P2 LDG.E.CONSTANT R44, desc[UR12][R12.64] ;  /* 0x0000000c0c2ca981 */ /* 0x0002e2000c1e9900 */
[----:B0-----:R-:W-:-:S05]  /*0850*/  @!P1 IMAD.WIDE.U32 R14, R43, 0x4, R14 ;  /* 0x000000042b0e9825 */ /* 0x001fca00078e000e */
[----:B------:R0:W3:Y:S01]  /*0860*/  @!P1 LDG.E.CONSTANT R40, desc[UR12][R14.64] ;  /* 0x0000000c0e289981 */ /* 0x0000e2000c1e9900 */
[----:B------:R-:W0:Y:S01]  /*0870*/  S2UR UR17, SR_CgaCtaId ;  /* 0x00000000001179c3 */ /* 0x000e220000008800 */
[----:B------:R-:W4:Y:S01]  /*0880*/  S2R R43, SR_TID.Y ;  /* 0x00000000002b7919 */ /* 0x000f220000002200 */
[C---:B------:R-:W-:Y:S01]  /*0890*/  IMAD R45, R34.reuse, 0x4, R26 ;  /* 0x00000004222d7824 */ /* 0x040fe200078e021a */
[C---:B-1----:R-:W-:Y:S01]  /*08a0*/  LEA R13, R34.reuse, R27, 0x2 ;  /* 0x0000001b220d7211 */ /* 0x042fe200078e10ff */
[----:B------:R-:W-:Y:S01]  /*08b0*/  IMAD R12, R34, 0x4, R28 ;  /* 0x00000004220c7824 */ /* 0x000fe200078e021c */
[----:B------:R-:W-:Y:S02]  /*08c0*/  UMOV UR16, 0x400 ;  /* 0x0000040000107882 */ /* 0x000fe40000000000 */
[----:B------:R-:W-:Y:S02]  /*08d0*/  UIADD3 UR5, UPT, UPT, UR16, 0x1000, URZ ;  /* 0x0000100010057890 */ /* 0x000fe4000fffe0ff */
[----:B------:R-:W-:-:S02]  /*08e0*/  UIADD3 UR7, UPT, UPT, UR16, 0x1400, URZ ;  /* 0x0000140010077890 */ /* 0x000fc4000fffe0ff */
[----:B------:R-:W-:Y:S02]  /*08f0*/  UIADD3 UR8, UPT, UPT, UR16, 0x1800, URZ ;  /* 0x0000180010087890 */ /* 0x000fe4000fffe0ff */
[----:B------:R-:W-:Y:S01]  /*0900*/  UIADD3 UR9, UPT, UPT, UR16, 0x1c00, URZ ;  /* 0x00001c0010097890 */ /* 0x000fe2000fffe0ff */
[----:B------:R-:W-:Y:S01]  /*0910*/  ISETP.GE.U32.AND P5, PT, R21, UR15, PT ;  /* 0x0000000f15007c0c */ /* 0x000fe2000bfa6070 */
[----:B0-----:R-:W-:Y:S02]  /*0920*/  ULEA UR6, UR17, UR5, 0x18 ;  /* 0x0000000511067291 */ /* 0x001fe4000f8ec0ff */
[----:B------:R-:W-:Y:S02]  /*0930*/  ULEA UR7, UR17, UR7, 0x18 ;  /* 0x0000000711077291 */ /* 0x000fe4000f8ec0ff */
[----:B------:R-:W-:Y:S02]  /*0940*/  ULEA UR8, UR17, UR8, 0x18 ;  /* 0x0000000811087291 */ /* 0x000fe4000f8ec0ff */
[----:B------:R-:W-:Y:S01]  /*0950*/  ULEA UR9, UR17, UR9, 0x18 ;  /* 0x0000000911097291 */ /* 0x000fe2000f8ec0ff */
[----:B------:R-:W-:Y:S01]  /*0960*/  ISETP.GE.U32.OR P1, PT, R22, UR14, P5 ;  /* 0x0000000e16007c0c */ /* 0x000fe2000af26470 */
[----:B------:R-:W-:Y:S01]  /*0970*/  BSSY.RECONVERGENT B0, `(.L_x_706) ;  /* 0x0000070000007945 */ /* 0x000fe20003800200 */
[----:B--2---:R0:W-:Y:S04]  /*0980*/  STS [R45], R37 ;  /* 0x000000252d007388 */ /* 0x0041e80000000800 */
[----:B----4-:R-:W-:Y:S01]  /*0990*/  STS [R13], R36 ;  /* 0x000000240d007388 */ /* 0x010fe20000000800 */
[----:B0-----:R-:W-:-:S03]  /*09a0*/  LEA R37, R43, UR9, 0x6 ;  /* 0x000000092b257c11 */ /* 0x001fc6000f8e30ff */
[----:B-----5:R0:W-:Y:S02]  /*09b0*/  STS [R12], R41 ;  /* 0x000000290c007388 */ /* 0x0201e40000000800 */
[----:B0-----:R-:W-:-:S04]  /*09c0*/  IADD3 R12, PT, PT, R25, 0x10, RZ ;  /* 0x00000010190c7810 */ /* 0x001fc80007ffe0ff */
[----:B------:R-:W-:-:S04]  /*09d0*/  VIMNMX R14, PT, PT, R12, UR11, PT ;  /* 0x0000000b0c0e7c48 */ /* 0x000fc8000bfe0100 */
[----:B------:R-:W-:-:S04]  /*09e0*/  VIADDMNMX R15, R25, 0x1, R14, !PT ;  /* 0x00000001190f7846 */ /* 0x000fc8000780010e */
[----:B------:R-:W-:Y:S02]  /*09f0*/  R2UR UR10, R15 ;  /* 0x000000000f0a72ca */ /* 0x000fe400000e0000 */
[C---:B------:R-:W-:Y:S02]  /*0a00*/  LEA R13, R43.reuse, UR6, 0x6 ;  /* 0x000000062b0d7c11 */ /* 0x040fe4000f8e30ff */
[C---:B------:R-:W-:Y:S01]  /*0a10*/  LEA R15, R43.reuse, UR7, 0x6 ;  /* 0x000000072b0f7c11 */ /* 0x040fe2000f8e30ff */
[C---:B------:R-:W-:Y:S01]  /*0a20*/  IMAD R14, R34.reuse, 0x4, R29 ;  /* 0x00000004220e7824 */ /* 0x040fe200078e021d */
[----:B------:R-:W-:Y:S02]  /*0a30*/  LEA R25, R43, UR8, 0x6 ;  /* 0x000000082b197c11 */ /* 0x000fe4000f8e30ff */
[C---:B------:R-:W-:Y:S01]  /*0a40*/  LEA R13, R34.reuse, R13, 0x2 ;  /* 0x0000000d220d7211 */ /* 0x040fe200078e10ff */
[C---:B------:R-:W-:Y:S01]  /*0a50*/  IMAD R15, R34.reuse, 0x4, R15 ;  /* 0x00000004220f7824 */ /* 0x040fe200078e020f */
[C---:B------:R-:W-:Y:S01]  /*0a60*/  LEA R25, R34.reuse, R25, 0x2 ;  /* 0x0000001922197211 */ /* 0x040fe200078e10ff */
[----:B------:R-:W-:-:S02]  /*0a70*/  IMAD R37, R34, 0x4, R37 ;  /* 0x0000000422257824 */ /* 0x000fc400078e0225 */
[----:B------:R-:W-:Y:S01]  /*0a80*/  ULOP3.LUT UR8, UR10, 0x7, URZ, 0xc0, !UPT ;  /* 0x000000070a087892 */ /* 0x000fe2000f8ec0ff */
[----:B------:R-:W-:Y:S01]  /*0a90*/  STS [R14], R39 ;  /* 0x000000270e007388 */ /* 0x000fe20000000800 */
[----:B------:R-:W-:-:S03]  /*0aa0*/  UIMAD UR9, UR4, -0x10, UR10 ;  /* 0xfffffff0040978a4 */ /* 0x000fc6000f8e020a */
[----:B---3--:R-:W-:Y:S01]  /*0ab0*/  STS [R13], R38 ;  /* 0x000000260d007388 */ /* 0x008fe20000000800 */
[----:B------:R-:W-:Y:S01]  /*0ac0*/  ISETP.GE.AND P2, PT, R12, UR11, PT ;  /* 0x0000000b0c007c0c */ /* 0x000fe2000bf46270 */
[----:B------:R-:W-:Y:S01]  /*0ad0*/  ULOP3.LUT UR7, UR10, 0x3, URZ, 0xc0, !UPT ;  /* 0x000000030a077892 */ /* 0x000fe2000f8ec0ff */
[----:B------:R-:W-:Y:S01]  /*0ae0*/  MOV R36, UR8 ;  /* 0x0000000800247c02 */ /* 0x000fe20008000f00 */
[----:B------:R-:W-:-:S03]  /*0af0*/  UIADD3 UR11, UPT, UPT, UR9, -0x1, URZ ;  /* 0xffffffff090b7890 */ /* 0x000fc6000fffe0ff */
[----:B------:R-:W-:Y:S01]  /*0b00*/  IADD3 R36, PT, PT, R36, -0x1, RZ ;  /* 0xffffffff24247810 */ /* 0x000fe20007ffe0ff */
[----:B------:R-:W-:Y:S04]  /*0b10*/  STS [R15], R42 ;  /* 0x0000002a0f007388 */ /* 0x000fe80000000800 */
[----:B------:R0:W-:Y:S02]  /*0b20*/  STS [R25], R44 ;  /* 0x0000002c19007388 */ /* 0x0001e40000000800 */
[----:B0-----:R-:W-:Y:S02]  /*0b30*/  IMAD.MOV.U32 R25, RZ, RZ, R12 ;  /* 0x000000ffff197224 */ /* 0x001fe400078e000c */
[----:B------:R0:W-:Y:S01]  /*0b40*/  STS [R37], R40 ;  /* 0x0000002825007388 */ /* 0x0001e20000000800 */
[----:B------:R-:W-:Y:S06]  /*0b50*/  BAR.SYNC.DEFER_BLOCKING 0x0 ;  /* 0x0000000000007b1d */ /* 0x000fec0000010000 */
[----:B------:R-:W-:Y:S05]  /*0b60*/  @P1 BRA `(.L_x_707) ;  /* 0x0000000400401947 */ /* 0x000fea0003800000 */
[----:B------:R-:W-:Y:S01]  /*0b70*/  IMAD.U32 R12, RZ, RZ, UR11 ;  /* 0x0000000bff0c7e24 */ /* 0x000fe2000f8e00ff */
[----:B------:R-:W-:Y:S01]  /*0b80*/  UISETP.NE.AND UP1, UPT, UR8, URZ, UPT ;  /* 0x000000ff0800728c */ /* 0x000fe2000bf25270 */
[----:B0-----:R-:W-:-:S03]  /*0b90*/  MOV R37, R0 ;  /* 0x0000000000257202 */ /* 0x001fc60000000f00 */
[----:B------:R-:W-:-:S13]  /*0ba0*/  ISETP.GE.U32.AND P1, PT, R12, 0x7, PT ;  /* 0x000000070c00780c */ /* 0x000fda0003f26070 */
[----:B------:R-:W-:Y:S05]  /*0bb0*/  @!P1 BRA `(.L_x_708) ;  /* 0x0000000000809947 */ /* 0x000fea0003800000 */
[----:B------:R-:W-:Y:S01]  /*0bc0*/  ULEA UR18, UR17, UR16, 0x18 ;  /* 0x0000001011127291 */ /* 0x000fe2000f8ec0ff */
[----:B------:R-:W-:Y:S01]  /*0bd0*/  LEA R30, R34, UR6, 0x2 ;  /* 0x00000006221e7c11 */ /* 0x000fe2000f8e10ff */
[----:B------:R-:W-:Y:S01]  /*0be0*/  ULEA UR5, UR4, UR8, 0x4 ;  /* 0x0000000804057291 */ /* 0x000fe2000f8e20ff */
[----:B------:R-:W-:Y:S02]  /*0bf0*/  IMAD.MOV.U32 R37, RZ, RZ, R0 ;  /* 0x000000ffff257224 */ /* 0x000fe400078e0000 */
[----:B------:R-:W-:Y:S01]  /*0c00*/  IADD3 R38, PT, PT, R30, 0x100, RZ ;  /* 0x000001001e267810 */ /* 0x000fe20007ffe0ff */
[----:B------:R-:W-:Y:S01]  /*0c10*/  UIADD3 UR5, UPT, UPT, -UR10, UR5, URZ ;  /* 0x000000050a057290 */ /* 0x000fe2000fffe1ff */
[----:B------:R-:W-:-:S05]  /*0c20*/  LEA R26, R43, UR18, 0x6 ;  /* 0x000000122b1a7c11 */ /* 0x000fca000f8e30ff */
[----:B------:R-:W-:-:S07]  /*0c30*/  VIADD R34, R26, 0x10 ;  /* 0x000000101a227836 */ /* 0x000fce0000000000 */
.L_x_709:
        /* <DEDUP_REMOVED lines=24> */
.L_x_708:
        /* <DEDUP_REMOVED lines=20> */
.L_x_710:
        /* <DEDUP_REMOVED lines=17> */
.L_x_711:
[----:B------:R-:W-:-:S05]  /*1010*/  @!P6 IMAD.IADD R13, R37, 0x1, -R0 ;  /* 0x00000001250de824 */ /* 0x000fca00078e0a00 */
[C---:B------:R-:W-:Y:S01]  /*1020*/  @!P6 LEA R12, R13.reuse, R26, 0x2 ;  /* 0x0000001a0d0ce211 */ /* 0x040fe200078e10ff */
[----:B------:R-:W-:-:S05]  /*1030*/  @!P6 IMAD R13, R13, 0x40, R30 ;  /* 0x000000400d0de824 */ /* 0x000fca00078e021e */
[----:B------:R-:W-:Y:S04]  /*1040*/  @!P6 LDS R12, [R12] ;  /* 0x000000000c0ce984 */ /* 0x000fe80000000800 */
[----:B------:R-:W0:Y:S02]  /*1050*/  @!P6 LDS R13, [R13] ;  /* 0x000000000d0de984 */ /* 0x000e240000000800 */
[----:B0-----:R-:W-:-:S07]  /*1060*/  @!P6 FFMA R35, R12, R13, R35 ;  /* 0x0000000d0c23e223 */ /* 0x001fce0000000023 */
.L_x_707:
[----:B------:R-:W-:Y:S05]  /*1070*/  BSYNC.RECONVERGENT B0 ;  /* 0x0000000000007941 */ /* 0x000fea0003800200 */
.L_x_706:
        /* <DEDUP_REMOVED lines=11> */
.L_x_715:
[C---:B------:R-:W-:Y:S01]  /*1130*/  IADD3 R15, PT, PT, R13.reuse, -R0, RZ ;  /* 0x800000000d0f7210 */ /* 0x040fe20007ffe0ff */
[----:B------:R-:W-:Y:S01]  /*1140*/  UIADD3 UR5, UPT, UPT, UR5, 0x8, URZ ;  /* 0x0000000805057890 */ /* 0x000fe2000fffe0ff */
[----:B------:R-:W-:-:S03]  /*1150*/  VIADD R13, R13, 0x8 ;  /* 0x000000080d0d7836 */ /* 0x000fc60000000000 */
[C---:B------:R-:W-:Y:S01]  /*1160*/  IMAD R14, R15.reuse, 0x4, R26 ;  /* 0x000000040f0e7824 */ /* 0x040fe200078e021a */
[----:B------:R-:W-:Y:S02]  /*1170*/  LEA R15, R15, R31, 0x6 ;  /* 0x0000001f0f0f7211 */ /* 0x000fe400078e30ff */
[----:B------:R-:W-:Y:S02]  /*1180*/  ISETP.NE.AND P1, PT, R12, UR5, PT ;  /* 0x000000050c007c0c */ /* 0x000fe4000bf25270 */
[----:B0-----:R-:W-:Y:S04]  /*1190*/  LDS R37, [R14] ;  /* 0x000000000e257984 */ /* 0x001fe80000000800 */
        /* <DEDUP_REMOVED lines=24> */
.L_x_714:
        /* <DEDUP_REMOVED lines=9> */
[----:B------:R-:W1:Y:S04]  /*13b0*/  LDS R34, [R12] ;  /* 0x000000000c227984 */ /* 0x000e680000000800 */
[----:B------:R-:W-:Y:S04]  /*13c0*/  LDS R38, [R14+0x4] ;  /* 0x000004000e267984 */ /* 0x000fe80000000800 */
[----:B0-----:R-:W0:Y:S04]  /*13d0*/  LDS R37, [R12+0x40] ;  /* 0x000040000c257984 */ /* 0x001e280000000800 */
[----:B------:R-:W-:Y:S04]  /*13e0*/  LDS R40, [R14+0x8] ;  /* 0x000008000e287984 */ /* 0x000fe80000000800 */
[----:B------:R-:W2:Y:S04]  /*13f0*/  LDS R39, [R12+0x80] ;  /* 0x000080000c277984 */ /* 0x000ea80000000800 */
[----:B------:R-:W-:Y:S04]  /*1400*/  LDS R42, [R14+0xc] ;  /* 0x00000c000e2a7984 */ /* 0x000fe80000000800 */
[----:B------:R-:W3:Y:S01]  /*1410*/  LDS R41, [R12+0xc0] ;  /* 0x0000c0000c297984 */ /* 0x000ee20000000800 */
[----:B-1----:R-:W-:-:S04]  /*1420*/  FFMA R15, R15, R34, R20 ;  /* 0x000000220f0f7223 */ /* 0x002fc80000000014 */
[----:B0-----:R-:W-:-:S04]  /*1430*/  FFMA R15, R38, R37, R15 ;  /* 0x00000025260f7223 */ /* 0x001fc8000000000f */
[----:B--2---:R-:W-:-:S04]  /*1440*/  FFMA R15, R40, R39, R15 ;  /* 0x00000027280f7223 */ /* 0x004fc8000000000f */
[----:B---3--:R-:W-:-:S07]  /*1450*/  FFMA R20, R42, R41, R15 ;  /* 0x000000292a147223 */ /* 0x008fce000000000f */
.L_x_716:
        /* <DEDUP_REMOVED lines=12> */
[----:B------:R-:W1:Y:S04]  /*1520*/  LDS R34, [R12] ;  /* 0x000000000c227984 */ /* 0x000e680000000800 */
[----:B------:R-:W-:Y:S04]  /*1530*/  LDS R38, [R14+0x4] ;  /* 0x000004000e267984 */ /* 0x000fe80000000800 */
[----:B0-----:R-:W0:Y:S01]  /*1540*/  LDS R37, [R12+0x40] ;  /* 0x000040000c257984 */ /* 0x001e220000000800 */
[----:B-1----:R-:W-:-:S04]  /*1550*/  FFMA R15, R15, R34, R20 ;  /* 0x000000220f0f7223 */ /* 0x002fc80000000014 */
[----:B0-----:R-:W-:-:S07]  /*1560*/  FFMA R20, R38, R37, R15 ;  /* 0x0000002526147223 */ /* 0x001fce000000000f */
.L_x_717:
[----:B------:R-:W-:-:S05]  /*1570*/  @!P6 IMAD.IADD R12, R13, 0x1, -R0 ;  /* 0x000000010d0ce824 */ /* 0x000fca00078e0a00 */
[C---:B------:R-:W-:Y:S02]  /*1580*/  @!P6 LEA R13, R12.reuse, R26, 0x2 ;  /* 0x0000001a0c0de211 */ /* 0x040fe400078e10ff */
[----:B------:R-:W-:-:S04]  /*1590*/  @!P6 LEA R12, R12, R31, 0x6 ;  /* 0x0000001f0c0ce211 */ /* 0x000fc800078e30ff */
[----:B------:R-:W-:Y:S04]  /*15a0*/  @!P6 LDS R13, [R13] ;  /* 0x000000000d0de984 */ /* 0x000fe80000000800 */
[----:B------:R-:W1:Y:S02]  /*15b0*/  @!P6 LDS R12, [R12] ;  /* 0x000000000c0ce984 */ /* 0x000e640000000800 */
[----:B-1----:R-:W-:-:S07]  /*15c0*/  @!P6 FFMA R20, R13, R12, R20 ;  /* 0x0000000c0d14e223 */ /* 0x002fce0000000014 */
.L_x_713:
[----:B------:R-:W-:Y:S05]  /*15d0*/  BSYNC.RECONVERGENT B0 ;  /* 0x0000000000007941 */ /* 0x000fea0003800200 */
.L_x_712:
[----:B------:R-:W-:Y:S04]  /*15e0*/  BSSY.RECONVERGENT B0, `(.L_x_718) ;  /* 0x0000055000007945 */ /* 0x000fe80003800200 */
[----:B------:R-:W-:Y:S05]  /*15f0*/  @!P4 BRA `(.L_x_719) ;  /* 0x00000004004cc947 */ /* 0x000fea0003800000 */
        /* <DEDUP_REMOVED lines=9> */
.L_x_721:
[C---:B------:R-:W-:Y:S01]  /*1690*/  IADD3 R15, PT, PT, R13.reuse, -R0, RZ ;  /* 0x800000000d0f7210 */ /* 0x040fe20007ffe0ff */
[----:B------:R-:W-:Y:S01]  /*16a0*/  UIADD3 UR5, UPT, UPT, UR5, 0x8, URZ ;  /* 0x0000000805057890 */ /* 0x000fe2000fffe0ff */
[----:B------:R-:W-:Y:S02]  /*16b0*/  IADD3 R13, PT, PT, R13, 0x8, RZ ;  /* 0x000000080d0d7810 */ /* 0x000fe40007ffe0ff */
[C---:B------:R-:W-:Y:S01]  /*16c0*/  LEA R14, R15.reuse, R26, 0x2 ;  /* 0x0000001a0f0e7211 */ /* 0x040fe200078e10ff */
[----:B------:R-:W-:Y:S02]  /*16d0*/  IMAD R15, R15, 0x40, R32 ;  /* 0x000000400f0f7824 */ /* 0x000fe400078e0220 */
[----:B------:R-:W-:Y:S02]  /*16e0*/  ISETP.NE.AND P1, PT, R12, UR5, PT ;  /* 0x000000050c007c0c */ /* 0x000fe4000bf25270 */
[----:B------:R-:W-:Y:S04]  /*16f0*/  LDS R34, [R14] ;  /* 0x000000000e227984 */ /* 0x000fe80000000800 */
[----:B0-----:R-:W0:Y:S04]  /*1700*/  LDS R37, [R15] ;  /* 0x000000000f257984 */ /* 0x001e280000000800 */
        /* <DEDUP_REMOVED lines=23> */
.L_x_720:
        /* <DEDUP_REMOVED lines=10> */
[----:B0-----:R-:W-:Y:S04]  /*1920*/  LDS R37, [R12+0x4] ;  /* 0x000004000c257984 */ /* 0x001fe80000000800 */
[----:B------:R-:W0:Y:S04]  /*1930*/  LDS R38, [R15+0x40] ;  /* 0x000040000f267984 */ /* 0x000e280000000800 */
        /* <DEDUP_REMOVED lines=8> */
.L_x_722:
        /* <DEDUP_REMOVED lines=13> */
[----:B0-----:R-:W-:Y:S04]  /*1a90*/  LDS R37, [R12+0x4] ;  /* 0x000004000c257984 */ /* 0x001fe80000000800 */
[----:B------:R-:W0:Y:S01]  /*1aa0*/  LDS R38, [R15+0x40] ;  /* 0x000040000f267984 */ /* 0x000e220000000800 */
[----:B-1----:R-:W-:-:S04]  /*1ab0*/  FFMA R14, R14, R34, R19 ;  /* 0x000000220e0e7223 */ /* 0x002fc80000000013 */
[----:B0-----:R-:W-:-:S07]  /*1ac0*/  FFMA R19, R37, R38, R14 ;  /* 0x0000002625137223 */ /* 0x001fce000000000e */
.L_x_723:
[----:B------:R-:W-:-:S05]  /*1ad0*/  @!P6 IMAD.IADD R13, R13, 0x1, -R0 ;  /* 0x000000010d0de824 */ /* 0x000fca00078e0a00 */
[C---:B------:R-:W-:Y:S02]  /*1ae0*/  @!P6 LEA R12, R13.reuse, R26, 0x2 ;  /* 0x0000001a0d0ce211 */ /* 0x040fe400078e10ff */
[----:B------:R-:W-:-:S04]  /*1af0*/  @!P6 LEA R13, R13, R32, 0x6 ;  /* 0x000000200d0de211 */ /* 0x000fc800078e30ff */
[----:B------:R-:W-:Y:S04]  /*1b00*/  @!P6 LDS R12, [R12] ;  /* 0x000000000c0ce984 */ /* 0x000fe80000000800 */
[----:B------:R-:W1:Y:S02]  /*1b10*/  @!P6 LDS R13, [R13] ;  /* 0x000000000d0de984 */ /* 0x000e640000000800 */
[----:B-1----:R-:W-:-:S07]  /*1b20*/  @!P6 FFMA R19, R12, R13, R19 ;  /* 0x0000000d0c13e223 */ /* 0x002fce0000000013 */
.L_x_719:
[----:B------:R-:W-:Y:S05]  /*1b30*/  BSYNC.RECONVERGENT B0 ;  /* 0x0000000000007941 */ /* 0x000fea0003800200 */
.L_x_718:
        /* <DEDUP_REMOVED lines=11> */
.L_x_727:
[C---:B------:R-:W-:Y:S01]  /*1bf0*/  IADD3 R15, PT, PT, R13.reuse, -R0, RZ ;  /* 0x800000000d0f7210 */ /* 0x040fe20007ffe0ff */
[----:B------:R-:W-:Y:S01]  /*1c00*/  UIADD3 UR5, UPT, UPT, UR5, 0x8, URZ ;  /* 0x0000000805057890 */ /* 0x000fe2000fffe0ff */
[----:B------:R-:W-:Y:S02]  /*1c10*/  IADD3 R13, PT, PT, R13, 0x8, RZ ;  /* 0x000000080d0d7810 */ /* 0x000fe40007ffe0ff */
[C---:B------:R-:W-:Y:S01]  /*1c20*/  LEA R14, R15.reuse, R26, 0x2 ;  /* 0x0000001a0f0e7211 */ /* 0x040fe200078e10ff */
[----:B------:R-:W-:Y:S02]  /*1c30*/  IMAD R15, R15, 0x40, R33 ;  /* 0x000000400f0f7824 */ /* 0x000fe400078e0221 */
        /* <DEDUP_REMOVED lines=26> */
.L_x_726:
        /* <DEDUP_REMOVED lines=20> */
.L_x_728:
        /* <DEDUP_REMOVED lines=17> */
.L_x_729:
[----:B------:R-:W-:-:S05]  /*2030*/  @!P6 IMAD.IADD R12, R13, 0x1, -R0 ;  /* 0x000000010d0ce824 */ /* 0x000fca00078e0a00 */
[C---:B------:R-:W-:Y:S02]  /*2040*/  @!P6 LEA R13, R12.reuse, R26, 0x2 ;  /* 0x0000001a0c0de211 */ /* 0x040fe400078e10ff */
[----:B------:R-:W-:-:S04]  /*2050*/  @!P6 LEA R12, R12, R33, 0x6 ;  /* 0x000000210c0ce211 */ /* 0x000fc800078e30ff */
[----:B------:R-:W-:Y:S04]  /*2060*/  @!P6 LDS R13, [R13] ;  /* 0x000000000d0de984 */ /* 0x000fe80000000800 */
[----:B------:R-:W1:Y:S02]  /*2070*/  @!P6 LDS R12, [R12] ;  /* 0x000000000c0ce984 */ /* 0x000e640000000800 */
[----:B-1----:R-:W-:-:S07]  /*2080*/  @!P6 FFMA R18, R13, R12, R18 ;  /* 0x0000000c0d12e223 */ /* 0x002fce0000000012 */
.L_x_725:
[----:B------:R-:W-:Y:S05]  /*2090*/  BSYNC.RECONVERGENT B0 ;  /* 0x0000000000007941 */ /* 0x000fea0003800200 */
.L_x_724:
[C---:B------:R-:W-:Y:S01]  /*20a0*/  ISETP.GE.U32.OR P5, PT, R24.reuse, UR14, P5 ;  /* 0x0000000e18007c0c */ /* 0x040fe2000afa6470 */
[----:B------:R-:W-:Y:S01]  /*20b0*/  BSSY.RECONVERGENT B0, `(.L_x_730) ;  /* 0x0000056000007945 */ /* 0x000fe20003800200 */
[----:B------:R-:W-:-:S11]  /*20c0*/  ISETP.GE.U32.AND P1, PT, R24, UR14, PT ;  /* 0x0000000e18007c0c */ /* 0x000fd6000bf26070 */
        /* <DEDUP_REMOVED lines=10> */
.L_x_733:
        /* <DEDUP_REMOVED lines=31> */
.L_x_732:
        /* <DEDUP_REMOVED lines=20> */
.L_x_734:
        /* <DEDUP_REMOVED lines=12> */
[----:B------:R-:W1:Y:S04]  /*2560*/  LDS R12, [R14] ;  /* 0x000000000e0c7984 */ /* 0x000e680000000800 */
[----:B0-----:R-:W-:Y:S04]  /*2570*/  LDS R37, [R14+0x4] ;  /* 0x000004000e257984 */ /* 0x001fe80000000800 */
[----:B------:R-:W0:Y:S01]  /*2580*/  LDS R38, [R15+0x40] ;  /* 0x000040000f267984 */ /* 0x000e220000000800 */
[----:B-1----:R-:W-:-:S04]  /*2590*/  FFMA R12, R12, R34, R17 ;  /* 0x000000220c0c7223 */ /* 0x002fc80000000011 */
[----:B0-----:R-:W-:-:S07]  /*25a0*/  FFMA R17, R37, R38, R12 ;  /* 0x0000002625117223 */ /* 0x001fce000000000c */
.L_x_735:
[----:B------:R-:W-:-:S05]  /*25b0*/  @!P6 IMAD.IADD R12, R13, 0x1, -R0 ;  /* 0x000000010d0ce824 */ /* 0x000fca00078e0a00 */
[C---:B------:R-:W-:Y:S02]  /*25c0*/  @!P6 LEA R14, R12.reuse, R30, 0x6 ;  /* 0x0000001e0c0ee211 */ /* 0x040fe400078e30ff */
[----:B------:R-:W-:-:S04]  /*25d0*/  @!P6 LEA R13, R12, R27, 0x2 ;  /* 0x0000001b0c0de211 */ /* 0x000fc800078e10ff */
[----:B------:R-:W-:Y:S04]  /*25e0*/  @!P6 LDS R14, [R14] ;  /* 0x000000000e0ee984 */ /* 0x000fe80000000800 */
[----:B------:R-:W1:Y:S02]  /*25f0*/  @!P6 LDS R12, [R13] ;  /* 0x000000000d0ce984 */ /* 0x000e640000000800 */
[----:B-1----:R-:W-:-:S07]  /*2600*/  @!P6 FFMA R17, R12, R14, R17 ;  /* 0x0000000e0c11e223 */ /* 0x002fce0000000011 */
.L_x_731:
[----:B------:R-:W-:Y:S05]  /*2610*/  BSYNC.RECONVERGENT B0 ;  /* 0x0000000000007941 */ /* 0x000fea0003800200 */
.L_x_730:
        /* <DEDUP_REMOVED lines=12> */
.L_x_739:
        /* <DEDUP_REMOVED lines=31> */
.L_x_738:
        /* <DEDUP_REMOVED lines=20> */
.L_x_740:
        /* <DEDUP_REMOVED lines=17> */
.L_x_741:
[----:B------:R-:W-:-:S05]  /*2b20*/  @!P6 IMAD.IADD R12, R13, 0x1, -R0 ;  /* 0x000000010d0ce824 */ /* 0x000fca00078e0a00 */
[C---:B------:R-:W-:Y:S02]  /*2b30*/  @!P6 LEA R13, R12.reuse, R27, 0x2 ;  /* 0x0000001b0c0de211 */ /* 0x040fe400078e10ff */
[----:B------:R-:W-:-:S04]  /*2b40*/  @!P6 LEA R12, R12, R31, 0x6 ;  /* 0x0000001f0c0ce211 */ /* 0x000fc800078e30ff */
[----:B------:R-:W-:Y:S04]  /*2b50*/  @!P6 LDS R13, [R13] ;  /* 0x000000000d0de984 */ /* 0x000fe80000000800 */
[----:B------:R-:W1:Y:S02]  /*2b60*/  @!P6 LDS R12, [R12] ;  /* 0x000000000c0ce984 */ /* 0x000e640000000800 */
[----:B-1----:R-:W-:-:S07]  /*2b70*/  @!P6 FFMA R16, R13, R12, R16 ;  /* 0x0000000c0d10e223 */ /* 0x002fce0000000010 */
.L_x_737:
[----:B------:R-:W-:Y:S05]  /*2b80*/  BSYNC.RECONVERGENT B0 ;  /* 0x0000000000007941 */ /* 0x000fea0003800200 */
.L_x_736:
[----:B------:R-:W-:Y:S01]  /*2b90*/  VIADD R12, R21, 0x20 ;  /* 0x00000020150c7836 */ /* 0x000fe20000000000 */
        /* <DEDUP_REMOVED lines=12> */
.L_x_745:
[C---:B------:R-:W-:Y:S01]  /*2c60*/  IADD3 R14, PT, PT, R13.reuse, -R0, RZ ;  /* 0x800000000d0e7210 */ /* 0x040fe20007ffe0ff */
[----:B------:R-:W-:Y:S01]  /*2c70*/  UIADD3 UR5, UPT, UPT, UR5, 0x8, URZ ;  /* 0x0000000805057890 */ /* 0x000fe2000fffe0ff */
[----:B------:R-:W-:-:S03]  /*2c80*/  IADD3 R13, PT, PT, R13, 0x8, RZ ;  /* 0x000000080d0d7810 */ /* 0x000fc60007ffe0ff */
[C---:B------:R-:W-:Y:S01]  /*2c90*/  IMAD R15, R14.reuse, 0x4, R27 ;  /* 0x000000040e0f7824 */ /* 0x040fe200078e021b */
[----:B------:R-:W-:Y:S02]  /*2ca0*/  LEA R14, R14, R32, 0x6 ;  /* 0x000000200e0e7211 */ /* 0x000fe400078e30ff */
[----:B------:R-:W-:Y:S02]  /*2cb0*/  ISETP.NE.AND P5, PT, R12, UR5, PT ;  /* 0x000000050c007c0c */ /* 0x000fe4000bfa5270 */
[----:B------:R-:W-:Y:S04]  /*2cc0*/  LDS R34, [R15] ;  /* 0x000000000f227984 */ /* 0x000fe80000000800 */
[----:B------:R-:W1:Y:S04]  /*2cd0*/  LDS R38, [R14] ;  /* 0x000000000e267984 */ /* 0x000e680000000800 */
[----:B------:R-:W-:Y:S04]  /*2ce0*/  LDS R39, [R15+0x4] ;  /* 0x000004000f277984 */ /* 0x000fe80000000800 */
[----:B0-----:R-:W0:Y:S04]  /*2cf0*/  LDS R40, [R14+0x40] ;  /* 0x000040000e287984 */ /* 0x001e280000000800 */
[----:B------:R-:W-:Y:S04]  /*2d00*/  LDS R37, [R15+0x8] ;  /* 0x000008000f257984 */ /* 0x000fe80000000800 */
[----:B------:R-:W2:Y:S04]  /*2d10*/  LDS R36, [R14+0x80] ;  /* 0x000080000e247984 */ /* 0x000ea80000000800 */
[----:B------:R-:W-:Y:S04]  /*2d20*/  LDS R41, [R14+0x140] ;  /* 0x000140000e297984 */ /* 0x000fe80000000800 */
[----:B------:R-:W-:Y:S04]  /*2d30*/  LDS R42, [R15+0x1c] ;  /* 0x00001c000f2a7984 */ /* 0x000fe80000000800 */
[----:B------:R-:W-:Y:S01]  /*2d40*/  LDS R43, [R14+0x1c0] ;  /* 0x0001c0000e2b7984 */ /* 0x000fe20000000800 */
[----:B-1----:R-:W-:-:S03]  /*2d50*/  FFMA R38, R34, R38, R11 ;  /* 0x0000002622267223 */ /* 0x002fc6000000000b */
[----:B------:R-:W-:Y:S04]  /*2d60*/  LDS R11, [R15+0xc] ;  /* 0x00000c000f0b7984 */ /* 0x000fe80000000800 */
[----:B------:R-:W1:Y:S01]  /*2d70*/  LDS R34, [R14+0xc0] ;  /* 0x0000c0000e227984 */ /* 0x000e620000000800 */
[----:B0-----:R-:W-:-:S03]  /*2d80*/  FFMA R40, R39, R40, R38 ;  /* 0x0000002827287223 */ /* 0x001fc60000000026 */
[----:B------:R-:W-:Y:S04]  /*2d90*/  LDS R38, [R15+0x10] ;  /* 0x000010000f267984 */ /* 0x000fe80000000800 */
[----:B------:R-:W0:Y:S01]  /*2da0*/  LDS R39, [R14+0x100] ;  /* 0x000100000e277984 */ /* 0x000e220000000800 */
[----:B--2---:R-:W-:-:S03]  /*2db0*/  FFMA R44, R37, R36, R40 ;  /* 0x00000024252c7223 */ /* 0x004fc60000000028 */
[----:B------:R-:W2:Y:S04]  /*2dc0*/  LDS R40, [R15+0x14] ;  /* 0x000014000f287984 */ /* 0x000ea80000000800 */
[----:B------:R-:W-:Y:S04]  /*2dd0*/  LDS R36, [R15+0x18] ;  /* 0x000018000f247984 */ /* 0x000fe80000000800 */
[----:B------:R-:W3:Y:S01]  /*2de0*/  LDS R37, [R14+0x180] ;  /* 0x000180000e257984 */ /* 0x000ee20000000800 */
[----:B-1----:R-:W-:-:S04]  /*2df0*/  FFMA R11, R11, R34, R44 ;  /* 0x000000220b0b7223 */ /* 0x002fc8000000002c */
[----:B0-----:R-:W-:-:S04]  /*2e00*/  FFMA R11, R38, R39, R11 ;  /* 0x00000027260b7223 */ /* 0x001fc8000000000b */
[----:B--2---:R-:W-:-:S04]  /*2e10*/  FFMA R11, R40, R41, R11 ;  /* 0x00000029280b7223 */ /* 0x004fc8000000000b */
[----:B---3--:R-:W-:-:S04]  /*2e20*/  FFMA R11, R36, R37, R11 ;  /* 0x00000025240b7223 */ /* 0x008fc8000000000b */
[----:B------:R-:W-:Y:S01]  /*2e30*/  FFMA R11, R42, R43, R11 ;  /* 0x0000002b2a0b7223 */ /* 0x000fe2000000000b */
[----:B------:R-:W-:Y:S06]  /*2e40*/  @P5 BRA `(.L_x_745) ;  /* 0xfffffffc00845947 */ /* 0x000fec000383ffff */
.L_x_744:
        /* <DEDUP_REMOVED lines=21> */
.L_x_746:
        /* <DEDUP_REMOVED lines=12> */
[----:B------:R-:W1:Y:S04]  /*3060*/  LDS R34, [R15] ;  /* 0x000000000f227984 */ /* 0x000e680000000800 */
[----:B------:R-:W-:Y:S04]  /*3070*/  LDS R36, [R14+0x4] ;  /* 0x000004000e247984 */ /* 0x000fe80000000800 */
[----:B0-----:R-:W0:Y:S01]  /*3080*/  LDS R37, [R15+0x40] ;  /* 0x000040000f257984 */ /* 0x001e220000000800 */
[----:B-1----:R-:W-:-:S04]  /*3090*/  FFMA R11, R12, R34, R11 ;  /* 0x000000220c0b7223 */ /* 0x002fc8000000000b */
[----:B0-----:R-:W-:-:S07]  /*30a0*/  FFMA R11, R36, R37, R11 ;  /* 0x00000025240b7223 */ /* 0x001fce000000000b */
.L_x_747:
[----:B------:R-:W-:-:S04]  /*30b0*/  @!P6 IADD3 R12, PT, PT, R13, -R0, RZ ;  /* 0x800000000d0ce210 */ /* 0x000fc80007ffe0ff */
[C---:B------:R-:W-:Y:S01]  /*30c0*/  @!P6 LEA R14, R12.reuse, R32, 0x6 ;  /* 0x000000200c0ee211 */ /* 0x040fe200078e30ff */
[----:B------:R-:W-:-:S05]  /*30d0*/  @!P6 IMAD R13, R12, 0x4, R27 ;  /* 0x000000040c0de824 */ /* 0x000fca00078e021b */
[----:B------:R-:W-:Y:S04]  /*30e0*/  @!P6 LDS R12, [R13] ;  /* 0x000000000d0ce984 */ /* 0x000fe80000000800 */
[----:B------:R-:W1:Y:S02]  /*30f0*/  @!P6 LDS R14, [R14] ;  /* 0x000000000e0ee984 */ /* 0x000e640000000800 */
[----:B-1----:R-:W-:-:S07]  /*3100*/  @!P6 FFMA R11, R12, R14, R11 ;  /* 0x0000000e0c0be223 */ /* 0x002fce000000000b */
.L_x_743:
[----:B------:R-:W-:Y:S05]  /*3110*/  BSYNC.RECONVERGENT B0 ;  /* 0x0000000000007941 */ /* 0x000fea0003800200 */
.L_x_742:
        /* <DEDUP_REMOVED lines=13> */
.L_x_751:
        /* <DEDUP_REMOVED lines=31> */
.L_x_750:
        /* <DEDUP_REMOVED lines=21> */
.L_x_752:
        /* <DEDUP_REMOVED lines=12> */
[----:B------:R-:W1:Y:S04]  /*35f0*/  LDS R34, [R12] ;  /* 0x000000000c227984 */ /* 0x000e680000000800 */
[----:B0-----:R-:W-:Y:S04]  /*3600*/  LDS R37, [R14+0x4] ;  /* 0x000004000e257984 */ /* 0x001fe80000000800 */
[----:B------:R-:W0:Y:S01]  /*3610*/  LDS R38, [R12+0x40] ;  /* 0x000040000c267984 */ /* 0x000e220000000800 */
[----:B-1----:R-:W-:-:S04]  /*3620*/  FFMA R10, R15, R34, R10 ;  /* 0x000000220f0a7223 */ /* 0x002fc8000000000a */
[----:B0-----:R-:W-:-:S07]  /*3630*/  FFMA R10, R37, R38, R10 ;  /* 0x00000026250a7223 */ /* 0x001fce000000000a */
.L_x_753:
[----:B------:R-:W-:-:S04]  /*3640*/  @!P5 IADD3 R12, PT, PT, R13, -R0, RZ ;  /* 0x800000000d0cd210 */ /* 0x000fc80007ffe0ff */
[C---:B------:R-:W-:Y:S01]  /*3650*/  @!P5 LEA R13, R12.reuse, R27, 0x2 ;  /* 0x0000001b0c0dd211 */ /* 0x040fe200078e10ff */
[----:B------:R-:W-:-:S05]  /*3660*/  @!P5 IMAD R12, R12, 0x40, R33 ;  /* 0x000000400c0cd824 */ /* 0x000fca00078e0221 */
[----:B------:R-:W-:Y:S04]  /*3670*/  @!P5 LDS R13, [R13] ;  /* 0x000000000d0dd984 */ /* 0x000fe80000000800 */
[----:B------:R-:W1:Y:S02]  /*3680*/  @!P5 LDS R12, [R12] ;  /* 0x000000000c0cd984 */ /* 0x000e640000000800 */
[----:B-1----:R-:W-:-:S07]  /*3690*/  @!P5 FFMA R10, R13, R12, R10 ;  /* 0x0000000c0d0ad223 */ /* 0x002fce000000000a */
.L_x_749:
[----:B------:R-:W-:Y:S05]  /*36a0*/  BSYNC.RECONVERGENT B0 ;  /* 0x0000000000007941 */ /* 0x000fea0003800200 */
.L_x_748:
        /* <DEDUP_REMOVED lines=14> */
.L_x_757:
[C---:B------:R-:W-:Y:S01]  /*3790*/  IMAD.IADD R15, R13.reuse, 0x1, -R0 ;  /* 0x000000010d0f7824 */ /* 0x040fe200078e0a00 */
[----:B------:R-:W-:Y:S01]  /*37a0*/  UIADD3 UR5, UPT, UPT, UR5, 0x8, URZ ;  /* 0x0000000805057890 */ /* 0x000fe2000fffe0ff */
[----:B------:R-:W-:-:S03]  /*37b0*/  VIADD R13, R13, 0x8 ;  /* 0x000000080d0d7836 */ /* 0x000fc60000000000 */
[C---:B------:R-:W-:Y:S02]  /*37c0*/  LEA R14, R15.reuse, R28, 0x2 ;  /* 0x0000001c0f0e7211 */ /* 0x040fe400078e10ff */
[----:B------:R-:W-:Y:S02]  /*37d0*/  LEA R15, R15, R30, 0x6 ;  /* 0x0000001e0f0f7211 */ /* 0x000fe400078e30ff */
[----:B------:R-:W-:Y:S01]  /*37e0*/  ISETP.NE.AND P5, PT, R12, UR5, PT ;  /* 0x000000050c007c0c */ /* 0x000fe2000bfa5270 */
        /* <DEDUP_REMOVED lines=25> */
.L_x_756:
        /* <DEDUP_REMOVED lines=21> */
.L_x_758:
        /* <DEDUP_REMOVED lines=17> */
.L_x_759:
[----:B------:R-:W-:-:S05]  /*3be0*/  @!P6 IMAD.IADD R13, R13, 0x1, -R0 ;  /* 0x000000010d0de824 */ /* 0x000fca00078e0a00 */
[C---:B------:R-:W-:Y:S02]  /*3bf0*/  @!P6 LEA R12, R13.reuse, R28, 0x2 ;  /* 0x0000001c0d0ce211 */ /* 0x040fe400078e10ff */
[----:B------:R-:W-:-:S04]  /*3c00*/  @!P6 LEA R13, R13, R30, 0x6 ;  /* 0x0000001e0d0de211 */ /* 0x000fc800078e30ff */
[----:B------:R-:W-:Y:S04]  /*3c10*/  @!P6 LDS R12, [R12] ;  /* 0x000000000c0ce984 */ /* 0x000fe80000000800 */
[----:B------:R-:W1:Y:S02]  /*3c20*/  @!P6 LDS R13, [R13] ;  /* 0x000000000d0de984 */ /* 0x000e640000000800 */
[----:B-1----:R-:W-:-:S07]  /*3c30*/  @!P6 FFMA R9, R12, R13, R9 ;  /* 0x0000000d0c09e223 */ /* 0x002fce0000000009 */
.L_x_755:
[----:B------:R-:W-:Y:S05]  /*3c40*/  BSYNC.RECONVERGENT B0 ;  /* 0x0000000000007941 */ /* 0x000fea0003800200 */
.L_x_754:
        /* <DEDUP_REMOVED lines=12> */
.L_x_763:
        /* <DEDUP_REMOVED lines=31> */
.L_x_762:
        /* <DEDUP_REMOVED lines=21> */
.L_x_764:
        /* <DEDUP_REMOVED lines=17> */
.L_x_765:
[----:B------:R-:W-:-:S04]  /*4160*/  @!P6 IADD3 R12, PT, PT, R13, -R0, RZ ;  /* 0x800000000d0ce210 */ /* 0x000fc80007ffe0ff */
[C---:B------:R-:W-:Y:S01]  /*4170*/  @!P6 LEA R13, R12.reuse, R28, 0x2 ;  /* 0x0000001c0c0de211 */ /* 0x040fe200078e10ff */
[----:B------:R-:W-:-:S05]  /*4180*/  @!P6 IMAD R12, R12, 0x40, R31 ;  /* 0x000000400c0ce824 */ /* 0x000fca00078e021f */
[----:B------:R-:W-:Y:S04]  /*4190*/  @!P6 LDS R13, [R13] ;  /* 0x000000000d0de984 */ /* 0x000fe80000000800 */
[----:B------:R-:W1:Y:S02]  /*41a0*/  @!P6 LDS R12, [R12] ;  /* 0x000000000c0ce984 */ /* 0x000e640000000800 */
[----:B-1----:R-:W-:-:S07]  /*41b0*/  @!P6 FFMA R8, R13, R12, R8 ;  /* 0x0000000c0d08e223 */ /* 0x002fce0000000008 */
.L_x_761:
[----:B------:R-:W-:Y:S05]  /*41c0*/  BSYNC.RECONVERGENT B0 ;  /* 0x0000000000007941 */ /* 0x000fea0003800200 */
.L_x_760:
[----:B0-----:R-:W-:Y:S01]  /*41d0*/  IADD3 R40, PT, PT, R21, 0x20, RZ ;  /* 0x0000002015287810 */ /* 0x001fe20007ffe0ff */
        /* <DEDUP_REMOVED lines=12> */
.L_x_769:
        /* <DEDUP_REMOVED lines=31> */
.L_x_768:
        /* <DEDUP_REMOVED lines=21> */
.L_x_770:
        /* <DEDUP_REMOVED lines=17> */
.L_x_771:
[----:B------:R-:W-:-:S05]  /*46f0*/  @!P6 IMAD.IADD R13, R13, 0x1, -R0 ;  /* 0x000000010d0de824 */ /* 0x000fca00078e0a00 */
[C---:B------:R-:W-:Y:S02]  /*4700*/  @!P6 LEA R12, R13.reuse, R28, 0x2 ;  /* 0x0000001c0d0ce211 */ /* 0x040fe400078e10ff */
[----:B------:R-:W-:-:S04]  /*4710*/  @!P6 LEA R13, R13, R32, 0x6 ;  /* 0x000000200d0de211 */ /* 0x000fc800078e30ff */
[----:B------:R-:W-:Y:S04]  /*4720*/  @!P6 LDS R12, [R12] ;  /* 0x000000000c0ce984 */ /* 0x000fe80000000800 */
[----:B------:R-:W0:Y:S02]  /*4730*/  @!P6 LDS R13, [R13] ;  /* 0x000000000d0de984 */ /* 0x000e240000000800 */
[----:B0-----:R-:W-:-:S07]  /*4740*/  @!P6 FFMA R7, R12, R13, R7 ;  /* 0x0000000d0c07e223 */ /* 0x001fce0000000007 */
.L_x_767:
[----:B------:R-:W-:Y:S05]  /*4750*/  BSYNC.RECONVERGENT B0 ;  /* 0x0000000000007941 */ /* 0x000fea0003800200 */
.L_x_766:
        /* <DEDUP_REMOVED lines=12> */
.L_x_775:
        /* <DEDUP_REMOVED lines=31> */
.L_x_774:
        /* <DEDUP_REMOVED lines=21> */
.L_x_776:
        /* <DEDUP_REMOVED lines=17> */
.L_x_777:
[----:B------:R-:W-:-:S04]  /*4c70*/  @!P5 IADD3 R12, PT, PT, R13, -R0, RZ ;  /* 0x800000000d0cd210 */ /* 0x000fc80007ffe0ff */
[C---:B------:R-:W-:Y:S01]  /*4c80*/  @!P5 LEA R13, R12.reuse, R28, 0x2 ;  /* 0x0000001c0c0dd211 */ /* 0x040fe200078e10ff */
[----:B------:R-:W-:-:S05]  /*4c90*/  @!P5 IMAD R12, R12, 0x40, R33 ;  /* 0x000000400c0cd824 */ /* 0x000fca00078e0221 */
[----:B------:R-:W-:Y:S04]  /*4ca0*/  @!P5 LDS R13, [R13] ;  /* 0x000000000d0dd984 */ /* 0x000fe80000000800 */
[----:B------:R-:W0:Y:S02]  /*4cb0*/  @!P5 LDS R12, [R12] ;  /* 0x000000000c0cd984 */ /* 0x000e240000000800 */
[----:B0-----:R-:W-:-:S07]  /*4cc0*/  @!P5 FFMA R6, R13, R12, R6 ;  /* 0x0000000c0d06d223 */ /* 0x001fce0000000006 */
.L_x_773:
[----:B------:R-:W-:Y:S05]  /*4cd0*/  BSYNC.RECONVERGENT B0 ;  /* 0x0000000000007941 */ /* 0x000fea0003800200 */
.L_x_772:
        /* <DEDUP_REMOVED lines=14> */
.L_x_781:
        /* <DEDUP_REMOVED lines=31> */
.L_x_780:
        /* <DEDUP_REMOVED lines=21> */
.L_x_782:
        /* <DEDUP_REMOVED lines=17> */
.L_x_783:
[----:B------:R-:W-:-:S05]  /*5210*/  @!P6 IMAD.IADD R12, R13, 0x1, -R0 ;  /* 0x000000010d0ce824 */ /* 0x000fca00078e0a00 */
[C---:B------:R-:W-:Y:S02]  /*5220*/  @!P6 LEA R14, R12.reuse, R30, 0x6 ;  /* 0x0000001e0c0ee211 */ /* 0x040fe400078e30ff */
[----:B------:R-:W-:-:S04]  /*5230*/  @!P6 LEA R13, R12, R29, 0x2 ;  /* 0x0000001d0c0de211 */ /* 0x000fc800078e10ff */
[----:B------:R-:W-:Y:S04]  /*5240*/  @!P6 LDS R14, [R14] ;  /* 0x000000000e0ee984 */ /* 0x000fe80000000800 */
[----:B------:R-:W0:Y:S02]  /*5250*/  @!P6 LDS R12, [R13] ;  /* 0x000000000d0ce984 */ /* 0x000e240000000800 */
[----:B0-----:R-:W-:-:S07]  /*5260*/  @!P6 FFMA R5, R12, R14, R5 ;  /* 0x0000000e0c05e223 */ /* 0x001fce0000000005 */
.L_x_779:
[----:B------:R-:W-:Y:S05]  /*5270*/  BSYNC.RECONVERGENT B0 ;  /* 0x0000000000007941 */ /* 0x000fea0003800200 */
.L_x_778:
        /* <DEDUP_REMOVED lines=12> */
.L_x_787:
        /* <DEDUP_REMOVED lines=31> */
.L_x_786:
        /* <DEDUP_REMOVED lines=21> */
.L_x_788:
        /* <DEDUP_REMOVED lines=17> */
.L_x_789:
[----:B------:R-:W-:-:S04]  /*5790*/  @!P6 IADD3 R12, PT, PT, R13, -R0, RZ ;  /* 0x800000000d0ce210 */ /* 0x000fc80007ffe0ff */
[C---:B------:R-:W-:Y:S01]  /*57a0*/  @!P6 LEA R13, R12.reuse, R29, 0x2 ;  /* 0x0000001d0c0de211 */ /* 0x040fe200078e10ff */
[----:B------:R-:W-:-:S05]  /*57b0*/  @!P6 IMAD R12, R12, 0x40, R31 ;  /* 0x000000400c0ce824 */ /* 0x000fca00078e021f */
[----:B------:R-:W-:Y:S04]  /*57c0*/  @!P6 LDS R13, [R13] ;  /* 0x000000000d0de984 */ /* 0x000fe80000000800 */
[----:B------:R-:W0:Y:S02]  /*57d0*/  @!P6 LDS R12, [R12] ;  /* 0x000000000c0ce984 */ /* 0x000e240000000800 */
[----:B0-----:R-:W-:-:S07]  /*57e0*/  @!P6 FFMA R4, R13, R12, R4 ;  /* 0x0000000c0d04e223 */ /* 0x001fce0000000004 */
.L_x_785:
[----:B------:R-:W-:Y:S05]  /*57f0*/  BSYNC.RECONVERGENT B0 ;  /* 0x0000000000007941 */ /* 0x000fea0003800200 */
.L_x_784:
        /* <DEDUP_REMOVED lines=12> */
.L_x_793:
        /* <DEDUP_REMOVED lines=31> */
.L_x_792:
        /* <DEDUP_REMOVED lines=21> */
.L_x_794:
        /* <DEDUP_REMOVED lines=17> */
.L_x_795:
[----:B------:R-:W-:-:S04]  /*5d10*/  @!P6 IADD3 R12, PT, PT, R13, -R0, RZ ;  /* 0x800000000d0ce210 */ /* 0x000fc80007ffe0ff */
[C---:B------:R-:W-:Y:S01]  /*5d20*/  @!P6 LEA R14, R12.reuse, R32, 0x6 ;  /* 0x000000200c0ee211 */ /* 0x040fe200078e30ff */
[----:B------:R-:W-:-:S05]  /*5d30*/  @!P6 IMAD R13, R12, 0x4, R29 ;  /* 0x000000040c0de824 */ /* 0x000fca00078e021d */
[----:B------:R-:W-:Y:S04]  /*5d40*/  @!P6 LDS R12, [R13] ;  /* 0x000000000d0ce984 */ /* 0x000fe80000000800 */
[----:B------:R-:W0:Y:S02]  /*5d50*/  @!P6 LDS R14, [R14] ;  /* 0x000000000e0ee984 */ /* 0x000e240000000800 */
[----:B0-----:R-:W-:-:S07]  /*5d60*/  @!P6 FFMA R3, R12, R14, R3 ;  /* 0x0000000e0c03e223 */ /* 0x001fce0000000003 */
.L_x_791:
[----:B------:R-:W-:Y:S05]  /*5d70*/  BSYNC.RECONVERGENT B0 ;  /* 0x0000000000007941 */ /* 0x000fea0003800200 */
.L_x_790:
        /* <DEDUP_REMOVED lines=12> */
.L_x_799:
        /* <DEDUP_REMOVED lines=31> */
.L_x_798:
        /* <DEDUP_REMOVED lines=21> */
.L_x_800:
        /* <DEDUP_REMOVED lines=17> */
.L_x_801:
[----:B------:R-:W-:-:S05]  /*6290*/  @!P5 IMAD.IADD R0, R13, 0x1, -R0 ;  /* 0x000000010d00d824 */ /* 0x000fca00078e0a00 */
[C---:B------:R-:W-:Y:S02]  /*62a0*/  @!P5 LEA R12, R0.reuse, R29, 0x2 ;  /* 0x0000001d000cd211 */ /* 0x040fe400078e10ff */
[----:B------:R-:W-:-:S03]  /*62b0*/  @!P5 LEA R0, R0, R33, 0x6 ;  /* 0x000000210000d211 */ /* 0x000fc600078e30ff */
[----:B------:R-:W-:Y:S04]  /*62c0*/  @!P5 LDS R13, [R12] ;  /* 0x000000000c0dd984 */ /* 0x000fe80000000800 */
[----:B------:R-:W0:Y:S02]  /*62d0*/  @!P5 LDS R0, [R0] ;  /* 0x000000000000d984 */ /* 0x000e240000000800 */
[----:B0-----:R-:W-:-:S07]  /*62e0*/  @!P5 FFMA R2, R13, R0, R2 ;  /* 0x000000000d02d223 */ /* 0x001fce0000000002 */
.L_x_797:
[----:B------:R-:W-:Y:S05]  /*62f0*/  BSYNC.RECONVERGENT B0 ;  /* 0x0000000000007941 */ /* 0x000fea0003800200 */
.L_x_796:
[----:B------:R-:W-:Y:S01]  /*6300*/  BAR.SYNC.DEFER_BLOCKING 0x0 ;  /* 0x0000000000007b1d */ /* 0x000fe20000010000 */
[----:B------:R-:W-:-:S05]  /*6310*/  UIADD3 UR4, UPT, UPT, UR4, 0x1, URZ ;  /* 0x0000000104047890 */ /* 0x000fca000fffe0ff */
[----:B------:R-:W-:Y:S07]  /*6320*/  @!P2 BRA `(.L_x_802) ;  /* 0xffffffa00048a947 */ /* 0x000fee000383ffff */
.L_x_705:
[----:B------:R-:W0:Y:S01]  /*6330*/  LDCU.64 UR6, c[0x0][0x398] ;  /* 0x00007300ff0677ac */ /* 0x000e220008000a00 */
[C---:B------:R-:W-:Y:S01]  /*6340*/  VIADD R27, R21.reuse, 0x10 ;  /* 0x00000010151b7836 */ /* 0x040fe20000000000 */
[C---:B------:R-:W-:Y:S01]  /*6350*/  IADD3 R29, PT, PT, R21.reuse, 0x20, RZ ;  /* 0x00000020151d7810 */ /* 0x040fe20007ffe0ff */
[C---:B------:R-:W-:Y:S01]  /*6360*/  VIADD R0, R22.reuse, 0x10 ;  /* 0x0000001016007836 */ /* 0x040fe20000000000 */
[C---:B------:R-:W-:Y:S02]  /*6370*/  IADD3 R23, PT, PT, R21.reuse, 0x30, RZ ;  /* 0x0000003015177810 */ /* 0x040fe40007ffe0ff */
[----:B0-----:R-:W-:Y:S02]  /*6380*/  ISETP.GE.U32.AND P2, PT, R21, UR7, PT ;  /* 0x0000000715007c0c */ /* 0x001fe4000bf46070 */
[----:B------:R-:W-:Y:S02]  /*6390*/  ISETP.GE.U32.AND P3, PT, R27, UR7, PT ;  /* 0x000000071b007c0c */ /* 0x000fe4000bf66070 */
[----:B------:R-:W-:-:S02]  /*63a0*/  ISETP.GE.U32.OR P4, PT, R22, UR6, P2 ;  /* 0x0000000616007c0c */ /* 0x000fc40009786470 */
[----:B------:R-:W-:Y:S02]  /*63b0*/  ISETP.GE.U32.AND P0, PT, R29, UR7, PT ;  /* 0x000000071d007c0c */ /* 0x000fe4000bf06070 */
[C---:B------:R-:W-:Y:S02]  /*63c0*/  ISETP.GE.U32.OR P5, PT, R22.reuse, UR6, P3 ;  /* 0x0000000616007c0c */ /* 0x040fe40009fa6470 */
[----:B------:R-:W-:Y:S02]  /*63d0*/  ISETP.GE.U32.OR P6, PT, R22, UR6, P0 ;  /* 0x0000000616007c0c */ /* 0x000fe400087c6470 */
[----:B------:R-:W-:-:S05]  /*63e0*/  ISETP.GE.U32.AND P1, PT, R23, UR7, PT ;  /* 0x0000000717007c0c */ /* 0x000fca000bf26070 */
[----:B------:R-:W0:Y:S01]  /*63f0*/  @!P4 LDC.64 R24, c[0x0][0x390] ;  /* 0x0000e400ff18cb82 */ /* 0x000e220000000a00 */
[----:B------:R-:W-:-:S05]  /*6400*/  @!P4 IMAD R31, R22, UR7, R21 ;  /* 0x00000007161fcc24 */ /* 0x000fca000f8e0215 */
[----:B------:R-:W-:Y:S02]  /*6410*/  @!P6 IMAD R33, R22, UR7, R29 ;  /* 0x000000071621ec24 */ /* 0x000fe4000f8e021d */
[----:B------:R-:W1:Y:S08]  /*6420*/  @!P5 LDC.64 R14, c[0x0][0x390] ;  /* 0x0000e400ff0edb82 */ /* 0x000e700000000a00 */
[----:B------:R-:W2:Y:S01]  /*6430*/  @!P6 LDC.64 R12, c[0x0][0x390] ;  /* 0x0000e400ff0ceb82 */ /* 0x000ea20000000a00 */
[----:B0-----:R-:W-:-:S04]  /*6440*/  @!P4 IMAD.WIDE.U32 R24, R31, 0x4, R24 ;  /* 0x000000041f18c825 */ /* 0x001fc800078e0018 */
[C---:B------:R-:W-:Y:S01]  /*6450*/  @!P5 IMAD R31, R22.reuse, UR7, R27 ;  /* 0x00000007161fdc24 */ /* 0x040fe2000f8e021b */
[----:B------:R0:W-:Y:S01]  /*6460*/  @!P4 STG.E desc[UR12][R24.64], R35 ;  /* 0x000000231800c986 */ /* 0x0001e2000c10190c */
[----:B------:R-:W-:Y:S02]  /*6470*/  ISETP.GE.U32.OR P4, PT, R22, UR6, P1 ;  /* 0x0000000616007c0c */ /* 0x000fe40008f86470 */
[----:B-1----:R-:W-:-:S05]  /*6480*/  @!P5 IMAD.WIDE.U32 R14, R31, 0x4, R14 ;  /* 0x000000041f0ed825 */ /* 0x002fca00078e000e */
[----:B------:R-:W-:Y:S01]  /*6490*/  @!P5 STG.E desc[UR12][R14.64], R20 ;  /* 0x000000140e00d986 */ /* 0x000fe2000c10190c */
[----:B------:R-:W-:Y:S01]  /*64a0*/  ISETP.GE.U32.OR P5, PT, R0, UR6, P2 ;  /* 0x0000000600007c0c */ /* 0x000fe200097a6470 */
[----:B--2---:R-:W-:-:S04]  /*64b0*/  @!P6 IMAD.WIDE.U32 R32, R33, 0x4, R12 ;  /* 0x000000042120e825 */ /* 0x004fc800078e000c */
[----:B------:R-:W1:Y:S01]  /*64c0*/  @!P4 LDC.64 R30, c[0x0][0x390] ;  /* 0x0000e400ff1ecb82 */ /* 0x000e620000000a00 */
[----:B0-----:R-:W-:Y:S01]  /*64d0*/  @!P4 IMAD R35, R22, UR7, R23 ;  /* 0x000000071623cc24 */ /* 0x001fe2000f8e0217 */
[----:B------:R0:W-:Y:S01]  /*64e0*/  @!P6 STG.E desc[UR12][R32.64], R19 ;  /* 0x000000132000e986 */ /* 0x0001e2000c10190c */
[----:B------:R-:W-:-:S05]  /*64f0*/  ISETP.GE.U32.OR P6, PT, R0, UR6, P3 ;  /* 0x0000000600007c0c */ /* 0x000fca0009fc6470 */
[----:B------:R-:W2:Y:S08]  /*6500*/  @!P5 LDC.64 R12, c[0x0][0x390] ;  /* 0x0000e400ff0cdb82 */ /* 0x000eb00000000a00 */
[----:B------:R-:W3:Y:S01]  /*6510*/  @!P6 LDC.64 R24, c[0x0][0x390] ;  /* 0x0000e400ff18eb82 */ /* 0x000ee20000000a00 */
[----:B0-----:R-:W-:Y:S02]  /*6520*/  @!P6 IMAD R33, R0, UR7, R27 ;  /* 0x000000070021ec24 */ /* 0x001fe4000f8e021b */
[----:B-1----:R-:W-:-:S04]  /*6530*/  @!P4 IMAD.WIDE.U32 R30, R35, 0x4, R30 ;  /* 0x00000004231ec825 */ /* 0x002fc800078e001e */
[C---:B------:R-:W-:Y:S01]  /*6540*/  @!P5 IMAD R35, R0.reuse, UR7, R21 ;  /* 0x000000070023dc24 */ /* 0x040fe2000f8e0215 */
[----:B------:R0:W-:Y:S01]  /*6550*/  @!P4 STG.E desc[UR12][R30.64], R18 ;  /* 0x000000121e00c986 */ /* 0x0001e2000c10190c */
[----:B------:R-:W-:Y:S02]  /*6560*/  ISETP.GE.U32.OR P4, PT, R0, UR6, P0 ;  /* 0x0000000600007c0c */ /* 0x000fe40008786470 */
[----:B--2---:R-:W-:Y:S01]  /*6570*/  @!P5 IMAD.WIDE.U32 R14, R35, 0x4, R12 ;  /* 0x00000004230ed825 */ /* 0x004fe200078e000c */
[C---:B------:R-:W-:Y:S02]  /*6580*/  IADD3 R12, PT, PT, R22.reuse, 0x20, RZ ;  /* 0x00000020160c7810 */ /* 0x040fe40007ffe0ff */
[----:B------:R-:W-:Y:S02]  /*6590*/  IADD3 R22, PT, PT, R22, 0x30, RZ ;  /* 0x0000003016167810 */ /* 0x000fe40007ffe0ff */
[----:B------:R1:W-:Y:S01]  /*65a0*/  @!P5 STG.E desc[UR12][R14.64], R17 ;  /* 0x000000110e00d986 */ /* 0x0003e2000c10190c */
[----:B------:R-:W-:Y:S01]  /*65b0*/  ISETP.GE.U32.OR P5, PT, R0, UR6, P1 ;  /* 0x0000000600007c0c */ /* 0x000fe20008fa6470 */
[----:B---3--:R-:W-:-:S04]  /*65c0*/  @!P6 IMAD.WIDE.U32 R32, R33, 0x4, R24 ;  /* 0x000000042120e825 */ /* 0x008fc800078e0018 */
[----:B------:R-:W2:Y:S01]  /*65d0*/  @!P4 LDC.64 R34, c[0x0][0x390] ;  /* 0x0000e400ff22cb82 */ /* 0x000ea20000000a00 */
[----:B0-----:R-:W-:Y:S01]  /*65e0*/  @!P4 IMAD R31, R0, UR7, R29 ;  /* 0x00000007001fcc24 */ /* 0x001fe2000f8e021d */
[----:B------:R0:W-:Y:S01]  /*65f0*/  @!P6 STG.E desc[UR12][R32.64], R16 ;  /* 0x000000102000e986 */ /* 0x0001e2000c10190c */
[----:B------:R-:W-:Y:S02]  /*6600*/  ISETP.GE.U32.OR P6, PT, R12, UR6, P2 ;  /* 0x000000060c007c0c */ /* 0x000fe400097c6470 */
[----:B------:R-:W-:-:S03]  /*6610*/  ISETP.GE.U32.OR P2, PT, R22, UR6, P2 ;  /* 0x0000000616007c0c */ /* 0x000fc60009746470 */
[----:B------:R-:W3:Y:S01]  /*6620*/  @!P5 LDC.64 R24, c[0x0][0x390] ;  /* 0x0000e400ff18db82 */ /* 0x000ee20000000a00 */
[----:B-1----:R-:W-:-:S07]  /*6630*/  @!P5 IMAD R15, R0, UR7, R23 ;  /* 0x00000007000fdc24 */ /* 0x002fce000f8e0217 */
[----:B------:R-:W1:Y:S01]  /*6640*/  @!P6 LDC.64 R18, c[0x0][0x390] ;  /* 0x0000e400ff12eb82 */ /* 0x000e620000000a00 */
[--C-:B0-----:R-:W-:Y:S02]  /*6650*/  @!P6 IMAD R33, R12, UR7, R21.reuse ;  /* 0x000000070c21ec24 */ /* 0x101fe4000f8e0215 */
[----:B------:R-:W-:Y:S02]  /*6660*/  @!P2 IMAD R21, R22, UR7, R21 ;  /* 0x000000071615ac24 */ /* 0x000fe4000f8e0215 */
[----:B--2---:R-:W-:-:S03]  /*6670*/  @!P4 IMAD.WIDE.U32 R30, R31, 0x4, R34 ;  /* 0x000000041f1ec825 */ /* 0x004fc600078e0022 */
[----:B------:R-:W0:Y:S02]  /*6680*/  @!P2 LDC.64 R16, c[0x0][0x390] ;  /* 0x0000e400ff10ab82 */ /* 0x000e240000000a00 */
[----:B------:R2:W-:Y:S01]  /*6690*/  @!P4 STG.E desc[UR12][R30.64], R11 ;  /* 0x0000000b1e00c986 */ /* 0x0005e2000c10190c */
[----:B------:R-:W-:Y:S01]  /*66a0*/  ISETP.GE.U32.OR P4, PT, R12, UR6, P3 ;  /* 0x000000060c007c0c */ /* 0x000fe20009f86470 */
[----:B---3--:R-:W-:Y:S01]  /*66b0*/  @!P5 IMAD.WIDE.U32 R14, R15, 0x4, R24 ;  /* 0x000000040f0ed825 */ /* 0x008fe200078e0018 */
[----:B------:R-:W-:-:S04]  /*66c0*/  ISETP.GE.U32.OR P3, PT, R22, UR6, P3 ;  /* 0x0000000616007c0c */ /* 0x000fc80009f66470 */
[----:B------:R-:W-:Y:S01]  /*66d0*/  @!P5 STG.E desc[UR12][R14.64], R10 ;  /* 0x0000000a0e00d986 */ /* 0x000fe2000c10190c */
[----:B------:R-:W-:Y:S01]  /*66e0*/  ISETP.GE.U32.OR P5, PT, R12, UR6, P0 ;  /* 0x000000060c007c0c */ /* 0x000fe200087a6470 */
[----:B-1----:R-:W-:Y:S01]  /*66f0*/  @!P6 IMAD.WIDE.U32 R32, R33, 0x4, R18 ;  /* 0x000000042120e825 */ /* 0x002fe200078e0012 */
[----:B------:R-:W-:-:S04]  /*6700*/  ISETP.GE.U32.OR P0, PT, R22, UR6, P0 ;  /* 0x0000000616007c0c */ /* 0x000fc80008706470 */
[----:B--2---:R-:W1:Y:S01]  /*6710*/  @!P4 LDC.64 R30, c[0x0][0x390] ;  /* 0x0000e400ff1ecb82 */ /* 0x004e620000000a00 */
[----:B------:R2:W-:Y:S01]  /*6720*/  @!P6 STG.E desc[UR12][R32.64], R9 ;  /* 0x000000092000e986 */ /* 0x0005e2000c10190c */
[----:B------:R-:W-:Y:S02]  /*6730*/  ISETP.GE.U32.OR P6, PT, R12, UR6, P1 ;  /* 0x000000060c007c0c */ /* 0x000fe40008fc6470 */
[----:B------:R-:W-:Y:S01]  /*6740*/  ISETP.GE.U32.OR P1, PT, R22, UR6, P1 ;  /* 0x0000000616007c0c */ /* 0x000fe20008f26470 */
[----:B0-----:R-:W-:-:S03]  /*6750*/  @!P2 IMAD.WIDE.U32 R16, R21, 0x4, R16 ;  /* 0x000000041510a825 */ /* 0x001fc600078e0010 */
[----:B------:R-:W0:Y:S01]  /*6760*/  @!P5 LDC.64 R24, c[0x0][0x390] ;  /* 0x0000e400ff18db82 */ /* 0x000e220000000a00 */
[----:B--2---:R-:W-:-:S07]  /*6770*/  @!P4 IMAD R9, R12, UR7, R27 ;  /* 0x000000070c09cc24 */ /* 0x004fce000f8e021b */
[----:B------:R-:W2:Y:S01]  /*6780*/  @!P6 LDC.64 R18, c[0x0][0x390] ;  /* 0x0000e400ff12eb82 */ /* 0x000ea20000000a00 */
[----:B------:R-:W-:Y:S02]  /*6790*/  @!P6 IMAD R13, R12, UR7, R23 ;  /* 0x000000070c0dec24 */ /* 0x000fe4000f8e0217 */
[----:B------:R-:W-:-:S05]  /*67a0*/  @!P3 IMAD R27, R22, UR7, R27 ;  /* 0x00000007161bbc24 */ /* 0x000fca000f8e021b */
[----:B------:R-:W3:Y:S01]  /*67b0*/  @!P3 LDC.64 R14, c[0x0][0x390] ;  /* 0x0000e400ff0ebb82 */ /* 0x000ee20000000a00 */
[----:B-1----:R-:W-:-:S04]  /*67c0*/  @!P4 IMAD.WIDE.U32 R30, R9, 0x4, R30 ;  /* 0x00000004091ec825 */ /* 0x002fc800078e001e */
[--C-:B------:R-:W-:Y:S01]  /*67d0*/  @!P5 IMAD R9, R12, UR7, R29.reuse ;  /* 0x000000070c09dc24 */ /* 0x100fe2000f8e021d */
[----:B------:R1:W-:Y:S01]  /*67e0*/  @!P4 STG.E desc[UR12][R30.64], R8 ;  /* 0x000000081e00c986 */ /* 0x0003e2000c10190c */
[----:B------:R-:W-:Y:S01]  /*67f0*/  @!P0 IMAD R29, R22, UR7, R29 ;  /* 0x00000007161d8c24 */ /* 0x000fe2000f8e021d */
[----:B------:R-:W4:Y:S01]  /*6800*/  @!P0 LDC.64 R10, c[0x0][0x390] ;  /* 0x0000e400ff0a8b82 */ /* 0x000f220000000a00 */
[----:B0-----:R-:W-:-:S05]  /*6810*/  @!P5 IMAD.WIDE.U32 R24, R9, 0x4, R24 ;  /* 0x000000040918d825 */ /* 0x001fca00078e0018 */
[----:B------:R1:W-:Y:S01]  /*6820*/  @!P5 STG.E desc[UR12][R24.64], R7 ;  /* 0x000000071800d986 */ /* 0x0003e2000c10190c */
[----:B--2---:R-:W-:-:S05]  /*6830*/  @!P6 IMAD.WIDE.U32 R18, R13, 0x4, R18 ;  /* 0x000000040d12e825 */ /* 0x004fca00078e0012 */
[----:B------:R1:W-:Y:S01]  /*6840*/  @!P6 STG.E desc[UR12][R18.64], R6 ;  /* 0x000000061200e986 */ /* 0x0003e2000c10190c */
[----:B---3--:R-:W-:-:S03]  /*6850*/  @!P3 IMAD.WIDE.U32 R14, R27, 0x4, R14 ;  /* 0x000000041b0eb825 */ /* 0x008fc600078e000e */
[----:B------:R1:W-:Y:S04]  /*6860*/  @!P2 STG.E desc[UR12][R16.64], R5 ;  /* 0x000000051000a986 */ /* 0x0003e8000c10190c */
[----:B------:R1:W-:Y:S01]  /*6870*/  @!P3 STG.E desc[UR12][R14.64], R4 ;  /* 0x000000040e00b986 */ /* 0x0003e2000c10190c */
[----:B----4-:R-:W-:-:S05]  /*6880*/  @!P0 IMAD.WIDE.U32 R10, R29, 0x4, R10 ;  /* 0x000000041d0a8825 */ /* 0x010fca00078e000a */
[----:B------:R1:W-:Y:S01]  /*6890*/  @!P0 STG.E desc[UR12][R10.64], R3 ;  /* 0x000000030a008986 */ /* 0x0003e2000c10190c */
[----:B------:R-:W-:Y:S05]  /*68a0*/  @P1 EXIT ;  /* 0x000000000000194d */ /* 0x000fea0003800000 */
[----:B-1----:R-:W0:Y:S01]  /*68b0*/  LDC.64 R4, c[0x0][0x390] ;  /* 0x0000e400ff047b82 */ /* 0x002e220000000a00 */
[----:B------:R-:W-:-:S04]  /*68c0*/  IMAD R23, R22, UR7, R23 ;  /* 0x0000000716177c24 */ /* 0x000fc8000f8e0217 */
[----:B0-----:R-:W-:-:S05]  /*68d0*/  IMAD.WIDE.U32 R4, R23, 0x4, R4 ;  /* 0x0000000417047825 */ /* 0x001fca00078e0004 */
[----:B------:R-:W-:Y:S01]  /*68e0*/  STG.E desc[UR12][R4.64], R2 ;  /* 0x0000000204007986 */ /* 0x000fe2000c10190c */
[----:B------:R-:W-:Y:S05]  /*68f0*/  EXIT ;  /* 0x000000000000794d */ /* 0x000fea0003800000 */
.L_x_803:
        /* <DEDUP_REMOVED lines=16> */
.L_x_920:


//--------------------- .text._Z13ab_gpu_i4j4dbPKfS0_Pfiii --------------------------
	.section	.text._Z13ab_gpu_i4j4dbPKfS0_Pfiii,"ax",@progbits
	.align	128
        .global         _Z13ab_gpu_i4j4dbPKfS0_Pfiii
        .type           _Z13ab_gpu_i4j4dbPKfS0_Pfiii,@function
        .size           _Z13ab_gpu_i4j4dbPKfS0_Pfiii,(.L_x_921 - _Z13ab_gpu_i4j4dbPKfS0_Pfiii)
        .other          _Z13ab_gpu_i4j4dbPKfS0_Pfiii,@"STO_CUDA_ENTRY STV_DEFAULT"
_Z13ab_gpu_i4j4dbPKfS0_Pfiii:
.text._Z13ab_gpu_i4j4dbPKfS0_Pfiii:
[----:B------:R-:W-:Y:S01]  /*0000*/  LDC R1, c[0x0][0x37c] ;  /* 0x0000df00ff017b82 */ /* 0x000fe20000000800 */
[----:B------:R-:W0:Y:S07]  /*0010*/  S2R R38, SR_TID.X ;  /* 0x0000000000267919 */ /* 0x000e2e0000002100 */
[----:B------:R-:W1:Y:S01]  /*0020*/  LDC R9, c[0x0][0x360] ;  /* 0x0000d800ff097b82 */ /* 0x000e620000000800 */
[----:B------:R-:W0:Y:S01]  /*0030*/  LDCU UR16, c[0x0][0x3a0] ;  /* 0x00007400ff1077ac */ /* 0x000e220008000800 */
[----:B------:R-:W2:Y:S01]  /*0040*/  S2R R0, SR_TID.Y ;  /* 0x0000000000007919 */ /* 0x000ea20000002200 */
[----:B------:R-:W3:Y:S05]  /*0050*/  LDCU UR14, c[0x0][0x398] ;  /* 0x00007300ff0e77ac */ /* 0x000eea0008000800 */
[----:B------:R-:W4:Y:S01]  /*0060*/  S2UR UR4, SR_CTAID.Y ;  /* 0x00000000000479c3 */ /* 0x000f220000002600 */
[----:B------:R-:W5:Y:S01]  /*0070*/  LDCU.64 UR12, c[0x0][0x358] ;  /* 0x00006b00ff0c77ac */ /* 0x000f620008000a00 */
[----:B------:R-:W1:Y:S06]  /*0080*/  LDCU UR15, c[0x0][0x39c] ;  /* 0x00007380ff0f77ac */ /* 0x000e6c0008000800 */
[----:B------:R-:W4:Y:S01]  /*0090*/  LDC R3, c[0x0][0x364] ;  /* 0x0000d900ff037b82 */ /* 0x000f220000000800 */
[----:B0-----:R-:W-:Y:S01]  /*00a0*/  ISETP.GE.U32.AND P1, PT, R38, UR16, PT ;  /* 0x0000001026007c0c */ /* 0x001fe2000bf26070 */
[----:B----4-:R-:W-:-:S05]  /*00b0*/  IMAD R3, R3, UR4, RZ ;  /* 0x0000000403037c24 */ /* 0x010fca000f8e02ff */
[----:B--2---:R-:W-:-:S04]  /*00c0*/  LEA R2, R3, R0, 0x2 ;  /* 0x0000000003027211 */ /* 0x004fc800078e10ff */
[----:B---3--:R-:W-:-:S13]  /*00d0*/  ISETP.GE.U32.OR P3, PT, R2, UR14, P1 ;  /* 0x0000000e02007c0c */ /* 0x008fda0008f66470 */
[----:B------:R-:W0:Y:S01]  /*00e0*/  @!P3 LDC.64 R6, c[0x0][0x380] ;  /* 0x0000e000ff06bb82 */ /* 0x000e220000000a00 */
[----:B------:R-:W-:-:S04]  /*00f0*/  @!P3 IMAD R3, R2, UR16, R38 ;  /* 0x000000100203bc24 */ /* 0x000fc8000f8e0226 */
[----:B0-----:R-:W-:-:S05]  /*0100*/  @!P3 IMAD.WIDE.U32 R6, R3, 0x4, R6 ;  /* 0x000000040306b825 */ /* 0x001fca00078e0006 */
[----:B-----5:R0:W2:Y:S01]  /*0110*/  @!P3 LDG.E.CONSTANT R15, desc[UR12][R6.64] ;  /* 0x0000000c060fb981 */ /* 0x0200a2000c1e9900 */
[----:B------:R-:W3:Y:S01]  /*0120*/  S2UR UR11, SR_CgaCtaId ;  /* 0x00000000000b79c3 */ /* 0x000ee20000008800 */
[C---:B------:R-:W-:Y:S01]  /*0130*/  VIADD R3, R2.reuse, 0x10 ;  /* 0x0000001002037836 */ /* 0x040fe20000000000 */
[----:B------:R-:W-:Y:S01]  /*0140*/  UMOV UR4, 0x400 ;  /* 0x0000040000047882 */ /* 0x000fe20000000000 */
[C---:B------:R-:W-:Y:S01]  /*0150*/  IADD3 R4, PT, PT, R2.reuse, 0x20, RZ ;  /* 0x0000002002047810 */ /* 0x040fe20007ffe0ff */
[----:B------:R-:W-:Y:S01]  /*0160*/  VIADD R5, R2, 0x30 ;  /* 0x0000003002057836 */ /* 0x000fe20000000000 */
[----:B------:R-:W-:Y:S02]  /*0170*/  ISETP.GE.U32.AND P0, PT, R0, UR16, PT ;  /* 0x0000001000007c0c */ /* 0x000fe4000bf06070 */
[----:B------:R-:W-:Y:S01]  /*0180*/  ISETP.GE.U32.OR P2, PT, R3, UR14, P1 ;  /* 0x0000000e03007c0c */ /* 0x000fe20008f46470 */
[----:B------:R-:W1:Y:S01]  /*0190*/  S2UR UR6, SR_CTAID.X ;  /* 0x00000000000679c3 */ /* 0x000e620000002500 */
[----:B------:R-:W-:-:S02]  /*01a0*/  ISETP.GE.U32.OR P4, PT, R4, UR14, P1 ;  /* 0x0000000e04007c0c */ /* 0x000fc40008f86470 */
[----:B------:R-:W-:-:S09]  /*01b0*/  ISETP.GE.U32.OR P1, PT, R5, UR14, P1 ;  /* 0x0000000e05007c0c */ /* 0x000fd20008f26470 */
[----:B------:R-:W4:Y:S01]  /*01c0*/  @!P2 LDC.64 R22, c[0x0][0x380] ;  /* 0x0000e000ff16ab82 */ /* 0x000f220000000a00 */
[--C-:B------:R-:W-:Y:S02]  /*01d0*/  @!P2 IMAD R29, R3, UR16, R38.reuse ;  /* 0x00000010031dac24 */ /* 0x100fe4000f8e0226 */
[----:B------:R-:W-:Y:S01]  /*01e0*/  @!P4 IMAD R31, R4, UR16, R38 ;  /* 0x00000010041fcc24 */ /* 0x000fe2000f8e0226 */
[----:B---3--:R-:W-:-:S04]  /*01f0*/  ULEA UR5, UR11, UR4, 0x18 ;  /* 0x000000040b057291 */ /* 0x008fc8000f8ec0ff */
[----:B------:R-:W3:Y:S02]  /*0200*/  @!P1 LDC.64 R26, c[0x0][0x380] ;  /* 0x0000e000ff1a9b82 */ /* 0x000ee40000000a00 */
[----:B------:R-:W-:Y:S01]  /*0210*/  LEA R11, R0, UR5, 0x6 ;  /* 0x00000005000b7c11 */ /* 0x000fe2000f8e30ff */
[----:B-1----:R-:W-:-:S03]  /*0220*/  IMAD R9, R9, UR6, RZ ;  /* 0x0000000609097c24 */ /* 0x002fc6000f8e02ff */
[----:B0-----:R-:W-:Y:S01]  /*0230*/  LEA R6, R38, R11, 0x2 ;  /* 0x0000000b26067211 */ /* 0x001fe200078e10ff */
[----:B------:R-:W-:Y:S01]  /*0240*/  IMAD R7, R9, 0x4, R38 ;  /* 0x0000000409077824 */ /* 0x000fe200078e0226 */
[----:B------:R-:W0:Y:S03]  /*0250*/  @!P4 LDC.64 R24, c[0x0][0x380] ;  /* 0x0000e000ff18cb82 */ /* 0x000e260000000a00 */
[C---:B------:R-:W-:Y:S01]  /*0260*/  VIADD R11, R7.reuse, 0x20 ;  /* 0x00000020070b7836 */ /* 0x040fe20000000000 */
[C---:B------:R-:W-:Y:S02]  /*0270*/  IADD3 R9, PT, PT, R7.reuse, 0x10, RZ ;  /* 0x0000001007097810 */ /* 0x040fe40007ffe0ff */
[----:B------:R-:W-:Y:S01]  /*0280*/  ISETP.GE.U32.OR P6, PT, R7, UR15, P0 ;  /* 0x0000000f07007c0c */ /* 0x000fe200087c6470 */
[----:B----4-:R-:W-:Y:S01]  /*0290*/  @!P2 IMAD.WIDE.U32 R22, R29, 0x4, R22 ;  /* 0x000000041d16a825 */ /* 0x010fe200078e0016 */
[----:B------:R-:W-:-:S02]  /*02a0*/  ISETP.GE.U32.OR P5, PT, R9, UR15, P0 ;  /* 0x0000000f09007c0c */ /* 0x000fc400087a6470 */
[----:B------:R-:W-:Y:S01]  /*02b0*/  IADD3 R13, PT, PT, R7, 0x30, RZ ;  /* 0x00000030070d7810 */ /* 0x000fe20007ffe0ff */
[----:B------:R-:W-:Y:S02]  /*02c0*/  @!P1 IMAD R29, R5, UR16, R38 ;  /* 0x00000010051d9c24 */ /* 0x000fe4000f8e0226 */
[----:B------:R-:W4:Y:S06]  /*02d0*/  @!P2 LDG.E.CONSTANT R23, desc[UR12][R22.64] ;  /* 0x0000000c1617a981 */ /* 0x000f2c000c1e9900 */
[----:B------:R-:W1:Y:S01]  /*02e0*/  @!P6 LDC.64 R20, c[0x0][0x388] ;  /* 0x0000e200ff14eb82 */ /* 0x000e620000000a00 */
[----:B0-----:R-:W-:-:S07]  /*02f0*/  @!P4 IMAD.WIDE.U32 R24, R31, 0x4, R24 ;  /* 0x000000041f18c825 */ /* 0x001fce00078e0018 */
[----:B------:R-:W0:Y:S01]  /*0300*/  @!P5 LDC.64 R18, c[0x0][0x388] ;  /* 0x0000e200ff12db82 */ /* 0x000e220000000a00 */
[----:B---3--:R-:W-:Y:S01]  /*0310*/  @!P1 IMAD.WIDE.U32 R26, R29, 0x4, R26 ;  /* 0x000000041d1a9825 */ /* 0x008fe200078e001a */
[----:B------:R-:W3:Y:S03]  /*0320*/  @!P4 LDG.E.CONSTANT R25, desc[UR12][R24.64] ;  /* 0x0000000c1819c981 */ /* 0x000ee6000c1e9900 */
[C---:B------:R-:W-:Y:S02]  /*0330*/  @!P6 IMAD R29, R0.reuse, UR15, R7 ;  /* 0x0000000f001dec24 */ /* 0x040fe4000f8e0207 */
[----:B------:R-:W-:Y:S01]  /*0340*/  @!P5 IMAD R31, R0, UR15, R9 ;  /* 0x0000000f001fdc24 */ /* 0x000fe2000f8e0209 */
[----:B------:R-:W5:Y:S01]  /*0350*/  @!P1 LDG.E.CONSTANT R26, desc[UR12][R26.64] ;  /* 0x0000000c1a1a9981 */ /* 0x000f62000c1e9900 */
[----:B-1----:R-:W-:-:S06]  /*0360*/  @!P6 IMAD.WIDE.U32 R20, R29, 0x4, R20 ;  /* 0x000000041d14e825 */ /* 0x002fcc00078e0014 */
[----:B------:R-:W5:Y:S01]  /*0370*/  @!P6 LDG.E.CONSTANT R20, desc[UR12][R20.64] ;  /* 0x0000000c1414e981 */ /* 0x000f62000c1e9900 */
[----:B0-----:R-:W-:-:S06]  /*0380*/  @!P5 IMAD.WIDE.U32 R18, R31, 0x4, R18 ;  /* 0x000000041f12d825 */ /* 0x001fcc00078e0012 */
[----:B------:R-:W5:Y:S04]  /*0390*/  @!P5 LDG.E.CONSTANT R18, desc[UR12][R18.64] ;  /* 0x0000000c1212d981 */ /* 0x000f68000c1e9900 */
[----:B--2---:R0:W-:Y:S04]  /*03a0*/  @!P3 STS [R6], R15 ;  /* 0x0000000f0600b388 */ /* 0x0041e80000000800 */
[----:B------:R1:W-:Y:S01]  /*03b0*/  @P3 STS [R6], RZ ;  /* 0x000000ff06003388 */ /* 0x0003e20000000800 */
[----:B------:R-:W-:Y:S02]  /*03c0*/  ISETP.GE.U32.OR P3, PT, R11, UR15, P0 ;  /* 0x0000000f0b007c0c */ /* 0x000fe40008766470 */
[----:B------:R-:W-:-:S11]  /*03d0*/  ISETP.GE.U32.OR P0, PT, R13, UR15, P0 ;  /* 0x0000000f0d007c0c */ /* 0x000fd60008706470 */
[----:B------:R-:W2:Y:S08]  /*03e0*/  @!P3 LDC.64 R16, c[0x0][0x388] ;  /* 0x0000e200ff10bb82 */ /* 0x000eb00000000a00 */
[----:B0-----:R-:W0:Y:S01]  /*03f0*/  @!P0 LDC.64 R14, c[0x0][0x388] ;  /* 0x0000e200ff0e8b82 */ /* 0x001e220000000a00 */
[C---:B------:R-:W-:Y:S02]  /*0400*/  @!P3 IMAD R29, R0.reuse, UR15, R11 ;  /* 0x0000000f001dbc24 */ /* 0x040fe4000f8e020b */
[----:B------:R-:W-:-:S02]  /*0410*/  @!P0 IMAD R31, R0, UR15, R13 ;  /* 0x0000000f001f8c24 */ /* 0x000fc4000f8e020d */
[----:B--2---:R-:W-:-:S05]  /*0420*/  @!P3 IMAD.WIDE.U32 R16, R29, 0x4, R16 ;  /* 0x000000041d10b825 */ /* 0x004fca00078e0010 */
[----:B------:R-:W2:Y:S01]  /*0430*/  @!P3 LDG.E.CONSTANT R29, desc[UR12][R16.64] ;  /* 0x0000000c101db981 */ /* 0x000ea2000c1e9900 */
[----:B0-----:R-:W-:-:S05]  /*0440*/  @!P0 IMAD.WIDE.U32 R14, R31, 0x4, R14 ;  /* 0x000000041f0e8825 */ /* 0x001fca00078e000e */
[----:B------:R0:W2:Y:S01]  /*0450*/  @!P0 LDG.E.CONSTANT R24, desc[UR12][R14.64] ;  /* 0x0000000c0e188981 */ /* 0x0000a2000c1e9900 */
[----:B------:R-:W-:Y:S02]  /*0460*/  UIADD3 UR5, UPT, UPT, UR4, 0x800, URZ ;  /* 0x0000080004057890 */ /* 0x000fe4000fffe0ff */
[----:B------:R-:W-:Y:S02]  /*0470*/  UIADD3 UR6, UPT, UPT, UR4, 0x1000, URZ ;  /* 0x0000100004067890 */ /* 0x000fe4000fffe0ff */
[----:B------:R-:W-:Y:S02]  /*0480*/  ULEA UR5, UR11, UR5, 0x18 ;  /* 0x000000050b057291 */ /* 0x000fe4000f8ec0ff */
[----:B------:R-:W-:Y:S02]  /*0490*/  UIADD3 UR7, UPT, UPT, UR4, 0x1800, URZ ;  /* 0x0000180004077890 */ /* 0x000fe4000fffe0ff */
[----:B------:R-:W-:Y:S02]  /*04a0*/  ULEA UR6, UR11, UR6, 0x18 ;  /* 0x000000060b067291 */ /* 0x000fe4000f8ec0ff */
[----:B------:R-:W-:Y:S01]  /*04b0*/  UIADD3 UR8, UPT, UPT, UR4, 0x2000, URZ ;  /* 0x0000200004087890 */ /* 0x000fe2000fffe0ff */
[----:B0-----:R-:W-:Y:S01]  /*04c0*/  LEA R15, R0, UR5, 0x6 ;  /* 0x00000005000f7c11 */ /* 0x001fe2000f8e30ff */
[----:B------:R-:W-:-:S02]  /*04d0*/  UIADD3 UR9, UPT, UPT, UR4, 0x2800, URZ ;  /* 0x0000280004097890 */ /* 0x000fc4000fffe0ff */
[----:B------:R-:W-:Y:S01]  /*04e0*/  ULEA UR7, UR11, UR7, 0x18 ;  /* 0x000000070b077291 */ /* 0x000fe2000f8ec0ff */
[----:B------:R-:W-:Y:S01]  /*04f0*/  LEA R17, R0, UR6, 0x6 ;  /* 0x0000000600117c11 */ /* 0x000fe2000f8e30ff */
[----:B------:R-:W-:Y:S02]  /*0500*/  UIADD3 UR10, UPT, UPT, UR4, 0x3000, URZ ;  /* 0x00003000040a7890 */ /* 0x000fe4000fffe0ff */
[----:B------:R-:W-:Y:S01]  /*0510*/  ULEA UR8, UR11, UR8, 0x18 ;  /* 0x000000080b087291 */ /* 0x000fe2000f8ec0ff */
[----:B-1----:R-:W-:Y:S01]  /*0520*/  IMAD R6, R38, 0x4, R15 ;  /* 0x0000000426067824 */ /* 0x002fe200078e020f */
[----:B------:R-:W-:Y:S02]  /*0530*/  UIADD3 UR4, UPT, UPT, UR4, 0x3800, URZ ;  /* 0x0000380004047890 */ /* 0x000fe4000fffe0ff */
[----:B------:R-:W-:Y:S01]  /*0540*/  ULEA UR9, UR11, UR9, 0x18 ;  /* 0x000000090b097291 */ /* 0x000fe2000f8ec0ff */
[----:B------:R-:W-:Y:S01]  /*0550*/  LEA R15, R0, UR7, 0x6 ;  /* 0x00000007000f7c11 */ /* 0x000fe2000f8e30ff */
[----:B------:R-:W-:Y:S01]  /*0560*/  ULEA UR10, UR11, UR10, 0x18 ;  /* 0x0000000a0b0a7291 */ /* 0x000fe2000f8ec0ff */
[----:B------:R-:W-:Y:S01]  /*0570*/  LEA R8, R38, R17, 0x2 ;  /* 0x0000001126087211 */ /* 0x000fe200078e10ff */
[----:B------:R-:W-:Y:S01]  /*0580*/  ULEA UR4, UR11, UR4, 0x18 ;  /* 0x000000040b047291 */ /* 0x000fe2000f8ec0ff */
[----:B------:R-:W-:Y:S01]  /*0590*/  LEA R17, R0, UR8, 0x6 ;  /* 0x0000000800117c11 */ /* 0x000fe2000f8e30ff */
[----:B------:R-:W-:Y:S01]  /*05a0*/  IMAD R15, R38, 0x4, R15 ;  /* 0x00000004260f7824 */ /* 0x000fe200078e020f */
[----:B------:R-:W-:Y:S01]  /*05b0*/  LEA R19, R0, UR9, 0x6 ;  /* 0x0000000900137c11 */ /* 0x000fe2000f8e30ff */
[----:B----4-:R0:W-:Y:S01]  /*05c0*/  @!P2 STS [R6], R23 ;  /* 0x000000170600a388 */ /* 0x0101e20000000800 */
[----:B------:R-:W-:-:S02]  /*05d0*/  LEA R17, R38, R17, 0x2 ;  /* 0x0000001126117211 */ /* 0x000fc400078e10ff */
[----:B------:R-:W-:Y:S01]  /*05e0*/  LEA R21, R0, UR10, 0x6 ;  /* 0x0000000a00157c11 */ /* 0x000fe2000f8e30ff */
[----:B------:R-:W-:Y:S01]  /*05f0*/  @P2 STS [R6], RZ ;  /* 0x000000ff06002388 */ /* 0x000fe20000000800 */
[----:B------:R-:W-:-:S03]  /*0600*/  IMAD R19, R38, 0x4, R19 ;  /* 0x0000000426137824 */ /* 0x000fc600078e0213 */
[----:B---3--:R1:W-:Y:S01]  /*0610*/  @!P4 STS [R8], R25 ;  /* 0x000000190800c388 */ /* 0x0083e20000000800 */
[----:B0-----:R-:W-:-:S03]  /*0620*/  LEA R23, R0, UR4, 0x6 ;  /* 0x0000000400177c11 */ /* 0x001fc6000f8e30ff */
[----:B------:R-:W-:Y:S01]  /*0630*/  @P4 STS [R8], RZ ;  /* 0x000000ff08004388 */ /* 0x000fe20000000800 */
[----:B------:R-:W-:-:S03]  /*0640*/  LEA R16, R38, R21, 0x2 ;  /* 0x0000001526107211 */ /* 0x000fc600078e10ff */
[----:B-----5:R-:W-:Y:S01]  /*0650*/  @!P1 STS [R15], R26 ;  /* 0x0000001a0f009388 */ /* 0x020fe20000000800 */
[----:B-1----:R-:W-:-:S03]  /*0660*/  IMAD R25, R38, 0x4, R23 ;  /* 0x0000000426197824 */ /* 0x002fc600078e0217 */
[----:B------:R0:W-:Y:S04]  /*0670*/  @P1 STS [R15], RZ ;  /* 0x000000ff0f001388 */ /* 0x0001e80000000800 */
[----:B------:R1:W-:Y:S04]  /*0680*/  @!P6 STS [R17], R20 ;  /* 0x000000141100e388 */ /* 0x0003e80000000800 */
[----:B------:R-:W-:Y:S04]  /*0690*/  @P6 STS [R17], RZ ;  /* 0x000000ff11006388 */ /* 0x000fe80000000800 */
[----:B------:R-:W-:Y:S04]  /*06a0*/  @!P5 STS [R19], R18 ;  /* 0x000000121300d388 */ /* 0x000fe80000000800 */
[----:B------:R-:W-:Y:S01]  /*06b0*/  @P5 STS [R19], RZ ;  /* 0x000000ff13005388 */ /* 0x000fe20000000800 */
[----:B------:R-:W-:Y:S01]  /*06c0*/  UISETP.GE.AND UP0, UPT, UR16, 0x1, UPT ;  /* 0x000000011000788c */ /* 0x000fe2000bf06270 */
[----:B------:R-:W-:-:S02]  /*06d0*/  HFMA2 R10, -RZ, RZ, 0, 0 ;  /* 0x00000000ff0a7431 */ /* 0x000fc400000001ff */
[----:B------:R-:W-:Y:S01]  /*06e0*/  IMAD.MOV.U32 R12, RZ, RZ, RZ ;  /* 0x000000ffff0c7224 */ /* 0x000fe200078e00ff */
[----:B0-----:R-:W-:Y:S02]  /*06f0*/  CS2R R14, SRZ ;  /* 0x00000000000e7805 */ /* 0x001fe4000001ff00 */
[----:B-1----:R-:W-:Y:S02]  /*0700*/  CS2R R20, SRZ ;  /* 0x0000000000147805 */ /* 0x002fe4000001ff00 */
[----:B------:R-:W-:Y:S02]  /*0710*/  CS2R R22, SRZ ;  /* 0x0000000000167805 */ /* 0x000fe4000001ff00 */
[----:B------:R-:W-:Y:S02]  /*0720*/  CS2R R26, SRZ ;  /* 0x00000000001a7805 */ /* 0x000fe4000001ff00 */
[----:B------:R-:W-:Y:S02]  /*0730*/  CS2R R32, SRZ ;  /* 0x0000000000207805 */ /* 0x000fe4000001ff00 */
[----:B------:R-:W-:Y:S01]  /*0740*/  MOV R34, RZ ;  /* 0x000000ff00227202 */ /* 0x000fe20000000f00 */
[----:B------:R-:W-:Y:S01]  /*0750*/  IMAD.MOV.U32 R41, RZ, RZ, RZ ;  /* 0x000000ffff297224 */ /* 0x000fe200078e00ff */
[----:B--2---:R-:W-:Y:S04]  /*0760*/  @!P3 STS [R16], R29 ;  /* 0x0000001d1000b388 */ /* 0x004fe80000000800 */
[----:B------:R-:W-:Y:S04]  /*0770*/  @P3 STS [R16], RZ ;  /* 0x000000ff10003388 */ /* 0x000fe80000000800 */
[----:B------:R-:W-:Y:S04]  /*0780*/  @!P0 STS [R25], R24 ;  /* 0x0000001819008388 */ /* 0x000fe80000000800 */
[----:B------:R0:W-:Y:S02]  /*0790*/  @P0 STS [R25], RZ ;  /* 0x000000ff19000388 */ /* 0x0001e40000000800 */
[----:B0-----:R-:W-:Y:S01]  /*07a0*/  CS2R R24, SRZ ;  /* 0x0000000000187805 */ /* 0x001fe2000001ff00 */
        /* <DEDUP_REMOVED lines=12> */
[----:B------:R-:W-:Y:S02]  /*0870*/  PRMT R40, RZ, 0x7610, R40 ;  /* 0x00007610ff287816 */ /* 0x000fe40000000028 */
[----:B------:R-:W-:Y:S02]  /*0880*/  CS2R R20, SRZ ;  /* 0x0000000000147805 */ /* 0x000fe4000001ff00 */
[----:B------:R-:W-:-:S02]  /*0890*/  MOV R41, RZ ;  /* 0x000000ff00297202 */ /* 0x000fc40000000f00 */
[----:B------:R-:W-:Y:S02]  /*08a0*/  CS2R R14, SRZ ;  /* 0x00000000000e7805 */ /* 0x000fe4000001ff00 */
[----:B------:R-:W-:Y:S01]  /*08b0*/  MOV R34, RZ ;  /* 0x000000ff00227202 */ /* 0x000fe20000000f00 */
[----:B------:R-:W-:Y:S01]  /*08c0*/  IMAD.MOV.U32 R12, RZ, RZ, RZ ;  /* 0x000000ffff0c7224 */ /* 0x000fe200078e00ff */
[----:B------:R-:W-:Y:S02]  /*08d0*/  MOV R10, RZ ;  /* 0x000000ff000a7202 */ /* 0x000fe40000000f00 */
[C---:B------:R-:W-:Y:S02]  /*08e0*/  LEA R35, R38.reuse, UR8, 0x2 ;  /* 0x0000000826237c11 */ /* 0x040fe4000f8e10ff */
[C---:B------:R-:W-:Y:S02]  /*08f0*/  LEA R36, R38.reuse, UR9, 0x2 ;  /* 0x0000000926247c11 */ /* 0x040fe4000f8e10ff */
[----:B------:R-:W-:-:S02]  /*0900*/  LEA R37, R38, UR10, 0x2 ;  /* 0x0000000a26257c11 */ /* 0x000fc4000f8e10ff */
[----:B------:R-:W-:Y:S01]  /*0910*/  LEA R38, R38, UR4, 0x2 ;  /* 0x0000000426267c11 */ /* 0x000fe2000f8e10ff */
[----:B------:R-:W-:-:S06]  /*0920*/  UMOV UR4, URZ ;  /* 0x000000ff00047c82 */ /* 0x000fcc0008000000 */
.L_x_901:
[----:B------:R-:W0:Y:S01]  /*0930*/  LDCU UR6, c[0x0][0x3a0] ;  /* 0x00007400ff0677ac */ /* 0x000e220008000800 */
[----:B------:R-:W-:Y:S02]  /*0940*/  HFMA2 R17, -RZ, RZ, 0, 5.9604644775390625e-08 ;  /* 0x00000001ff117431 */ /* 0x000fe400000001ff */
[----:B------:R-:W-:Y:S01]  /*0950*/  IMAD.U32 R28, RZ, RZ, UR4 ;  /* 0x00000004ff1c7e24 */ /* 0x000fe2000f8e00ff */
        /* <DEDUP_REMOVED lines=18> */
[----:B------:R-:W0:Y:S01]  /*0a80*/  S2R R35, SR_TID.X ;  /* 0x0000000000237919 */ /* 0x000e220000002100 */
[----:B------:R-:W1:Y:S01]  /*0a90*/  S2UR UR6, SR_CgaCtaId ;  /* 0x00000000000679c3 */ /* 0x000e620000008800 */
[----:B------:R-:W-:Y:S01]  /*0aa0*/  UMOV UR5, 0x400 ;  /* 0x0000040000057882 */ /* 0x000fe20000000000 */
[----:B------:R-:W-:Y:S01]  /*0ab0*/  LOP3.LUT R44, R40, 0xffff, RZ, 0xc0, !PT ;  /* 0x0000ffff282c7812 */ /* 0x000fe200078ec0ff */
[----:B------:R-:W-:Y:S01]  /*0ac0*/  UIADD3 UR7, UPT, UPT, UR5, 0x2000, URZ ;  /* 0x0000200005077890 */ /* 0x000fe2000fffe0ff */
[----:B------:R-:W-:Y:S01]  /*0ad0*/  LEA R17, R39, R30, 0x4 ;  /* 0x0000001e27117211 */ /* 0x000fe200078e20ff */
[----:B------:R-:W-:-:S03]  /*0ae0*/  IMAD.U32 R31, RZ, RZ, UR4 ;  /* 0x00000004ff1f7e24 */ /* 0x000fc6000f8e00ff */
[----:B------:R-:W-:Y:S01]  /*0af0*/  IADD3 R42, PT, PT, -R28, R17, RZ ;  /* 0x000000111c2a7210 */ /* 0x000fe20007ffe1ff */
[----:B-1----:R-:W-:Y:S02]  /*0b00*/  ULEA UR5, UR6, UR5, 0x18 ;  /* 0x0000000506057291 */ /* 0x002fe4000f8ec0ff */
[----:B------:R-:W-:-:S04]  /*0b10*/  ULEA UR7, UR6, UR7, 0x18 ;  /* 0x0000000706077291 */ /* 0x000fc8000f8ec0ff */
[----:B------:R-:W-:Y:S02]  /*0b20*/  LEA R43, R0, UR5, 0x6 ;  /* 0x00000005002b7c11 */ /* 0x000fe4000f8e30ff */
[----:B0-----:R-:W-:-:S03]  /*0b30*/  LEA R35, R35, UR7, 0x2 ;  /* 0x0000000723237c11 */ /* 0x001fc6000f8e10ff */
[C---:B------:R-:W-:Y:S01]  /*0b40*/  IMAD R43, R44.reuse, 0x400, R43 ;  /* 0x000004002c2b7824 */ /* 0x040fe200078e022b */
[----:B------:R-:W-:-:S03]  /*0b50*/  LEA R44, R44, R35, 0xa ;  /* 0x000000232c2c7211 */ /* 0x000fc600078e50ff */
[----:B------:R-:W-:Y:S01]  /*0b60*/  VIADD R43, R43, 0x10 ;  /* 0x000000102b2b7836 */ /* 0x000fe20000000000 */
[----:B------:R-:W-:-:S07]  /*0b70*/  IADD3 R44, PT, PT, R44, 0x100, RZ ;  /* 0x000001002c2c7810 */ /* 0x000fce0007ffe0ff */
.L_x_808:
        /* <DEDUP_REMOVED lines=23> */
[----:B------:R-:W-:Y:S06]  /*0cf0*/  @P3 BRA `(.L_x_808) ;  /* 0xfffffffc00a03947 */ /* 0x000fec000383ffff */
.L_x_807:
[----:B------:R-:W-:Y:S05]  /*0d00*/  @!P5 BRA `(.L_x_806) ;  /* 0x0000000000bcd947 */ /* 0x000fea0003800000 */
[----:B------:R-:W0:Y:S01]  /*0d10*/  S2UR UR6, SR_CgaCtaId ;  /* 0x00000000000679c3 */ /* 0x000e220000008800 */
[----:B------:R-:W-:Y:S01]  /*0d20*/  ISETP.GE.U32.AND P3, PT, R47, 0x3, PT ;  /* 0x000000032f00780c */ /* 0x000fe20003f66070 */
[----:B------:R-:W-:Y:S01]  /*0d30*/  UMOV UR5, 0x400 ;  /* 0x0000040000057882 */ /* 0x000fe20000000000 */
[----:B------:R-:W-:Y:S02]  /*0d40*/  LOP3.LUT R16, R40, 0xffff, RZ, 0xc0, !PT ;  /* 0x0000ffff28107812 */ /* 0x000fe400078ec0ff */
[----:B------:R-:W-:Y:S01]  /*0d50*/  ISETP.NE.AND P5, PT, R45, RZ, PT ;  /* 0x000000ff2d00720c */ /* 0x000fe20003fa5270 */
[----:B0-----:R-:W-:-:S06]  /*0d60*/  ULEA UR5, UR6, UR5, 0x18 ;  /* 0x0000000506057291 */ /* 0x001fcc000f8ec0ff */
[----:B------:R-:W-:-:S05]  /*0d70*/  LEA R17, R0, UR5, 0x6 ;  /* 0x0000000500117c11 */ /* 0x000fca000f8e30ff */
[C---:B------:R-:W-:Y:S01]  /*0d80*/  IMAD R17, R16.reuse, 0x400, R17 ;  /* 0x0000040010117824 */ /* 0x040fe200078e0211 */
[----:B------:R-:W-:Y:S01]  /*0d90*/  LEA R16, R16, R35, 0xa ;  /* 0x0000002310107211 */ /* 0x000fe200078e50ff */
        /* <DEDUP_REMOVED lines=17> */
.L_x_809:
        /* <DEDUP_REMOVED lines=15> */
.L_x_810:
[----:B------:R-:W-:-:S05]  /*0fa0*/  @!P5 VIADD R31, R31, -UR4 ;  /* 0x800000041f1fdc36 */ /* 0x000fca0008000000 */
[C---:B------:R-:W-:Y:S01]  /*0fb0*/  @!P5 LEA R17, R31.reuse, R17, 0x2 ;  /* 0x000000111f11d211 */ /* 0x040fe200078e10ff */
[----:B------:R-:W-:-:S04]  /*0fc0*/  @!P5 IMAD R31, R31, 0x40, R16 ;  /* 0x000000401f1fd824 */ /* 0x000fc800078e0210 */
[----:B------:R-:W-:Y:S04]  /*0fd0*/  @!P5 LDS R16, [R17] ;  /* 0x000000001110d984 */ /* 0x000fe80000000800 */
[----:B------:R-:W0:Y:S02]  /*0fe0*/  @!P5 LDS R31, [R31] ;  /* 0x000000001f1fd984 */ /* 0x000e240000000800 */
[----:B0-----:R-:W-:-:S07]  /*0ff0*/  @!P5 FFMA R41, R16, R31, R41 ;  /* 0x0000001f1029d223 */ /* 0x001fce0000000029 */
.L_x_806:
[----:B------:R-:W-:Y:S05]  /*1000*/  BSYNC.RECONVERGENT B0 ;  /* 0x0000000000007941 */ /* 0x000fea0003800200 */
.L_x_805:
[----:B------:R-:W-:Y:S01]  /*1010*/  ISETP.GE.U32.OR P3, PT, R9, UR15, P2 ;  /* 0x0000000f09007c0c */ /* 0x000fe20009766470 */
[----:B------:R-:W-:-:S12]  /*1020*/  BSSY.RECONVERGENT B0, `(.L_x_811) ;  /* 0x0000059000007945 */ /* 0x000fd80003800200 */
[----:B------:R-:W-:Y:S05]  /*1030*/  @P3 BRA `(.L_x_812) ;  /* 0x00000004005c3947 */ /* 0x000fea0003800000 */
[----:B------:R-:W0:Y:S01]  /*1040*/  S2UR UR6, SR_CgaCtaId ;  /* 0x00000000000679c3 */ /* 0x000e220000008800 */
[----:B------:R-:W-:Y:S01]  /*1050*/  IADD3 R16, PT, PT, R29, -0x1, RZ ;  /* 0xffffffff1d107810 */ /* 0x000fe20007ffe0ff */
[----:B------:R-:W-:Y:S01]  /*1060*/  UMOV UR5, 0x400 ;  /* 0x0000040000057882 */ /* 0x000fe20000000000 */
[----:B------:R-:W-:Y:S02]  /*1070*/  LOP3.LUT R18, R40, 0xffff, RZ, 0xc0, !PT ;  /* 0x0000ffff28127812 */ /* 0x000fe400078ec0ff */
[----:B------:R-:W-:Y:S01]  /*1080*/  ISETP.GE.U32.AND P3, PT, R16, 0x7, PT ;  /* 0x000000071000780c */ /* 0x000fe20003f66070 */
[----:B------:R-:W-:Y:S01]  /*1090*/  IMAD.U32 R16, RZ, RZ, UR4 ;  /* 0x00000004ff107e24 */ /* 0x000fe2000f8e00ff */
[----:B------:R-:W-:Y:S01]  /*10a0*/  ISETP.NE.AND P5, PT, R30, RZ, PT ;  /* 0x000000ff1e00720c */ /* 0x000fe20003fa5270 */
[----:B0-----:R-:W-:-:S06]  /*10b0*/  ULEA UR5, UR6, UR5, 0x18 ;  /* 0x0000000506057291 */ /* 0x001fcc000f8ec0ff */
[----:B------:R-:W-:-:S04]  /*10c0*/  LEA R17, R0, UR5, 0x6 ;  /* 0x0000000500117c11 */ /* 0x000fc8000f8e30ff */
[C---:B------:R-:W-:Y:S01]  /*10d0*/  LEA R17, R18.reuse, R17, 0xa ;  /* 0x0000001112117211 */ /* 0x040fe200078e50ff */
[----:B------:R-:W-:Y:S01]  /*10e0*/  IMAD R18, R18, 0x400, R36 ;  /* 0x0000040012127824 */ /* 0x000fe200078e0224 */
[----:B------:R-:W-:Y:S06]  /*10f0*/  @!P3 BRA `(.L_x_813) ;  /* 0x000000000088b947 */ /* 0x000fec0003800000 */
[----:B------:R-:W-:Y:S01]  /*1100*/  MOV R16, UR4 ;  /* 0x0000000400107c02 */ /* 0x000fe20008000f00 */
[----:B------:R-:W-:Y:S01]  /*1110*/  IMAD.IADD R46, R29, 0x1, -R30 ;  /* 0x000000011d2e7824 */ /* 0x000fe200078e0a1e */
[----:B------:R-:W-:-:S06]  /*1120*/  UMOV UR5, URZ ;  /* 0x000000ff00057c82 */ /* 0x000fcc0008000000 */
.L_x_814:
        /* <DEDUP_REMOVED lines=31> */
.L_x_813:
[----:B------:R-:W-:Y:S05]  /*1320*/  @!P5 BRA `(.L_x_812) ;  /* 0x0000000000a0d947 */ /* 0x000fea0003800000 */
[----:B------:R-:W-:Y:S02]  /*1330*/  ISETP.GE.U32.AND P3, PT, R47, 0x3, PT ;  /* 0x000000032f00780c */ /* 0x000fe40003f66070 */
[----:B------:R-:W-:-:S11]  /*1340*/  ISETP.NE.AND P5, PT, R45, RZ, PT ;  /* 0x000000ff2d00720c */ /* 0x000fd60003fa5270 */
[----:B------:R-:W-:Y:S05]  /*1350*/  @!P3 BRA `(.L_x_815) ;  /* 0x000000000040b947 */ /* 0x000fea0003800000 */
[C---:B------:R-:W-:Y:S01]  /*1360*/  IADD3 R19, PT, PT, R16.reuse, -UR4, RZ ;  /* 0x8000000410137c10 */ /* 0x040fe2000fffe0ff */
[----:B------:R-:W-:-:S03]  /*1370*/  VIADD R16, R16, 0x4 ;  /* 0x0000000410107836 */ /* 0x000fc60000000000 */
        /* <DEDUP_REMOVED lines=14> */
.L_x_815:
[----:B------:R-:W-:Y:S05]  /*1460*/  @!P5 BRA `(.L_x_812) ;  /* 0x000000000050d947 */ /* 0x000fea0003800000 */
[----:B------:R-:W-:Y:S02]  /*1470*/  ISETP.NE.AND P3, PT, R45, 0x1, PT ;  /* 0x000000012d00780c */ /* 0x000fe40003f65270 */
[----:B------:R-:W-:-:S04]  /*1480*/  LOP3.LUT R19, R28, 0x1, RZ, 0xc0, !PT ;  /* 0x000000011c137812 */ /* 0x000fc800078ec0ff */
[----:B------:R-:W-:-:S07]  /*1490*/  ISETP.NE.U32.AND P5, PT, R19, 0x1, PT ;  /* 0x000000011300780c */ /* 0x000fce0003fa5070 */
[----:B------:R-:W-:Y:S06]  /*14a0*/  @!P3 BRA `(.L_x_816) ;  /* 0x000000000028b947 */ /* 0x000fec0003800000 */
[C---:B------:R-:W-:Y:S01]  /*14b0*/  IADD3 R19, PT, PT, R16.reuse, -UR4, RZ ;  /* 0x8000000410137c10 */ /* 0x040fe2000fffe0ff */
[----:B------:R-:W-:-:S03]  /*14c0*/  VIADD R16, R16, 0x2 ;  /* 0x0000000210107836 */ /* 0x000fc60000000000 */
        /* <DEDUP_REMOVED lines=8> */
.L_x_816:
[----:B------:R-:W-:-:S05]  /*1550*/  @!P5 IADD3 R16, PT, PT, R16, -UR4, RZ ;  /* 0x800000041010dc10 */ /* 0x000fca000fffe0ff */
[C---:B------:R-:W-:Y:S01]  /*1560*/  @!P5 IMAD R17, R16.reuse, 0x4, R17 ;  /* 0x000000041011d824 */ /* 0x040fe200078e0211 */
[----:B------:R-:W-:-:S05]  /*1570*/  @!P5 LEA R16, R16, R18, 0x6 ;  /* 0x000000121010d211 */ /* 0x000fca00078e30ff */
[----:B------:R-:W-:Y:S04]  /*1580*/  @!P5 LDS R17, [R17] ;  /* 0x000000001111d984 */ /* 0x000fe80000000800 */
[----:B------:R-:W0:Y:S02]  /*1590*/  @!P5 LDS R16, [R16] ;  /* 0x000000001010d984 */ /* 0x000e240000000800 */
[----:B0-----:R-:W-:-:S07]  /*15a0*/  @!P5 FFMA R34, R17, R16, R34 ;  /* 0x000000101122d223 */ /* 0x001fce0000000022 */
.L_x_812:
[----:B------:R-:W-:Y:S05]  /*15b0*/  BSYNC.RECONVERGENT B0 ;  /* 0x0000000000007941 */ /* 0x000fea0003800200 */
.L_x_811:
[----:B------:R-:W-:Y:S01]  /*15c0*/  ISETP.GE.U32.OR P3, PT, R11, UR15, P2 ;  /* 0x0000000f0b007c0c */ /* 0x000fe20009766470 */
[----:B------:R-:W-:-:S12]  /*15d0*/  BSSY.RECONVERGENT B0, `(.L_x_817) ;  /* 0x0000059000007945 */ /* 0x000fd80003800200 */
[----:B------:R-:W-:Y:S05]  /*15e0*/  @P3 BRA `(.L_x_818) ;  /* 0x00000004005c3947 */ /* 0x000fea0003800000 */
[----:B------:R-:W0:Y:S01]  /*15f0*/  S2UR UR6, SR_CgaCtaId ;  /* 0x00000000000679c3 */ /* 0x000e220000008800 */
[----:B------:R-:W-:Y:S01]  /*1600*/  VIADD R16, R29, 0xffffffff ;  /* 0xffffffff1d107836 */ /* 0x000fe20000000000 */
[----:B------:R-:W-:Y:S01]  /*1610*/  UMOV UR5, 0x400 ;  /* 0x0000040000057882 */ /* 0x000fe20000000000 */
[----:B------:R-:W-:Y:S02]  /*1620*/  LOP3.LUT R18, R40, 0xffff, RZ, 0xc0, !PT ;  /* 0x0000ffff28127812 */ /* 0x000fe400078ec0ff */
[----:B------:R-:W-:Y:S02]  /*1630*/  ISETP.NE.AND P5, PT, R30, RZ, PT ;  /* 0x000000ff1e00720c */ /* 0x000fe40003fa5270 */
[----:B------:R-:W-:Y:S02]  /*1640*/  ISETP.GE.U32.AND P3, PT, R16, 0x7, PT ;  /* 0x000000071000780c */ /* 0x000fe40003f66070 */
        /* <DEDUP_REMOVED lines=9> */
.L_x_820:
        /* <DEDUP_REMOVED lines=24> */
[----:B------:R-:W0:Y:S04]  /*1860*/  LDS R49, [R19+0x180] ;  /* 0x0001800013317984 */ /* 0x000e280000000800 */
[----:B------:R-:W3:Y:S01]  /*1870*/  LDS R33, [R31+0x1c] ;  /* 0x00001c001f217984 */ /* 0x000ee20000000800 */
[----:B-1----:R-:W-:-:S04]  /*1880*/  FFMA R43, R44, R43, R51 ;  /* 0x0000002b2c2b7223 */ /* 0x002fc80000000033 */
[----:B--2---:R-:W-:-:S04]  /*1890*/  FFMA R43, R48, R50, R43 ;  /* 0x00000032302b7223 */ /* 0x004fc8000000002b */
[----:B0-----:R-:W-:-:S04]  /*18a0*/  FFMA R42, R42, R49, R43 ;  /* 0x000000312a2a7223 */ /* 0x001fc8000000002b */
[----:B---3--:R-:W-:Y:S01]  /*18b0*/  FFMA R33, R33, R52, R42 ;  /* 0x0000003421217223 */ /* 0x008fe2000000002a */
[----:B------:R-:W-:Y:S06]  /*18c0*/  @P3 BRA `(.L_x_820) ;  /* 0xfffffffc00843947 */ /* 0x000fec000383ffff */
.L_x_819:
        /* <DEDUP_REMOVED lines=20> */
.L_x_821:
        /* <DEDUP_REMOVED lines=15> */
.L_x_822:
[----:B------:R-:W-:-:S04]  /*1b00*/  @!P5 VIADD R16, R16, -UR4 ;  /* 0x800000041010dc36 */ /* 0x000fc80008000000 */
[C---:B------:R-:W-:Y:S01]  /*1b10*/  @!P5 IMAD R18, R16.reuse, 0x40, R18 ;  /* 0x000000401012d824 */ /* 0x040fe200078e0212 */
[----:B------:R-:W-:-:S05]  /*1b20*/  @!P5 LEA R17, R16, R17, 0x2 ;  /* 0x000000111011d211 */ /* 0x000fca00078e10ff */
[----:B------:R-:W-:Y:S04]  /*1b30*/  @!P5 LDS R16, [R17] ;  /* 0x000000001110d984 */ /* 0x000fe80000000800 */
[----:B------:R-:W0:Y:S02]  /*1b40*/  @!P5 LDS R18, [R18] ;  /* 0x000000001212d984 */ /* 0x000e240000000800 */
[----:B0-----:R-:W-:-:S07]  /*1b50*/  @!P5 FFMA R33, R16, R18, R33 ;  /* 0x000000121021d223 */ /* 0x001fce0000000021 */
.L_x_818:
[----:B------:R-:W-:Y:S05]  /*1b60*/  BSYNC.RECONVERGENT B0 ;  /* 0x0000000000007941 */ /* 0x000fea0003800200 */
.L_x_817:
        /* <DEDUP_REMOVED lines=18> */
.L_x_826:
        /* <DEDUP_REMOVED lines=31> */
.L_x_825:
        /* <DEDUP_REMOVED lines=20> */
.L_x_827:
        /* <DEDUP_REMOVED lines=15> */
.L_x_828:
[----:B------:R-:W-:-:S05]  /*20b0*/  @!P3 IADD3 R16, PT, PT, R16, -UR4, RZ ;  /* 0x800000041010bc10 */ /* 0x000fca000fffe0ff */
[C---:B------:R-:W-:Y:S01]  /*20c0*/  @!P3 IMAD R17, R16.reuse, 0x4, R17 ;  /* 0x000000041011b824 */ /* 0x040fe200078e0211 */
[----:B------:R-:W-:-:S05]  /*20d0*/  @!P3 LEA R16, R16, R18, 0x6 ;  /* 0x000000121010b211 */ /* 0x000fca00078e30ff */
[----:B------:R-:W-:Y:S04]  /*20e0*/  @!P3 LDS R17, [R17] ;  /* 0x000000001111b984 */ /* 0x000fe80000000800 */
[----:B------:R-:W0:Y:S02]  /*20f0*/  @!P3 LDS R16, [R16] ;  /* 0x000000001010b984 */ /* 0x000e240000000800 */
[----:B0-----:R-:W-:-:S07]  /*2100*/  @!P3 FFMA R32, R17, R16, R32 ;  /* 0x000000101120b223 */ /* 0x001fce0000000020 */
.L_x_824:
[----:B------:R-:W-:Y:S05]  /*2110*/  BSYNC.RECONVERGENT B0 ;  /* 0x0000000000007941 */ /* 0x000fea0003800200 */
.L_x_823:
[----:B------:R-:W-:Y:S01]  /*2120*/  ISETP.GE.U32.AND P2, PT, R3, UR14, PT ;  /* 0x0000000e03007c0c */ /* 0x000fe2000bf46070 */
[----:B------:R-:W-:Y:S03]  /*2130*/  BSSY.RECONVERGENT B0, `(.L_x_829) ;  /* 0x000005b000007945 */ /* 0x000fe60003800200 */
[----:B------:R-:W-:-:S13]  /*2140*/  ISETP.GE.U32.OR P2, PT, R7, UR15, P2 ;  /* 0x0000000f07007c0c */ /* 0x000fda0009746470 */
[----:B------:R-:W-:Y:S05]  /*2150*/  @P2 BRA `(.L_x_830) ;  /* 0x0000000400602947 */ /* 0x000fea0003800000 */
[----:B------:R-:W0:Y:S01]  /*2160*/  S2UR UR6, SR_CgaCtaId ;  /* 0x00000000000679c3 */ /* 0x000e220000008800 */
[----:B------:R-:W-:Y:S01]  /*2170*/  VIADD R16, R29, 0xffffffff ;  /* 0xffffffff1d107836 */ /* 0x000fe20000000000 */
[----:B------:R-:W-:Y:S01]  /*2180*/  UMOV UR5, 0x400 ;  /* 0x0000040000057882 */ /* 0x000fe20000000000 */
[----:B------:R-:W-:Y:S01]  /*2190*/  LOP3.LUT R18, R40, 0xffff, RZ, 0xc0, !PT ;  /* 0x0000ffff28127812 */ /* 0x000fe200078ec0ff */
[----:B------:R-:W-:Y:S01]  /*21a0*/  UIADD3 UR5, UPT, UPT, UR5, 0x800, URZ ;  /* 0x0000080005057890 */ /* 0x000fe2000fffe0ff */
        /* <DEDUP_REMOVED lines=11> */
.L_x_832:
        /* <DEDUP_REMOVED lines=31> */
.L_x_831:
        /* <DEDUP_REMOVED lines=20> */
.L_x_833:
        /* <DEDUP_REMOVED lines=15> */
.L_x_834:
[----:B------:R-:W-:-:S04]  /*2680*/  @!P3 VIADD R16, R16, -UR4 ;  /* 0x800000041010bc36 */ /* 0x000fc80008000000 */
[C---:B------:R-:W-:Y:S01]  /*2690*/  @!P3 IMAD R18, R16.reuse, 0x40, R18 ;  /* 0x000000401012b824 */ /* 0x040fe200078e0212 */
[----:B------:R-:W-:-:S05]  /*26a0*/  @!P3 LEA R17, R16, R17, 0x2 ;  /* 0x000000111011b211 */ /* 0x000fca00078e10ff */
[----:B------:R-:W-:Y:S04]  /*26b0*/  @!P3 LDS R16, [R17] ;  /* 0x000000001110b984 */ /* 0x000fe80000000800 */
[----:B------:R-:W0:Y:S02]  /*26c0*/  @!P3 LDS R18, [R18] ;  /* 0x000000001212b984 */ /* 0x000e240000000800 */
[----:B0-----:R-:W-:-:S07]  /*26d0*/  @!P3 FFMA R27, R16, R18, R27 ;  /* 0x00000012101bb223 */ /* 0x001fce000000001b */
.L_x_830:
[----:B------:R-:W-:Y:S05]  /*26e0*/  BSYNC.RECONVERGENT B0 ;  /* 0x0000000000007941 */ /* 0x000fea0003800200 */
.L_x_829:
[----:B------:R-:W-:Y:S01]  /*26f0*/  ISETP.GE.U32.AND P2, PT, R9, UR15, PT ;  /* 0x0000000f09007c0c */ /* 0x000fe2000bf46070 */
[----:B------:R-:W-:Y:S03]  /*2700*/  BSSY.RECONVERGENT B0, `(.L_x_835) ;  /* 0x000005b000007945 */ /* 0x000fe60003800200 */
[----:B------:R-:W-:-:S13]  /*2710*/  ISETP.GE.U32.OR P3, PT, R3, UR14, P2 ;  /* 0x0000000e03007c0c */ /* 0x000fda0009766470 */
[----:B------:R-:W-:Y:S05]  /*2720*/  @P3 BRA `(.L_x_836) ;  /* 0x0000000400603947 */ /* 0x000fea0003800000 */
[----:B------:R-:W0:Y:S01]  /*2730*/  S2UR UR6, SR_CgaCtaId ;  /* 0x00000000000679c3 */ /* 0x000e220000008800 */
[----:B------:R-:W-:Y:S01]  /*2740*/  IADD3 R16, PT, PT, R29, -0x1, RZ ;  /* 0xffffffff1d107810 */ /* 0x000fe20007ffe0ff */
[----:B------:R-:W-:Y:S01]  /*2750*/  UMOV UR5, 0x400 ;  /* 0x0000040000057882 */ /* 0x000fe20000000000 */
[----:B------:R-:W-:Y:S01]  /*2760*/  LOP3.LUT R18, R40, 0xffff, RZ, 0xc0, !PT ;  /* 0x0000ffff28127812 */ /* 0x000fe200078ec0ff */
[----:B------:R-:W-:Y:S01]  /*2770*/  UIADD3 UR5, UPT, UPT, UR5, 0x800, URZ ;  /* 0x0000080005057890 */ /* 0x000fe2000fffe0ff */
        /* <DEDUP_REMOVED lines=11> */
.L_x_838:
        /* <DEDUP_REMOVED lines=31> */
.L_x_837:
        /* <DEDUP_REMOVED lines=20> */
.L_x_839:
        /* <DEDUP_REMOVED lines=15> */
.L_x_840:
[----:B------:R-:W-:-:S05]  /*2c50*/  @!P5 IADD3 R16, PT, PT, R16, -UR4, RZ ;  /* 0x800000041010dc10 */ /* 0x000fca000fffe0ff */
[C---:B------:R-:W-:Y:S01]  /*2c60*/  @!P5 IMAD R17, R16.reuse, 0x4, R17 ;  /* 0x000000041011d824 */ /* 0x040fe200078e0211 */
[----:B------:R-:W-:-:S05]  /*2c70*/  @!P5 LEA R16, R16, R18, 0x6 ;  /* 0x000000121010d211 */ /* 0x000fca00078e30ff */
[----:B------:R-:W-:Y:S04]  /*2c80*/  @!P5 LDS R17, [R17] ;  /* 0x000000001111d984 */ /* 0x000fe80000000800 */
[----:B------:R-:W0:Y:S02]  /*2c90*/  @!P5 LDS R16, [R16] ;  /* 0x000000001010d984 */ /* 0x000e240000000800 */
[----:B0-----:R-:W-:-:S07]  /*2ca0*/  @!P5 FFMA R26, R17, R16, R26 ;  /* 0x00000010111ad223 */ /* 0x001fce000000001a */
.L_x_836:
[----:B------:R-:W-:Y:S05]  /*2cb0*/  BSYNC.RECONVERGENT B0 ;  /* 0x0000000000007941 */ /* 0x000fea0003800200 */
.L_x_835:
[----:B------:R-:W-:Y:S04]  /*2cc0*/  BSSY.RECONVERGENT B0, `(.L_x_841) ;  /* 0x000005a000007945 */ /* 0x000fe80003800200 */
[----:B------:R-:W-:Y:S05]  /*2cd0*/  @!P4 BRA `(.L_x_842) ;  /* 0x000000040060c947 */ /* 0x000fea0003800000 */
        /* <DEDUP_REMOVED lines=16> */
.L_x_844:
        /* <DEDUP_REMOVED lines=24> */
[----:B------:R-:W1:Y:S04]  /*2f60*/  LDS R43, [R31+0x140] ;  /* 0x000140001f2b7984 */ /* 0x000e680000000800 */
[----:B------:R-:W2:Y:S01]  /*2f70*/  LDS R49, [R31+0x1c0] ;  /* 0x0001c0001f317984 */ /* 0x000ea20000000800 */
[----:B0-----:R-:W-:-:S04]  /*2f80*/  FFMA R25, R25, R42, R48 ;  /* 0x0000002a19197223 */ /* 0x001fc80000000030 */
[----:B-1----:R-:W-:-:S04]  /*2f90*/  FFMA R25, R44, R43, R25 ;  /* 0x0000002b2c197223 */ /* 0x002fc80000000019 */
[----:B------:R-:W-:-:S04]  /*2fa0*/  FFMA R25, R50, R47, R25 ;  /* 0x0000002f32197223 */ /* 0x000fc80000000019 */
[----:B--2---:R-:W-:Y:S01]  /*2fb0*/  FFMA R25, R52, R49, R25 ;  /* 0x0000003134197223 */ /* 0x004fe20000000019 */
[----:B------:R-:W-:Y:S06]  /*2fc0*/  @P3 BRA `(.L_x_844) ;  /* 0xfffffffc00843947 */ /* 0x000fec000383ffff */
.L_x_843:
        /* <DEDUP_REMOVED lines=20> */
.L_x_845:
        /* <DEDUP_REMOVED lines=15> */
.L_x_846:
[----:B------:R-:W-:-:S04]  /*3200*/  @!P5 VIADD R16, R16, -UR4 ;  /* 0x800000041010dc36 */ /* 0x000fc80008000000 */
[C---:B------:R-:W-:Y:S01]  /*3210*/  @!P5 IMAD R18, R16.reuse, 0x40, R18 ;  /* 0x000000401012d824 */ /* 0x040fe200078e0212 */
[----:B------:R-:W-:-:S05]  /*3220*/  @!P5 LEA R17, R16, R17, 0x2 ;  /* 0x000000111011d211 */ /* 0x000fca00078e10ff */
[----:B------:R-:W-:Y:S04]  /*3230*/  @!P5 LDS R16, [R17] ;  /* 0x000000001110d984 */ /* 0x000fe80000000800 */
[----:B------:R-:W0:Y:S02]  /*3240*/  @!P5 LDS R18, [R18] ;  /* 0x000000001212d984 */ /* 0x000e240000000800 */
[----:B0-----:R-:W-:-:S07]  /*3250*/  @!P5 FFMA R25, R16, R18, R25 ;  /* 0x000000121019d223 */ /* 0x001fce0000000019 */
.L_x_842:
[----:B------:R-:W-:Y:S05]  /*3260*/  BSYNC.RECONVERGENT B0 ;  /* 0x0000000000007941 */ /* 0x000fea0003800200 */
.L_x_841:
[----:B------:R-:W-:Y:S04]  /*3270*/  BSSY.RECONVERGENT B0, `(.L_x_847) ;  /* 0x000005a000007945 */ /* 0x000fe80003800200 */
[----:B------:R-:W-:Y:S05]  /*3280*/  @!P1 BRA `(.L_x_848) ;  /* 0x0000000400609947 */ /* 0x000fea0003800000 */
        /* <DEDUP_REMOVED lines=16> */
.L_x_850:
        /* <DEDUP_REMOVED lines=31> */
.L_x_849:
        /* <DEDUP_REMOVED lines=20> */
.L_x_851:
        /* <DEDUP_REMOVED lines=15> */
.L_x_852:
[----:B------:R-:W-:-:S05]  /*37b0*/  @!P5 IADD3 R16, PT, PT, R16, -UR4, RZ ;  /* 0x800000041010dc10 */ /* 0x000fca000fffe0ff */
[C---:B------:R-:W-:Y:S01]  /*37c0*/  @!P5 IMAD R17, R16.reuse, 0x4, R17 ;  /* 0x000000041011d824 */ /* 0x040fe200078e0211 */
[----:B------:R-:W-:-:S05]  /*37d0*/  @!P5 LEA R16, R16, R18, 0x6 ;  /* 0x000000121010d211 */ /* 0x000fca00078e30ff */
[----:B------:R-:W-:Y:S04]  /*37e0*/  @!P5 LDS R17, [R17] ;  /* 0x000000001111d984 */ /* 0x000fe80000000800 */
[----:B------:R-:W0:Y:S02]  /*37f0*/  @!P5 LDS R16, [R16] ;  /* 0x000000001010d984 */ /* 0x000e240000000800 */
[----:B0-----:R-:W-:-:S07]  /*3800*/  @!P5 FFMA R24, R17, R16, R24 ;  /* 0x000000101118d223 */ /* 0x001fce0000000018 */
.L_x_848:
[----:B------:R-:W-:Y:S05]  /*3810*/  BSYNC.RECONVERGENT B0 ;  /* 0x0000000000007941 */ /* 0x000fea0003800200 */
.L_x_847:
        /* <DEDUP_REMOVED lines=18> */
.L_x_856:
        /* <DEDUP_REMOVED lines=31> */
.L_x_855:
        /* <DEDUP_REMOVED lines=20> */
.L_x_857:
        /* <DEDUP_REMOVED lines=15> */
.L_x_858:
[----:B------:R-:W-:-:S04]  /*3d60*/  @!P5 VIADD R16, R16, -UR4 ;  /* 0x800000041010dc36 */ /* 0x000fc80008000000 */
[C---:B------:R-:W-:Y:S01]  /*3d70*/  @!P5 IMAD R18, R16.reuse, 0x40, R18 ;  /* 0x000000401012d824 */ /* 0x040fe200078e0212 */
[----:B------:R-:W-:-:S05]  /*3d80*/  @!P5 LEA R17, R16, R17, 0x2 ;  /* 0x000000111011d211 */ /* 0x000fca00078e10ff */
[----:B------:R-:W-:Y:S04]  /*3d90*/  @!P5 LDS R16, [R17] ;  /* 0x000000001110d984 */ /* 0x000fe80000000800 */
[----:B------:R-:W0:Y:S02]  /*3da0*/  @!P5 LDS R18, [R18] ;  /* 0x000000001212d984 */ /* 0x000e240000000800 */
[----:B0-----:R-:W-:-:S07]  /*3db0*/  @!P5 FFMA R23, R16, R18, R23 ;  /* 0x000000121017d223 */ /* 0x001fce0000000017 */
.L_x_854:
[----:B------:R-:W-:Y:S05]  /*3dc0*/  BSYNC.RECONVERGENT B0 ;  /* 0x0000000000007941 */ /* 0x000fea0003800200 */
.L_x_853:
[C---:B------:R-:W-:Y:S01]  /*3dd0*/  ISETP.GE.U32.OR P2, PT, R4.reuse, UR14, P2 ;  /* 0x0000000e04007c0c */ /* 0x040fe20009746470 */
[----:B------:R-:W-:Y:S01]  /*3de0*/  BSSY.RECONVERGENT B0, `(.L_x_859) ;  /* 0x000005b000007945 */ /* 0x000fe20003800200 */
[----:B------:R-:W-:-:S11]  /*3df0*/  ISETP.GE.U32.AND P3, PT, R4, UR14, PT ;  /* 0x0000000e04007c0c */ /* 0x000fd6000bf66070 */
        /* <DEDUP_REMOVED lines=17> */
.L_x_862:
        /* <DEDUP_REMOVED lines=31> */
.L_x_861:
        /* <DEDUP_REMOVED lines=20> */
.L_x_863:
        /* <DEDUP_REMOVED lines=15> */
.L_x_864:
[----:B------:R-:W-:-:S05]  /*4330*/  @!P5 IADD3 R16, PT, PT, R16, -UR4, RZ ;  /* 0x800000041010dc10 */ /* 0x000fca000fffe0ff */
[C---:B------:R-:W-:Y:S01]  /*4340*/  @!P5 IMAD R17, R16.reuse, 0x4, R17 ;  /* 0x000000041011d824 */ /* 0x040fe200078e0211 */
[----:B------:R-:W-:-:S05]  /*4350*/  @!P5 LEA R16, R16, R18, 0x6 ;  /* 0x000000121010d211 */ /* 0x000fca00078e30ff */
[----:B------:R-:W-:Y:S04]  /*4360*/  @!P5 LDS R17, [R17] ;  /* 0x000000001111d984 */ /* 0x000fe80000000800 */
[----:B------:R-:W0:Y:S02]  /*4370*/  @!P5 LDS R16, [R16] ;  /* 0x000000001010d984 */ /* 0x000e240000000800 */
[----:B0-----:R-:W-:-:S07]  /*4380*/  @!P5 FFMA R22, R17, R16, R22 ;  /* 0x000000101116d223 */ /* 0x001fce0000000016 */
.L_x_860:
[----:B------:R-:W-:Y:S05]  /*4390*/  BSYNC.RECONVERGENT B0 ;  /* 0x0000000000007941 */ /* 0x000fea0003800200 */
.L_x_859:
[----:B------:R-:W-:Y:S01]  /*43a0*/  ISETP.GE.U32.OR P3, PT, R11, UR15, P3 ;  /* 0x0000000f0b007c0c */ /* 0x000fe20009f66470 */
[----:B------:R-:W-:-:S12]  /*43b0*/  BSSY.RECONVERGENT B0, `(.L_x_865) ;  /* 0x000005a000007945 */ /* 0x000fd80003800200 */
        /* <DEDUP_REMOVED lines=17> */
.L_x_868:
        /* <DEDUP_REMOVED lines=31> */
.L_x_867:
        /* <DEDUP_REMOVED lines=20> */
.L_x_869:
        /* <DEDUP_REMOVED lines=15> */
.L_x_870:
[----:B------:R-:W-:-:S04]  /*48f0*/  @!P3 VIADD R16, R16, -UR4 ;  /* 0x800000041010bc36 */ /* 0x000fc80008000000 */
[C---:B------:R-:W-:Y:S01]  /*4900*/  @!P3 IMAD R18, R16.reuse, 0x40, R18 ;  /* 0x000000401012b824 */ /* 0x040fe200078e0212 */
[----:B------:R-:W-:-:S05]  /*4910*/  @!P3 LEA R17, R16, R17, 0x2 ;  /* 0x000000111011b211 */ /* 0x000fca00078e10ff */
[----:B------:R-:W-:Y:S04]  /*4920*/  @!P3 LDS R16, [R17] ;  /* 0x000000001110b984 */ /* 0x000fe80000000800 */
[----:B------:R-:W0:Y:S02]  /*4930*/  @!P3 LDS R18, [R18] ;  /* 0x000000001212b984 */ /* 0x000e240000000800 */
[----:B0-----:R-:W-:-:S07]  /*4940*/  @!P3 FFMA R21, R16, R18, R21 ;  /* 0x000000121015b223 */ /* 0x001fce0000000015 */
.L_x_866:
[----:B------:R-:W-:Y:S05]  /*4950*/  BSYNC.RECONVERGENT B0 ;  /* 0x0000000000007941 */ /* 0x000fea0003800200 */
.L_x_865:
        /* <DEDUP_REMOVED lines=20> */
.L_x_874:
        /* <DEDUP_REMOVED lines=31> */
.L_x_873:
        /* <DEDUP_REMOVED lines=20> */
.L_x_875:
        /* <DEDUP_REMOVED lines=15> */
.L_x_876:
[----:B------:R-:W-:-:S05]  /*4ec0*/  @!P3 IADD3 R16, PT, PT, R16, -UR4, RZ ;  /* 0x800000041010bc10 */ /* 0x000fca000fffe0ff */
[C---:B------:R-:W-:Y:S01]  /*4ed0*/  @!P3 IMAD R17, R16.reuse, 0x4, R17 ;  /* 0x000000041011b824 */ /* 0x040fe200078e0211 */
[----:B------:R-:W-:-:S05]  /*4ee0*/  @!P3 LEA R16, R16, R18, 0x6 ;  /* 0x000000121010b211 */ /* 0x000fca00078e30ff */
[----:B------:R-:W-:Y:S04]  /*4ef0*/  @!P3 LDS R17, [R17] ;  /* 0x000000001111b984 */ /* 0x000fe80000000800 */
[----:B------:R-:W0:Y:S02]  /*4f00*/  @!P3 LDS R16, [R16] ;  /* 0x000000001010b984 */ /* 0x000e240000000800 */
[----:B0-----:R-:W-:-:S07]  /*4f10*/  @!P3 FFMA R20, R17, R16, R20 ;  /* 0x000000101114b223 */ /* 0x001fce0000000014 */
.L_x_872:
[----:B------:R-:W-:Y:S05]  /*4f20*/  BSYNC.RECONVERGENT B0 ;  /* 0x0000000000007941 */ /* 0x000fea0003800200 */
.L_x_871:
        /* <DEDUP_REMOVED lines=20> */
.L_x_880:
        /* <DEDUP_REMOVED lines=31> */
.L_x_879:
        /* <DEDUP_REMOVED lines=20> */
.L_x_881:
        /* <DEDUP_REMOVED lines=15> */
.L_x_882:
[----:B------:R-:W-:-:S05]  /*5490*/  @!P5 VIADD R16, R16, -UR4 ;  /* 0x800000041010dc36 */ /* 0x000fca0008000000 */
[C---:B------:R-:W-:Y:S02]  /*54a0*/  @!P5 LEA R18, R16.reuse, R18, 0x6 ;  /* 0x000000121012d211 */ /* 0x040fe400078e30ff */
[----:B------:R-:W-:-:S04]  /*54b0*/  @!P5 LEA R17, R16, R17, 0x2 ;  /* 0x000000111011d211 */ /* 0x000fc800078e10ff */
[----:B------:R-:W-:Y:S04]  /*54c0*/  @!P5 LDS R18, [R18] ;  /* 0x000000001212d984 */ /* 0x000fe80000000800 */
[----:B------:R-:W0:Y:S02]  /*54d0*/  @!P5 LDS R16, [R17] ;  /* 0x000000001110d984 */ /* 0x000e240000000800 */
[----:B0-----:R-:W-:-:S07]  /*54e0*/  @!P5 FFMA R15, R16, R18, R15 ;  /* 0x00000012100fd223 */ /* 0x001fce000000000f */
.L_x_878:
[----:B------:R-:W-:Y:S05]  /*54f0*/  BSYNC.RECONVERGENT B0 ;  /* 0x0000000000007941 */ /* 0x000fea0003800200 */
.L_x_877:
        /* <DEDUP_REMOVED lines=12> */
[----:B------:R-:W-:-:S04]  /*55c0*/  LEA R17, R0, UR5, 0x6 ;  /* 0x0000000500117c11 */ /* 0x000fc8000f8e30ff */
[C---:B------:R-:W-:Y:S01]  /*55d0*/  LEA R17, R18.reuse, R17, 0xa ;  /* 0x0000001112117211 */ /* 0x040fe200078e50ff */
[----:B------:R-:W-:Y:S01]  /*55e0*/  IMAD R18, R18, 0x400, R36 ;  /* 0x0000040012127824 */ /* 0x000fe200078e0224 */
[----:B------:R-:W-:Y:S06]  /*55f0*/  @!P3 BRA `(.L_x_885) ;  /* 0x000000000088b947 */ /* 0x000fec0003800000 */
[----:B------:R-:W-:Y:S01]  /*5600*/  MOV R16, UR4 ;  /* 0x0000000400107c02 */ /* 0x000fe20008000f00 */
[----:B------:R-:W-:Y:S01]  /*5610*/  UMOV UR5, URZ ;  /* 0x000000ff00057c82 */ /* 0x000fe20008000000 */
[----:B------:R-:W-:-:S07]  /*5620*/  IADD3 R46, PT, PT, -R30, R29, RZ ;  /* 0x0000001d1e2e7210 */ /* 0x000fce0007ffe1ff */
.L_x_886:
        /* <DEDUP_REMOVED lines=31> */
.L_x_885:
        /* <DEDUP_REMOVED lines=20> */
.L_x_887:
        /* <DEDUP_REMOVED lines=15> */
.L_x_888:
[----:B------:R-:W-:-:S05]  /*5a50*/  @!P5 VIADD R16, R16, -UR4 ;  /* 0x800000041010dc36 */ /* 0x000fca0008000000 */
[C---:B------:R-:W-:Y:S02]  /*5a60*/  @!P5 LEA R17, R16.reuse, R17, 0x2 ;  /* 0x000000111011d211 */ /* 0x040fe400078e10ff */
[----:B------:R-:W-:-:S04]  /*5a70*/  @!P5 LEA R16, R16, R18, 0x6 ;  /* 0x000000121010d211 */ /* 0x000fc800078e30ff */
[----:B------:R-:W-:Y:S04]  /*5a80*/  @!P5 LDS R17, [R17] ;  /* 0x000000001111d984 */ /* 0x000fe80000000800 */
[----:B------:R-:W0:Y:S02]  /*5a90*/  @!P5 LDS R16, [R16] ;  /* 0x000000001010d984 */ /* 0x000e240000000800 */
[----:B0-----:R-:W-:-:S07]  /*5aa0*/  @!P5 FFMA R14, R17, R16, R14 ;  /* 0x00000010110ed223 */ /* 0x001fce000000000e */
.L_x_884:
[----:B------:R-:W-:Y:S05]  /*5ab0*/  BSYNC.RECONVERGENT B0 ;  /* 0x0000000000007941 */ /* 0x000fea0003800200 */
.L_x_883:
        /* <DEDUP_REMOVED lines=19> */
.L_x_892:
        /* <DEDUP_REMOVED lines=31> */
.L_x_891:
        /* <DEDUP_REMOVED lines=20> */
.L_x_893:
        /* <DEDUP_REMOVED lines=15> */
.L_x_894:
[----:B------:R-:W-:-:S05]  /*6010*/  @!P5 VIADD R16, R16, -UR4 ;  /* 0x800000041010dc36 */ /* 0x000fca0008000000 */
[C---:B------:R-:W-:Y:S02]  /*6020*/  @!P5 LEA R17, R16.reuse, R17, 0x2 ;  /* 0x000000111011d211 */ /* 0x040fe400078e10ff */
[----:B------:R-:W-:-:S04]  /*6030*/  @!P5 LEA R16, R16, R18, 0x6 ;  /* 0x000000121010d211 */ /* 0x000fc800078e30ff */
[----:B------:R-:W-:Y:S04]  /*6040*/  @!P5 LDS R17, [R17] ;  /* 0x000000001111d984 */ /* 0x000fe80000000800 */
[----:B------:R-:W0:Y:S02]  /*6050*/  @!P5 LDS R16, [R16] ;  /* 0x000000001010d984 */ /* 0x000e240000000800 */
[----:B0-----:R-:W-:-:S07]  /*6060*/  @!P5 FFMA R12, R17, R16, R12 ;  /* 0x00000010110cd223 */ /* 0x001fce000000000c */
.L_x_890:
[----:B------:R-:W-:Y:S05]  /*6070*/  BSYNC.RECONVERGENT B0 ;  /* 0x0000000000007941 */ /* 0x000fea0003800200 */
.L_x_889:
        /* <DEDUP_REMOVED lines=16> */
[----:B------:R-:W-:Y:S01]  /*6180*/  IADD3 R29, PT, PT, -R30, R29, RZ ;  /* 0x0000001d1e1d7210 */ /* 0x000fe20007ffe1ff */
[----:B------:R-:W-:Y:S01]  /*6190*/  UMOV UR5, URZ ;  /* 0x000000ff00057c82 */ /* 0x000fe20008000000 */
[----:B------:R-:W-:-:S07]  /*61a0*/  MOV R16, UR4 ;  /* 0x0000000400107c02 */ /* 0x000fce0008000f00 */
.L_x_898:
        /* <DEDUP_REMOVED lines=31> */
.L_x_897:
        /* <DEDUP_REMOVED lines=20> */
.L_x_899:
        /* <DEDUP_REMOVED lines=15> */
.L_x_900:
[----:B------:R-:W-:-:S05]  /*65d0*/  @!P3 VIADD R16, R16, -UR4 ;  /* 0x800000041010bc36 */ /* 0x000fca0008000000 */
[C---:B------:R-:W-:Y:S02]  /*65e0*/  @!P3 LEA R17, R16.reuse, R17, 0x2 ;  /* 0x000000111011b211 */ /* 0x040fe400078e10ff */
[----:B------:R-:W-:-:S04]  /*65f0*/  @!P3 LEA R16, R16, R18, 0x6 ;  /* 0x000000121010b211 */ /* 0x000fc800078e30ff */
[----:B------:R-:W-:Y:S04]  /*6600*/  @!P3 LDS R17, [R17] ;  /* 0x000000001111b984 */ /* 0x000fe80000000800 */
[----:B------:R-:W0:Y:S02]  /*6610*/  @!P3 LDS R16, [R16] ;  /* 0x000000001010b984 */ /* 0x000e240000000800 */
[----:B0-----:R-:W-:-:S07]  /*6620*/  @!P3 FFMA R10, R17, R16, R10 ;  /* 0x00000010110ab223 */ /* 0x001fce000000000a */
.L_x_896:
[----:B------:R-:W-:Y:S05]  /*6630*/  BSYNC.RECONVERGENT B0 ;  /* 0x0000000000007941 */ /* 0x000fea0003800200 */
.L_x_895:
[----:B------:R-:W0:Y:S01]  /*6640*/  S2R R42, SR_TID.X ;  /* 0x00000000002a7919 */ /* 0x000e220000002100 */
[----:B------:R-:W1:Y:S01]  /*6650*/  LDC R43, c[0x0][0x3a0] ;  /* 0x0000e800ff2b7b82 */ /* 0x000e620000000800 */
[----:B------:R-:W-:Y:S01]  /*6660*/  IMAD.U32 R17, RZ, RZ, UR4 ;  /* 0x00000004ff117e24 */ /* 0x000fe2000f8e00ff */
[----:B------:R-:W-:Y:S02]  /*6670*/  MOV R44, UR4 ;  /* 0x00000004002c7c02 */ /* 0x000fe40008000f00 */
[----:B------:R-:W-:Y:S02]  /*6680*/  MOV R46, UR4 ;  /* 0x00000004002e7c02 */ /* 0x000fe40008000f00 */
[----:B0-----:R-:W-:-:S04]  /*6690*/  IADD3 R16, PT, PT, R42, 0x10, R17 ;  /* 0x000000102a107810 */ /* 0x001fc80007ffe011 */
[----:B-1----:R-:W-:-:S04]  /*66a0*/  ISETP.GE.U32.AND P3, PT, R16, R43, PT ;  /* 0x0000002b1000720c */ /* 0x002fc80003f66070 */
[----:B------:R-:W-:Y:S02]  /*66b0*/  ISETP.GE.U32.OR P2, PT, R2, UR14, P3 ;  /* 0x0000000e02007c0c */ /* 0x000fe40009f46470 */
[----:B------:R-:W-:Y:S02]  /*66c0*/  ISETP.GE.U32.OR P5, PT, R3, UR14, P3 ;  /* 0x0000000e03007c0c */ /* 0x000fe40009fa6470 */
[----:B------:R-:W-:Y:S02]  /*66d0*/  ISETP.GE.U32.OR P6, PT, R4, UR14, P3 ;  /* 0x0000000e04007c0c */ /* 0x000fe40009fc6470 */
[----:B------:R-:W-:-:S07]  /*66e0*/  ISETP.GE.U32.OR P3, PT, R5, UR14, P3 ;  /* 0x0000000e05007c0c */ /* 0x000fce0009f66470 */
[----:B------:R-:W0:Y:S01]  /*66f0*/  @!P2 LDC.64 R30, c[0x0][0x380] ;  /* 0x0000e000ff1eab82 */ /* 0x000e220000000a00 */
[CCC-:B------:R-:W-:Y:S02]  /*6700*/  @!P2 IMAD R47, R2.reuse, R43.reuse, R42.reuse ;  /* 0x0000002b022fa224 */ /* 0x1c0fe400078e022a */
[----:B------:R-:W-:-:S03]  /*6710*/  @!P5 IMAD R18, R2, R43, R42 ;  /* 0x0000002b0212d224 */ /* 0x000fc600078e022a */
[----:B------:R-:W-:Y:S01]  /*6720*/  @!P2 IADD3 R47, PT, PT, R47, 0x10, R44 ;  /* 0x000000102f2fa810 */ /* 0x000fe20007ffe02c */
[----:B------:R-:W-:Y:S01]  /*6730*/  @!P5 IMAD R45, R43, 0x10, R18 ;  /* 0x000000102b2dd824 */ /* 0x000fe200078e0212 */
[----:B------:R-:W1:Y:S01]  /*6740*/  @!P5 LDC.64 R28, c[0x0][0x380] ;  /* 0x0000e000ff1cdb82 */ /* 0x000e620000000a00 */
[----:B------:R-:W-:-:S03]  /*6750*/  @!P6 IMAD R44, R2, R43, R42 ;  /* 0x0000002b022ce224 */ /* 0x000fc600078e022a */
[----:B------:R-:W-:Y:S01]  /*6760*/  @!P5 IADD3 R45, PT, PT, R45, 0x10, R46 ;  /* 0x000000102d2dd810 */ /* 0x000fe20007ffe02e */
[----:B------:R-:W-:Y:S01]  /*6770*/  @!P3 IMAD R46, R2, R43, R42 ;  /* 0x0000002b022eb224 */ /* 0x000fe200078e022a */
[C---:B------:R-:W-:Y:S02]  /*6780*/  @!P6 LEA R44, R43.reuse, R44, 0x5 ;  /* 0x0000002c2b2ce211 */ /* 0x040fe400078e28ff */
[----:B------:R-:W2:Y:S01]  /*6790*/  @!P6 LDC.64 R16, c[0x0][0x380] ;  /* 0x0000e000ff10eb82 */ /* 0x000ea20000000a00 */
[----:B------:R-:W-:-:S07]  /*67a0*/  @!P3 IMAD R46, R43, 0x20, R46 ;  /* 0x000000202b2eb824 */ /* 0x000fce00078e022e */
[----:B------:R-:W3:Y:S01]  /*67b0*/  @!P3 LDC.64 R18, c[0x0][0x380] ;  /* 0x0000e000ff12bb82 */ /* 0x000ee20000000a00 */
[----:B0-----:R-:W-:Y:S01]  /*67c0*/  @!P2 IMAD.WIDE.U32 R30, R47, 0x4, R30 ;  /* 0x000000042f1ea825 */ /* 0x001fe200078e001e */
[----:B------:R-:W-:Y:S02]  /*67d0*/  MOV R47, UR4 ;  /* 0x00000004002f7c02 */ /* 0x000fe40008000f00 */
[----:B------:R-:W-:Y:S02]  /*67e0*/  MOV R49, UR4 ;  /* 0x0000000400317c02 */ /* 0x000fe40008000f00 */
[----:B------:R-:W-:Y:S01]  /*67f0*/  @!P6 IADD3 R47, PT, PT, R44, 0x10, R47 ;  /* 0x000000102c2fe810 */ /* 0x000fe20007ffe02f */
[----:B------:R-:W4:Y:S01]  /*6800*/  @!P2 LDG.E.CONSTANT R30, desc[UR12][R30.64] ;  /* 0x0000000c1e1ea981 */ /* 0x000f22000c1e9900 */
[----:B------:R-:W-:Y:S01]  /*6810*/  @!P3 LEA R44, R43, R46, 0x4 ;  /* 0x0000002e2b2cb211 */ /* 0x000fe200078e20ff */
[----:B-1----:R-:W-:-:S03]  /*6820*/  @!P5 IMAD.WIDE.U32 R28, R45, 0x4, R28 ;  /* 0x000000042d1cd825 */ /* 0x002fc600078e001c */
[----:B------:R-:W-:-:S03]  /*6830*/  @!P3 IADD3 R45, PT, PT, R44, 0x10, R49 ;  /* 0x000000102c2db810 */ /* 0x000fc60007ffe031 */
[----:B------:R-:W5:Y:S01]  /*6840*/  @!P5 LDG.E.CONSTANT R28, desc[UR12][R28.64] ;  /* 0x0000000c1c1cd981 */ /* 0x000f62000c1e9900 */
[----:B--2---:R-:W-:-:S05]  /*6850*/  @!P6 IMAD.WIDE.U32 R16, R47, 0x4, R16 ;  /* 0x000000042f10e825 */ /* 0x004fca00078e0010 */
[----:B------:R0:W2:Y:S01]  /*6860*/  @!P6 LDG.E.CONSTANT R46, desc[UR12][R16.64] ;  /* 0x0000000c102ee981 */ /* 0x0000a2000c1e9900 */
[----:B---3--:R-:W-:-:S05]  /*6870*/  @!P3 IMAD.WIDE.U32 R18, R45, 0x4, R18 ;  /* 0x000000042d12b825 */ /* 0x008fca00078e0012 */
[----:B------:R1:W3:Y:S01]  /*6880*/  @!P3 LDG.E.CONSTANT R47, desc[UR12][R18.64] ;  /* 0x0000000c122fb981 */ /* 0x0002e2000c1e9900 */
[----:B------:R-:W0:Y:S01]  /*6890*/  S2UR UR8, SR_CgaCtaId ;  /* 0x00000000000879c3 */ /* 0x000e220000008800 */
[----:B------:R-:W1:Y:S07]  /*68a0*/  S2R R44, SR_TID.X ;  /* 0x00000000002c7919 */ /* 0x000e6e0000002100 */
[----:B------:R-:W1:Y:S01]  /*68b0*/  S2UR UR6, SR_CgaCtaId ;  /* 0x00000000000679c3 */ /* 0x000e620000008800 */
[----:B------:R-:W-:Y:S01]  /*68c0*/  UMOV UR7, 0x400 ;  /* 0x0000040000077882 */ /* 0x000fe20000000000 */
[----:B------:R-:W-:-:S02]  /*68d0*/  UMOV UR5, 0x400 ;  /* 0x0000040000057882 */ /* 0x000fc40000000000 */
[----:B------:R-:W-:Y:S01]  /*68e0*/  UIADD3 UR5, UPT, UPT, UR5, 0x1800, URZ ;  /* 0x0000180005057890 */ /* 0x000fe2000fffe0ff */
[----:B------:R-:W-:Y:S01]  /*68f0*/  LOP3.LUT R40, R40, 0x1, RZ, 0xc, !PT ;  /* 0x0000000128287812 */ /* 0x000fe200078e0cff */
[----:B0-----:R-:W-:-:S06]  /*6900*/  ULEA UR9, UR8, UR7, 0x18 ;  /* 0x0000000708097291 */ /* 0x001fcc000f8ec0ff */
[----:B------:R-:W-:Y:S01]  /*6910*/  LEA R17, R0, UR9, 0x6 ;  /* 0x0000000900117c11 */ /* 0x000fe2000f8e30ff */
[----:B-1----:R-:W-:Y:S01]  /*6920*/  ULEA UR5, UR6, UR5, 0x18 ;  /* 0x0000000506057291 */ /* 0x002fe2000f8ec0ff */
[----:B------:R-:W-:-:S03]  /*6930*/  @!P2 LOP3.LUT R45, R40, 0xffff, RZ, 0xc0, !PT ;  /* 0x0000ffff282da812 */ /* 0x000fc600078ec0ff */
[----:B------:R-:W-:Y:S01]  /*6940*/  IMAD R16, R44, 0x4, R17 ;  /* 0x000000042c107824 */ /* 0x000fe200078e0211 */
[----:B------:R-:W-:Y:S01]  /*6950*/  UIADD3 UR4, UPT, UPT, UR4, 0x10, URZ ;  /* 0x0000001004047890 */ /* 0x000fe2000fffe0ff */
[----:B------:R-:W-:-:S03]  /*6960*/  LEA R19, R0, UR5, 0x6 ;  /* 0x0000000500137c11 */ /* 0x000fc6000f8e30ff */
[-C--:B------:R-:W-:Y:S02]  /*6970*/  @!P2 LEA R17, R45, R16.reuse, 0xa ;  /* 0x000000102d11a211 */ /* 0x080fe400078e50ff */
[----:B------:R-:W-:Y:S01]  /*6980*/  @P2 LOP3.LUT R45, R40, 0xffff, RZ, 0xc0, !PT ;  /* 0x0000ffff282d2812 */ /* 0x000fe200078ec0ff */
[----:B------:R-:W-:Y:S02]  /*6990*/  IMAD R52, R42, 0x4, R19 ;  /* 0x000000042a347824 */ /* 0x000fe400078e0213 */
[----:B------:R-:W-:Y:S01]  /*69a0*/  VIADD R42, R0, UR4 ;  /* 0x00000004002a7c36 */ /* 0x000fe20008000000 */
[C---:B------:R-:W-:Y:S02]  /*69b0*/  @P2 LEA R16, R45.reuse, R16, 0xa ;  /* 0x000000102d102211 */ /* 0x040fe400078e50ff */
[CC--:B------:R-:W-:Y:S02]  /*69c0*/  @!P5 LEA R19, R45.reuse, R6.reuse, 0xa ;  /* 0x000000062d13d211 */ /* 0x0c0fe400078e50ff */
[----:B------:R-:W-:-:S02]  /*69d0*/  @P5 LEA R18, R45, R6, 0xa ;  /* 0x000000062d125211 */ /* 0x000fc400078e50ff */
[CC--:B------:R-:W-:Y:S01]  /*69e0*/  @!P6 LEA R29, R45.reuse, R8.reuse, 0xa ;  /* 0x000000082d1de211 */ /* 0x0c0fe200078e50ff */
[C---:B------:R-:W-:Y:S01]  /*69f0*/  @!P3 IMAD R48, R45.reuse, 0x400, R52 ;  /* 0x000004002d30b824 */ /* 0x040fe200078e0234 */
[C---:B------:R-:W-:Y:S02]  /*6a00*/  @P6 LEA R50, R45.reuse, R8, 0xa ;  /* 0x000000082d326211 */ /* 0x040fe400078e50ff */
[----:B------:R-:W-:Y:S01]  /*6a10*/  @P3 LEA R52, R45, R52, 0xa ;  /* 0x000000342d343211 */ /* 0x000fe200078e50ff */
[----:B----4-:R-:W-:Y:S04]  /*6a20*/  @!P2 STS [R17], R30 ;  /* 0x0000001e1100a388 */ /* 0x010fe80000000800 */
[----:B------:R0:W-:Y:S01]  /*6a30*/  @P2 STS [R16], RZ ;  /* 0x000000ff10002388 */ /* 0x0001e20000000800 */
[----:B------:R-:W-:-:S03]  /*6a40*/  ISETP.GE.U32.AND P2, PT, R42, R43, PT ;  /* 0x0000002b2a00720c */ /* 0x000fc60003f46070 */
[----:B-----5:R-:W-:Y:S04]  /*6a50*/  @!P5 STS [R19], R28 ;  /* 0x0000001c1300d388 */ /* 0x020fe80000000800 */
[----:B------:R1:W-:Y:S01]  /*6a60*/  @P5 STS [R18], RZ ;  /* 0x000000ff12005388 */ /* 0x0003e20000000800 */
[----:B------:R-:W-:-:S03]  /*6a70*/  ISETP.GE.U32.OR P5, PT, R7, UR15, P2 ;  /* 0x0000000f07007c0c */ /* 0x000fc600097a6470 */
[----:B--2---:R2:W-:Y:S04]  /*6a80*/  @!P6 STS [R29], R46 ;  /* 0x0000002e1d00e388 */ /* 0x0045e80000000800 */
[----:B------:R-:W-:Y:S01]  /*6a90*/  @P6 STS [R50], RZ ;  /* 0x000000ff32006388 */ /* 0x000fe20000000800 */
[----:B------:R-:W-:-:S03]  /*6aa0*/  ISETP.GE.U32.OR P6, PT, R9, UR15, P2 ;  /* 0x0000000f09007c0c */ /* 0x000fc600097c6470 */
[----:B---3--:R3:W-:Y:S02]  /*6ab0*/  @!P3 STS [R48], R47 ;  /* 0x0000002f3000b388 */ /* 0x0087e40000000800 */
        /* <DEDUP_REMOVED lines=10> */
[C---:B---3--:R-:W-:Y:S02]  /*6b60*/  @!P3 IMAD R47, R42.reuse, UR15, R11 ;  /* 0x0000000f2a2fbc24 */ /* 0x048fe4000f8e020b */
[----:B-1----:R-:W-:Y:S01]  /*6b70*/  @!P6 IMAD.WIDE.U32 R18, R51, 0x4, R18 ;  /* 0x000000043312e825 */ /* 0x002fe200078e0012 */
[----:B------:R-:W3:Y:S03]  /*6b80*/  @!P5 LDG.E.CONSTANT R16, desc[UR12][R16.64] ;  /* 0x0000000c1010d981 */ /* 0x000ee6000c1e9900 */
[----:B------:R-:W-:Y:S02]  /*6b90*/  @!P2 IMAD R49, R42, UR15, R13 ;  /* 0x0000000f2a31ac24 */ /* 0x000fe4000f8e020d */
[----:B--2---:R-:W-:Y:S01]  /*6ba0*/  @!P3 IMAD.WIDE.U32 R28, R47, 0x4, R28 ;  /* 0x000000042f1cb825 */ /* 0x004fe200078e001c */
[----:B------:R0:W2:Y:S05]  /*6bb0*/  @!P6 LDG.E.CONSTANT R18, desc[UR12][R18.64] ;  /* 0x0000000c1212e981 */ /* 0x0000aa000c1e9900 */
[----:B------:R1:W4:Y:S01]  /*6bc0*/  @!P3 LDG.E.CONSTANT R28, desc[UR12][R28.64] ;  /* 0x0000000c1c1cb981 */ /* 0x000322000c1e9900 */
[----:B-----5:R-:W-:-:S06]  /*6bd0*/  @!P2 IMAD.WIDE.U32 R30, R49, 0x4, R30 ;  /* 0x00000004311ea825 */ /* 0x020fcc00078e001e */
[----:B------:R5:W4:Y:S01]  /*6be0*/  @!P2 LDG.E.CONSTANT R30, desc[UR12][R30.64] ;  /* 0x0000000c1e1ea981 */ /* 0x000b22000c1e9900 */
[----:B------:R-:W-:Y:S02]  /*6bf0*/  UIADD3 UR6, UPT, UPT, UR7, 0x2000, URZ ;  /* 0x0000200007067890 */ /* 0x000fe4000fffe0ff */
[----:B------:R-:W-:Y:S02]  /*6c00*/  UIADD3 UR5, UPT, UPT, UR7, 0x3000, URZ ;  /* 0x0000300007057890 */ /* 0x000fe4000fffe0ff */
[----:B------:R-:W-:Y:S02]  /*6c10*/  UIADD3 UR9, UPT, UPT, UR7, 0x3800, URZ ;  /* 0x0000380007097890 */ /* 0x000fe4000fffe0ff */
[----:B------:R-:W-:Y:S02]  /*6c20*/  UIADD3 UR7, UPT, UPT, UR7, 0x2800, URZ ;  /* 0x0000280007077890 */ /* 0x000fe4000fffe0ff */
[----:B------:R-:W-:Y:S02]  /*6c30*/  ULEA UR6, UR8, UR6, 0x18 ;  /* 0x0000000608067291 */ /* 0x000fe4000f8ec0ff */
[----:B------:R-:W-:-:S02]  /*6c40*/  ULEA UR5, UR8, UR5, 0x18 ;  /* 0x0000000508057291 */ /* 0x000fc4000f8ec0ff */
[----:B------:R-:W-:Y:S02]  /*6c50*/  ULEA UR9, UR8, UR9, 0x18 ;  /* 0x0000000908097291 */ /* 0x000fe4000f8ec0ff */
[----:B------:R-:W-:Y:S01]  /*6c60*/  ULEA UR7, UR8, UR7, 0x18 ;  /* 0x0000000708077291 */ /* 0x000fe2000f8ec0ff */
[C---:B0-----:R-:W-:Y:S02]  /*6c70*/  LEA R19, R0.reuse, UR6, 0x6 ;  /* 0x0000000600137c11 */ /* 0x041fe4000f8e30ff */
[C---:B------:R-:W-:Y:S02]  /*6c80*/  LEA R17, R0.reuse, UR5, 0x6 ;  /* 0x0000000500117c11 */ /* 0x040fe4000f8e30ff */
[C---:B-1----:R-:W-:Y:S02]  /*6c90*/  LEA R29, R0.reuse, UR9, 0x6 ;  /* 0x00000009001d7c11 */ /* 0x042fe4000f8e30ff */
[----:B-----5:R-:W-:Y:S02]  /*6ca0*/  LEA R31, R0, UR7, 0x6 ;  /* 0x00000007001f7c11 */ /* 0x020fe4000f8e30ff */
[C---:B------:R-:W-:Y:S01]  /*6cb0*/  LEA R42, R44.reuse, R19, 0x2 ;  /* 0x000000132c2a7211 */ /* 0x040fe200078e10ff */
[C---:B------:R-:W-:Y:S01]  /*6cc0*/  IMAD R46, R44.reuse, 0x4, R17 ;  /* 0x000000042c2e7824 */ /* 0x040fe200078e0211 */
[----:B------:R-:W-:-:S02]  /*6cd0*/  LEA R48, R44, R29, 0x2 ;  /* 0x0000001d2c307211 */ /* 0x000fc400078e10ff */
[----:B------:R-:W-:Y:S01]  /*6ce0*/  LEA R44, R44, R31, 0x2 ;  /* 0x0000001f2c2c7211 */ /* 0x000fe200078e10ff */
[C---:B------:R-:W-:Y:S01]  /*6cf0*/  @!P5 IMAD R17, R45.reuse, 0x400, R42 ;  /* 0x000004002d11d824 */ /* 0x040fe200078e022a */
[C---:B------:R-:W-:Y:S02]  /*6d00*/  @P5 LEA R42, R45.reuse, R42, 0xa ;  /* 0x0000002a2d2a5211 */ /* 0x040fe400078e50ff */
[CC--:B------:R-:W-:Y:S02]  /*6d10*/  @!P6 LEA R19, R45.reuse, R44.reuse, 0xa ;  /* 0x0000002c2d13e211 */ /* 0x0c0fe400078e50ff */
[C---:B------:R-:W-:Y:S02]  /*6d20*/  @P6 LEA R44, R45.reuse, R44, 0xa ;  /* 0x0000002c2d2c6211 */ /* 0x040fe400078e50ff */
[C---:B------:R-:W-:Y:S01]  /*6d30*/  @!P3 LEA R29, R45.reuse, R46, 0xa ;  /* 0x0000002e2d1db211 */ /* 0x040fe200078e50ff */
[C---:B------:R-:W-:Y:S02]  /*6d40*/  @P3 IMAD R46, R45.reuse, 0x400, R46 ;  /* 0x000004002d2e3824 */ /* 0x040fe400078e022e */
[C---:B------:R-:W-:Y:S01]  /*6d50*/  @!P2 IMAD R31, R45.reuse, 0x400, R48 ;  /* 0x000004002d1fa824 */ /* 0x040fe200078e0230 */
[----:B------:R-:W-:-:S02]  /*6d60*/  @P2 LEA R45, R45, R48, 0xa ;  /* 0x000000302d2d2211 */ /* 0x000fc400078e50ff */
[----:B------:R-:W-:Y:S01]  /*6d70*/  IADD3 R39, PT, PT, R39, 0x1, RZ ;  /* 0x0000000127277810 */ /* 0x000fe20007ffe0ff */
[----:B---3--:R0:W-:Y:S04]  /*6d80*/  @!P5 STS [R17], R16 ;  /* 0x000000101100d388 */ /* 0x0081e80000000800 */
[----:B------:R0:W-:Y:S04]  /*6d90*/  @P5 STS [R42], RZ ;  /* 0x000000ff2a005388 */ /* 0x0001e80000000800 */
[----:B--2---:R0:W-:Y:S04]  /*6da0*/  @!P6 STS [R19], R18 ;  /* 0x000000121300e388 */ /* 0x0041e80000000800 */
[----:B------:R0:W-:Y:S04]  /*6db0*/  @P6 STS [R44], RZ ;  /* 0x000000ff2c006388 */ /* 0x0001e80000000800 */
[----:B----4-:R0:W-:Y:S04]  /*6dc0*/  @!P3 STS [R29], R28 ;  /* 0x0000001c1d00b388 */ /* 0x0101e80000000800 */
[----:B------:R0:W-:Y:S04]  /*6dd0*/  @P3 STS [R46], RZ ;  /* 0x000000ff2e003388 */ /* 0x0001e80000000800 */
[----:B------:R0:W-:Y:S04]  /*6de0*/  @!P2 STS [R31], R30 ;  /* 0x0000001e1f00a388 */ /* 0x0001e80000000800 */
[----:B------:R0:W-:Y:S01]  /*6df0*/  @P2 STS [R45], RZ ;  /* 0x000000ff2d002388 */ /* 0x0001e20000000800 */
[----:B------:R-:W-:Y:S01]  /*6e00*/  BAR.SYNC.DEFER_BLOCKING 0x0 ;  /* 0x0000000000007b1d */ /* 0x000fe20000010000 */
[----:B------:R-:W-:-:S13]  /*6e10*/  ISETP.LE.AND P2, PT, R43, UR4, PT ;  /* 0x000000042b007c0c */ /* 0x000fda000bf43270 */
[----:B0-----:R-:W-:Y:S05]  /*6e20*/  @!P2 BRA `(.L_x_901) ;  /* 0xffffff9800c0a947 */ /* 0x001fea000383ffff */
.L_x_804:
[----:B------:R-:W-:Y:S02]  /*6e30*/  ISETP.GE.U32.AND P1, PT, R7, UR15, PT ;  /* 0x0000000f07007c0c */ /* 0x000fe4000bf26070 */
[----:B------:R-:W-:Y:S02]  /*6e40*/  ISETP.GE.U32.AND P0, PT, R9, UR15, PT ;  /* 0x0000000f09007c0c */ /* 0x000fe4000bf06070 */
[C---:B------:R-:W-:Y:S02]  /*6e50*/  ISETP.GE.U32.OR P5, PT, R2.reuse, UR14, P1 ;  /* 0x0000000e02007c0c */ /* 0x040fe40008fa6470 */
[----:B------:R-:W-:Y:S02]  /*6e60*/  ISETP.GE.U32.OR P6, PT, R2, UR14, P0 ;  /* 0x0000000e02007c0c */ /* 0x000fe400087c6470 */
[----:B------:R-:W-:Y:S02]  /*6e70*/  ISETP.GE.U32.AND P3, PT, R11, UR15, PT ;  /* 0x0000000f0b007c0c */ /* 0x000fe4000bf66070 */
[----:B------:R-:W-:-:S02]  /*6e80*/  ISETP.GE.U32.AND P2, PT, R13, UR15, PT ;  /* 0x0000000f0d007c0c */ /* 0x000fc4000bf46070 */
[----:B------:R-:W-:-:S05]  /*6e90*/  ISETP.GE.U32.OR P4, PT, R2, UR14, P3 ;  /* 0x0000000e02007c0c */ /* 0x000fca0009f86470 */
[----:B------:R-:W0:Y:S01]  /*6ea0*/  @!P5 LDC.64 R28, c[0x0][0x390] ;  /* 0x0000e400ff1cdb82 */ /* 0x000e220000000a00 */
[C---:B------:R-:W-:Y:S02]  /*6eb0*/  @!P5 IMAD R31, R2.reuse, UR15, R7 ;  /* 0x0000000f021fdc24 */ /* 0x040fe4000f8e0207 */
[----:B------:R-:W-:-:S05]  /*6ec0*/  @!P6 IMAD R35, R2, UR15, R9 ;  /* 0x0000000f0223ec24 */ /* 0x000fca000f8e0209 */
[----:B------:R-:W1:Y:S01]  /*6ed0*/  @!P6 LDC.64 R16, c[0x0][0x390] ;  /* 0x0000e400ff10eb82 */ /* 0x000e620000000a00 */
[----:B------:R-:W-:-:S07]  /*6ee0*/  @!P4 IMAD R37, R2, UR15, R11 ;  /* 0x0000000f0225cc24 */ /* 0x000fce000f8e020b */
        /* <DEDUP_REMOVED lines=8> */
[----:B------:R-:W1:Y:S01]  /*6f70*/  @!P5 LDC.64 R38, c[0x0][0x390] ;  /* 0x0000e400ff26db82 */ /* 0x000e620000000a00 */
[----:B0-----:R-:W-:Y:S01]  /*6f80*/  @!P5 IMAD R29, R2, UR15, R13 ;  /* 0x0000000f021ddc24 */ /* 0x001fe2000f8e020d */
[----:B------:R-:W-:Y:S01]  /*6f90*/  @!P4 STG.E desc[UR12][R36.64], R33 ;  /* 0x000000212400c986 */ /* 0x000fe2000c10190c */
[----:B------:R-:W-:-:S05]  /*6fa0*/  ISETP.GE.U32.OR P4, PT, R3, UR14, P0 ;  /* 0x0000000e03007c0c */ /* 0x000fca0008786470 */
[----:B------:R-:W0:Y:S01]  /*6fb0*/  @!P6 LDC.64 R30, c[0x0][0x390] ;  /* 0x0000e400ff1eeb82 */ /* 0x000e220000000a00 */
[----:B------:R-:W-:-:S07]  /*6fc0*/  @!P6 IMAD R35, R3, UR15, R7 ;  /* 0x0000000f0323ec24 */ /* 0x000fce000f8e0207 */
[----:B------:R-:W2:Y:S01]  /*6fd0*/  @!P4 LDC.64 R18, c[0x0][0x390] ;  /* 0x0000e400ff12cb82 */ /* 0x000ea20000000a00 */
[----:B-1----:R-:W-:-:S04]  /*6fe0*/  @!P5 IMAD.WIDE.U32 R16, R29, 0x4, R38 ;  /* 0x000000041d10d825 */ /* 0x002fc800078e0026 */
[C---:B------:R-:W-:Y:S01]  /*6ff0*/  @!P4 IMAD R29, R3.reuse, UR15, R9 ;  /* 0x0000000f031dcc24 */ /* 0x040fe2000f8e0209 */
[----:B------:R1:W-:Y:S01]  /*7000*/  @!P5 STG.E desc[UR12][R16.64], R32 ;  /* 0x000000201000d986 */ /* 0x0003e2000c10190c */
[----:B------:R-:W-:Y:S01]  /*7010*/  ISETP.GE.U32.OR P5, PT, R3, UR14, P3 ;  /* 0x0000000e03007c0c */ /* 0x000fe20009fa6470 */
[----:B0-----:R-:W-:-:S05]  /*7020*/  @!P6 IMAD.WIDE.U32 R30, R35, 0x4, R30 ;  /* 0x00000004231ee825 */ /* 0x001fca00078e001e */
[----:B------:R0:W-:Y:S01]  /*7030*/  @!P6 STG.E desc[UR12][R30.64], R27 ;  /* 0x0000001b1e00e986 */ /* 0x0001e2000c10190c */
[----:B------:R-:W-:Y:S01]  /*7040*/  ISETP.GE.U32.OR P6, PT, R3, UR14, P2 ;  /* 0x0000000e03007c0c */ /* 0x000fe200097c6470 */
[----:B--2---:R-:W-:-:S05]  /*7050*/  @!P4 IMAD.WIDE.U32 R18, R29, 0x4, R18 ;  /* 0x000000041d12c825 */ /* 0x004fca00078e0012 */
[----:B------:R-:W2:Y:S01]  /*7060*/  @!P5 LDC.64 R28, c[0x0][0x390] ;  /* 0x0000e400ff1cdb82 */ /* 0x000ea20000000a00 */
[----:B-1----:R-:W-:Y:S01]  /*7070*/  @!P5 IMAD R17, R3, UR15, R11 ;  /* 0x0000000f0311dc24 */ /* 0x002fe2000f8e020b */
[----:B------:R1:W-:Y:S01]  /*7080*/  @!P4 STG.E desc[UR12][R18.64], R26 ;  /* 0x0000001a1200c986 */ /* 0x0003e2000c10190c */
[----:B------:R-:W-:Y:S02]  /*7090*/  ISETP.GE.U32.OR P4, PT, R4, UR14, P1 ;  /* 0x0000000e04007c0c */ /* 0x000fe40008f86470 */
[----:B------:R-:W-:-:S03]  /*70a0*/  ISETP.GE.U32.OR P1, PT, R5, UR14, P1 ;  /* 0x0000000e05007c0c */ /* 0x000fc60008f26470 */
[----:B------:R-:W3:Y:S01]  /*70b0*/  @!P6 LDC.64 R34, c[0x0][0x390] ;  /* 0x0000e400ff22eb82 */ /* 0x000ee20000000a00 */
[----:B------:R-:W-:-:S07]  /*70c0*/  @!P6 IMAD R33, R3, UR15, R13 ;  /* 0x0000000f0321ec24 */ /* 0x000fce000f8e020d */
[----:B------:R-:W4:Y:S01]  /*70d0*/  @!P4 LDC.64 R36, c[0x0][0x390] ;  /* 0x0000e400ff24cb82 */ /* 0x000f220000000a00 */
[--C-:B0-----:R-:W-:Y:S02]  /*70e0*/  @!P4 IMAD R27, R4, UR15, R7.reuse ;  /* 0x0000000f041bcc24 */ /* 0x101fe4000f8e0207 */
[----:B------:R-:W-:Y:S02]  /*70f0*/  @!P1 IMAD R7, R5, UR15, R7 ;  /* 0x0000000f05079c24 */ /* 0x000fe4000f8e0207 */
[----:B--2---:R-:W-:-:S03]  /*7100*/  @!P5 IMAD.WIDE.U32 R2, R17, 0x4, R28 ;  /* 0x000000041102d825 */ /* 0x004fc600078e001c */
[----:B-1----:R-:W0:Y:S02]  /*7110*/  @!P1 LDC.64 R18, c[0x0][0x390] ;  /* 0x0000e400ff129b82 */ /* 0x002e240000000a00 */
[----:B------:R-:W-:Y:S01]  /*7120*/  @!P5 STG.E desc[UR12][R2.64], R25 ;  /* 0x000000190200d986 */ /* 0x000fe2000c10190c */
[----:B------:R-:W-:Y:S01]  /*7130*/  ISETP.GE.U32.OR P5, PT, R4, UR14, P3 ;  /* 0x0000000e04007c0c */ /* 0x000fe20009fa6470 */
[----:B---3--:R-:W-:Y:S01]  /*7140*/  @!P6 IMAD.WIDE.U32 R16, R33, 0x4, R34 ;  /* 0x000000042110e825 */ /* 0x008fe200078e0022 */
[----:B------:R-:W-:-:S04]  /*7150*/  ISETP.GE.U32.OR P3, PT, R5, UR14, P3 ;  /* 0x0000000e05007c0c */ /* 0x000fc80009f66470 */
[----:B------:R-:W-:Y:S01]  /*7160*/  @!P6 STG.E desc[UR12][R16.64], R24 ;  /* 0x000000181000e986 */ /* 0x000fe2000c10190c */
[----:B------:R-:W-:Y:S01]  /*7170*/  ISETP.GE.U32.OR P6, PT, R4, UR14, P0 ;  /* 0x0000000e04007c0c */ /* 0x000fe200087c6470 */
[----:B----4-:R-:W-:Y:S01]  /*7180*/  @!P4 IMAD.WIDE.U32 R26, R27, 0x4, R36 ;  /* 0x000000041b1ac825 */ /* 0x010fe200078e0024 */
[----:B------:R-:W-:-:S04]  /*7190*/  ISETP.GE.U32.OR P0, PT, R5, UR14, P0 ;  /* 0x0000000e05007c0c */ /* 0x000fc80008706470 */
[----:B------:R-:W1:Y:S01]  /*71a0*/  @!P5 LDC.64 R30, c[0x0][0x390] ;  /* 0x0000e400ff1edb82 */ /* 0x000e620000000a00 */
        /* <DEDUP_REMOVED lines=8> */
[C---:B------:R-:W-:Y:S02]  /*7230*/  @!P0 IMAD R9, R5.reuse, UR15, R9 ;  /* 0x0000000f05098c24 */ /* 0x040fe4000f8e0209 */
[----:B------:R-:W-:-:S03]  /*7240*/  @!P3 IMAD R11, R5, UR15, R11 ;  /* 0x0000000f050bbc24 */ /* 0x000fc6000f8e020b */
[----:B------:R-:W3:Y:S08]  /*7250*/  @!P0 LDC.64 R16, c[0x0][0x390] ;  /* 0x0000e400ff108b82 */ /* 0x000ef00000000a00 */
[----:B------:R-:W4:Y:S01]  /*7260*/  @!P3 LDC.64 R2, c[0x0][0x390] ;  /* 0x0000e400ff02bb82 */ /* 0x000f220000000a00 */
[----:B0-----:R-:W-:-:S04]  /*7270*/  @!P6 IMAD.WIDE.U32 R26, R27, 0x4, R28 ;  /* 0x000000041b1ae825 */ /* 0x001fc800078e001c */
[----:B-1----:R-:W-:Y:S01]  /*7280*/  @!P5 IMAD.WIDE.U32 R28, R23, 0x4, R30 ;  /* 0x00000004171cd825 */ /* 0x002fe200078e001e */
[----:B------:R0:W-:Y:S03]  /*7290*/  @!P6 STG.E desc[UR12][R26.64], R22 ;  /* 0x000000161a00e986 */ /* 0x0001e6000c10190c */
[----:B------:R-:W-:Y:S01]  /*72a0*/  @!P4 IMAD R23, R4, UR15, R13 ;  /* 0x0000000f0417cc24 */ /* 0x000fe2000f8e020d */
[----:B------:R0:W-:Y:S03]  /*72b0*/  @!P5 STG.E desc[UR12][R28.64], R21 ;  /* 0x000000151c00d986 */ /* 0x0001e6000c10190c */
[----:B--2---:R-:W-:-:S04]  /*72c0*/  @!P4 IMAD.WIDE.U32 R24, R23, 0x4, R24 ;  /* 0x000000041718c825 */ /* 0x004fc800078e0018 */
[----:B---3--:R-:W-:Y:S01]  /*72d0*/  @!P0 IMAD.WIDE.U32 R16, R9, 0x4, R16 ;  /* 0x0000000409108825 */ /* 0x008fe200078e0010 */
[----:B------:R0:W-:Y:S04]  /*72e0*/  @!P4 STG.E desc[UR12][R24.64], R20 ;  /* 0x000000141800c986 */ /* 0x0001e8000c10190c */
[----:B------:R0:W-:Y:S01]  /*72f0*/  @!P1 STG.E desc[UR12][R18.64], R15 ;  /* 0x0000000f12009986 */ /* 0x0001e2000c10190c */
[----:B----4-:R-:W-:-:S03]  /*7300*/  @!P3 IMAD.WIDE.U32 R2, R11, 0x4, R2 ;  /* 0x000000040b02b825 */ /* 0x010fc600078e0002 */
[----:B------:R0:W-:Y:S04]  /*7310*/  @!P0 STG.E desc[UR12][R16.64], R14 ;  /* 0x0000000e10008986 */ /* 0x0001e8000c10190c */
[----:B------:R0:W-:Y:S01]  /*7320*/  @!P3 STG.E desc[UR12][R2.64], R12 ;  /* 0x0000000c0200b986 */ /* 0x0001e2000c10190c */
[----:B------:R-:W-:Y:S05]  /*7330*/  @P2 EXIT ;  /* 0x000000000000294d */ /* 0x000fea0003800000 */
[----:B0-----:R-:W0:Y:S01]  /*7340*/  LDC.64 R2, c[0x0][0x390] ;  /* 0x0000e400ff027b82 */ /* 0x001e220000000a00 */
[----:B------:R-:W-:-:S04]  /*7350*/  IMAD R5, R5, UR15, R13 ;  /* 0x0000000f05057c24 */ /* 0x000fc8000f8e020d */
[----:B0-----:R-:W-:-:S05]  /*7360*/  IMAD.WIDE.U32 R2, R5, 0x4, R2 ;  /* 0x0000000405027825 */ /* 0x001fca00078e0002 */
[----:B------:R-:W-:Y:S01]  /*7370*/  STG.E desc[UR12][R2.64], R10 ;  /* 0x0000000a02007986 */ /* 0x000fe2000c10190c */
[----:B------:R-:W-:Y:S05]  /*7380*/  EXIT ;  /* 0x000000000000794d */ /* 0x000fea0003800000 */
.L_x_902:
        /* <DEDUP_REMOVED lines=15> */
.L_x_921:


//--------------------- .nv.shared._Z11aTbT_gpu_dbPKfS0_Pfiii --------------------------
	.section	.nv.shared._Z11aTbT_gpu_dbPKfS0_Pfiii,"aw",@nobits
	.sectionflags	@""
	.align	4
.nv.shared._Z11aTbT_gpu_dbPKfS0_Pfiii:
	.zero		5120


//--------------------- .nv.shared.reserved.0     --------------------------
	.section	.nv.shared.reserved.0,"aw",@nobits
	.weak		__nv_reservedSMEM_offset_0_alias
	.size		__nv_reservedSMEM_offset_0_alias, 0, 64
	.other		__nv_reservedSMEM_offset_0_alias,@"STO_CUDA_RESERVED_SHARED STV_DEFAULT"
__nv_reservedSMEM_offset_0_alias:
	.zero		0
	.zero		64


//--------------------- .nv.shared._Z13aTbT_gpu_i2j2PKfS0_Pfiii --------------------------
	.section	.nv.shared._Z13aTbT_gpu_i2j2PKfS0_Pfiii,"aw",@nobits
	.sectionflags	@""
	.align	4
.nv.shared._Z13aTbT_gpu_i2j2PKfS0_Pfiii:
	.zero		5120


//--------------------- .nv.shared._Z13aTbT_gpu_i4j4PKfS0_Pfiii --------------------------
	.section	.nv.shared._Z13aTbT_gpu_i4j4PKfS0_Pfiii,"aw",@nobits
	.sectionflags	@""
	.align	4
.nv.shared._Z13aTbT_gpu_i4j4PKfS0_Pfiii:
	.zero		9216


//--------------------- .nv.shared._Z10abT_gpu_dbPKfS0_Pfiii --------------------------
	.section	.nv.shared._Z10abT_gpu_dbPKfS0_Pfiii,"aw",@nobits
	.sectionflags	@""
	.align	4
.nv.shared._Z10abT_gpu_dbPKfS0_Pfiii:
	.zero		5120


//--------------------- .nv.shared._Z14abT_gpu_i2j2dbPKfS0_Pfiii --------------------------
	.section	.nv.shared._Z14abT_gpu_i2j2dbPKfS0_Pfiii,"aw",@nobits
	.sectionflags	@""
	.align	4
.nv.shared._Z14abT_gpu_i2j2dbPKfS0_Pfiii:
	.zero		9216


//--------------------- .nv.shared._Z12abT_gpu_i4j4PKfS0_Pfiii --------------------------
	.section	.nv.shared._Z12abT_gpu_i4j4PKfS0_Pfiii,"aw",@nobits
	.sectionflags	@""
	.align	4
.nv.shared._Z12abT_gpu_i4j4PKfS0_Pfiii:
	.zero		9216


//--------------------- .nv.shared._Z10aTb_gpu_dbPKfS0_Pfiii --------------------------
	.section	.nv.shared._Z10aTb_gpu_dbPKfS0_Pfiii,"aw",@nobits
	.sectionflags	@""
	.align	4
.nv.shared._Z10aTb_gpu_dbPKfS0_Pfiii:
	.zero		5120


//--------------------- .nv.shared._Z12aTb_gpu_i2j2PKfS0_Pfiii --------------------------
	.section	.nv.shared._Z12aTb_gpu_i2j2PKfS0_Pfiii,"aw",@nobits
	.sectionflags	@""
	.align	4
.nv.shared._Z12aTb_gpu_i2j2PKfS0_Pfiii:
	.zero		5120


//--------------------- .nv.shared._Z14aTb_gpu_i2j2dbPKfS0_Pfiii --------------------------
	.section	.nv.shared._Z14aTb_gpu_i2j2dbPKfS0_Pfiii,"aw",@nobits
	.sectionflags	@""
	.align	4
.nv.shared._Z14aTb_gpu_i2j2dbPKfS0_Pfiii:
	.zero		9216


//--------------------- .nv.shared._Z14aTb_gpu_i4j4dbPKfS0_Pfiii --------------------------
	.section	.nv.shared._Z14aTb_gpu_i4j4dbPKfS0_Pfiii,"aw",@nobits
	.sectionflags	@""
	.align	4
.nv.shared._Z14aTb_gpu_i4j4dbPKfS0_Pfiii:
	.zero		17408


//--------------------- .nv.shared._Z12aTb_gpu_i4j4PKfS0_Pfiii --------------------------
	.section	.nv.shared._Z12aTb_gpu_i4j4PKfS0_Pfiii,"aw",@nobits
	.sectionflags	@""
	.align	4
.nv.shared._Z12aTb_gpu_i4j4PKfS0_Pfiii:
	.zero		9216


//--------------------- .nv.shared._Z7aTb_gpuPKfS0_Pfiii --------------------------
	.section	.nv.shared._Z7aTb_gpuPKfS0_Pfiii,"aw",@nobits
	.sectionflags	@""
	.align	4
.nv.shared._Z7aTb_gpuPKfS0_Pfiii:
	.zero		9216


//--------------------- .nv.shared._Z6ab_gpuPKfS0_Pfiii --------------------------
	.section	.nv.shared._Z6ab_gpuPKfS0_Pfiii,"aw",@nobits
	.sectionflags	@""
	.align	4
.nv.shared._Z6ab_gpuPKfS0_Pfiii:
	.zero		5120


//--------------------- .nv.shared._Z9ab_gpu_dbPKfS0_Pfiii --------------------------
	.section	.nv.shared._Z9ab_gpu_dbPKfS0_Pfiii,"aw",@nobits
	.sectionflags	@""
	.align	4
.nv.shared._Z9ab_gpu_dbPKfS0_Pfiii:
	.zero		5120


//--------------------- .nv.shared._Z13ab_gpu_i2j2dbPKfS0_Pfiii --------------------------
	.section	.nv.shared._Z13ab_gpu_i2j2dbPKfS0_Pfiii,"aw",@nobits
	.sectionflags	@""
	.align	4
.nv.shared._Z13ab_gpu_i2j2dbPKfS0_Pfiii:
	.zero		9216


//--------------------- .nv.shared._Z11ab_gpu_i4j4PKfS0_Pfiii --------------------------
	.section	.nv.shared._Z11ab_gpu_i4j4PKfS0_Pfiii,"aw",@nobits
	.sectionflags	@""
	.align	4
.nv.shared._Z11ab_gpu_i4j4PKfS0_Pfiii:
	.zero		9216


//--------------------- .nv.shared._Z13ab_gpu_i4j4dbPKfS0_Pfiii --------------------------
	.section	.nv.shared._Z13ab_gpu_i4j4dbPKfS0_Pfiii,"aw",@nobits
	.sectionflags	@""
	.align	4
.nv.shared._Z13ab_gpu_i4j4dbPKfS0_Pfiii:
	.zero		17408


//--------------------- .nv.constant0._Z11aTbT_gpu_dbPKfS0_Pfiii --------------------------
	.section	.nv.constant0._Z11aTbT_gpu_dbPKfS0_Pfiii,"a",@progbits
	.sectionflags	@""
	.align	4
.nv.constant0._Z11aTbT_gpu_dbPKfS0_Pfiii:
	.zero		932


//--------------------- .nv.constant0._Z13aTbT_gpu_i2j2PKfS0_Pfiii --------------------------
	.section	.nv.constant0._Z13aTbT_gpu_i2j2PKfS0_Pfiii,"a",@progbits
	.sectionflags	@""
	.align	4
.nv.constant0._Z13aTbT_gpu_i2j2PKfS0_Pfiii:
	.zero		932


//--------------------- .nv.constant0._Z13aTbT_gpu_i4j4PKfS0_Pfiii --------------------------
	.section	.nv.constant0._Z13aTbT_gpu_i4j4PKfS0_Pfiii,"a",@progbits
	.sectionflags	@""
	.align	4
.nv.constant0._Z13aTbT_gpu_i4j4PKfS0_Pfiii:
	.zero		932


//--------------------- .nv.constant0._Z8aTbT_gpuPKfS0_Pfiii --------------------------
	.section	.nv.constant0._Z8aTbT_gpuPKfS0_Pfiii,"a",@progbits
	.sectionflags	@""
	.align	4
.nv.constant0._Z8aTbT_gpuPKfS0_Pfiii:
	.zero		932


//--------------------- .nv.constant0._Z10abT_gpu_dbPKfS0_Pfiii --------------------------
	.section	.nv.constant0._Z10abT_gpu_dbPKfS0_Pfiii,"a",@progbits
	.sectionflags	@""
	.align	4
.nv.constant0._Z10abT_gpu_dbPKfS0_Pfiii:
	.zero		932


//--------------------- .nv.constant0._Z14abT_gpu_i2j2dbPKfS0_Pfiii --------------------------
	.section	.nv.constant0._Z14abT_gpu_i2j2dbPKfS0_Pfiii,"a",@progbits
	.sectionflags	@""
	.align	4
.nv.constant0._Z14abT_gpu_i2j2dbPKfS0_Pfiii:
	.zero		932


//--------------------- .nv.constant0._Z12abT_gpu_i4j4PKfS0_Pfiii --------------------------
	.section	.nv.constant0._Z12abT_gpu_i4j4PKfS0_Pfiii,"a",@progbits
	.sectionflags	@""
	.align	4
.nv.constant0._Z12abT_gpu_i4j4PKfS0_Pfiii:
	.zero		932


//--------------------- .nv.constant0._Z7abT_gpuPKfS0_Pfiii --------------------------
	.section	.nv.constant0._Z7abT_gpuPKfS0_Pfiii,"a",@progbits
	.sectionflags	@""
	.align	4
.nv.constant0._Z7abT_gpuPKfS0_Pfiii:
	.zero		932


//--------------------- .nv.constant0._Z10aTb_gpu_dbPKfS0_Pfiii --------------------------
	.section	.nv.constant0._Z10aTb_gpu_dbPKfS0_Pfiii,"a",@progbits
	.sectionflags	@""
	.align	4
.nv.constant0._Z10aTb_gpu_dbPKfS0_Pfiii:
	.zero		932


//--------------------- .nv.constant0._Z12aTb_gpu_i2j2PKfS0_Pfiii --------------------------
	.section	.nv.constant0._Z12aTb_gpu_i2j2PKfS0_Pfiii,"a",@progbits
	.sectionflags	@""
	.align	4
.nv.constant0._Z12aTb_gpu_i2j2PKfS0_Pfiii:
	.zero		932


//--------------------- .nv.constant0._Z14aTb_gpu_i2j2dbPKfS0_Pfiii --------------------------
	.section	.nv.constant0._Z14aTb_gpu_i2j2dbPKfS0_Pfiii,"a",@progbits
	.sectionflags	@""
	.align	4
.nv.constant0._Z14aTb_gpu_i2j2dbPKfS0_Pfiii:
	.zero		932


//--------------------- .nv.constant0._Z14aTb_gpu_i4j4dbPKfS0_Pfiii --------------------------
	.section	.nv.constant0._Z14aTb_gpu_i4j4dbPKfS0_Pfiii,"a",@progbits
	.sectionflags	@""
	.align	4
.nv.constant0._Z14aTb_gpu_i4j4dbPKfS0_Pfiii:
	.zero		932


//--------------------- .nv.constant0._Z12aTb_gpu_i4j4PKfS0_Pfiii --------------------------
	.section	.nv.constant0._Z12aTb_gpu_i4j4PKfS0_Pfiii,"a",@progbits
	.sectionflags	@""
	.align	4
.nv.constant0._Z12aTb_gpu_i4j4PKfS0_Pfiii:
	.zero		932


//--------------------- .nv.constant0._Z7aTb_gpuPKfS0_Pfiii --------------------------
	.section	.nv.constant0._Z7aTb_gpuPKfS0_Pfiii,"a",@progbits
	.sectionflags	@""
	.align	4
.nv.constant0._Z7aTb_gpuPKfS0_Pfiii:
	.zero		932


//--------------------- .nv.constant0._Z6ab_gpuPKfS0_Pfiii --------------------------
	.section	.nv.constant0._Z6ab_gpuPKfS0_Pfiii,"a",@progbits
	.sectionflags	@""
	.align	4
.nv.constant0._Z6ab_gpuPKfS0_Pfiii:
	.zero		932


//--------------------- .nv.constant0._Z9ab_gpu_dbPKfS0_Pfiii --------------------------
	.section	.nv.constant0._Z9ab_gpu_dbPKfS0_Pfiii,"a",@progbits
	.sectionflags	@""
	.align	4
.nv.constant0._Z9ab_gpu_dbPKfS0_Pfiii:
	.zero		932


//--------------------- .nv.constant0._Z13ab_gpu_i2j2dbPKfS0_Pfiii --------------------------
	.section	.nv.constant0._Z13ab_gpu_i2j2dbPKfS0_Pfiii,"a",@progbits
	.sectionflags	@""
	.align	4
.nv.constant0._Z13ab_gpu_i2j2dbPKfS0_Pfiii:
	.zero		932


//--------------------- .nv.constant0._Z11ab_gpu_i4j4PKfS0_Pfiii --------------------------
	.section	.nv.constant0._Z11ab_gpu_i4j4PKfS0_Pfiii,"a",@progbits
	.sectionflags	@""
	.align	4
.nv.constant0._Z11ab_gpu_i4j4PKfS0_Pfiii:
	.zero		932


//--------------------- .nv.constant0._Z13ab_gpu_i4j4dbPKfS0_Pfiii --------------------------
	.section	.nv.constant0._Z13ab_gpu_i4j4dbPKfS0_Pfiii,"a",@progbits
	.sectionflags	@""
	.align	4
.nv.constant0._Z13ab_gpu_i4j4dbPKfS0_Pfiii:
	.zero		932


//--------------------- SYMBOLS --------------------------

	.type		.nv.reservedSmem.offset0,@object
	.size		.nv.reservedSmem.offset0,0x4
	.type		.nv.reservedSmem.cap,@object
	.size		.nv.reservedSmem.cap,0x4
